	.target	sm_103a

	.elftype	@"ET_EXEC"


//--------------------- .note.nv.tkinfo           --------------------------
	.section	.note.nv.tkinfo,"",@"SHT_NOTE"
	.sectionflags	@"SHF_NOTE_NV_TKINFO"
	.tkinfo
        /*0018*/ 	.word	0x00000002
        /*0030*/ 	.string	""
        /*0030*/ 	.string	"ptxas"
        /*0030*/ 	.string	"Cuda compilation tools, release 13.0, V13.0.88"
        /*0030*/ 	.string	"Build cuda_13.0.r13.0/compiler.36424714_0"
        /*0030*/ 	.string	"-arch sm_103a -m 64 "



//--------------------- .note.nv.cuinfo           --------------------------
	.section	.note.nv.cuinfo,"",@"SHT_NOTE"
	.sectionflags	@"SHF_NOTE_NV_CUINFO"
        /*0018*/ 	.short	0x0002
        /*001a*/ 	.short	0x0067
        /*001c*/ 	.short	0x0082
	.zero		2


//--------------------- .nv.info                  --------------------------
	.section	.nv.info,"",@"SHT_CUDA_INFO"
	.align	4


	//----- nvinfo : EIATTR_REGCOUNT
	.align		4
        /*0000*/ 	.byte	0x04, 0x2f
        /*0002*/ 	.short	(.L_29 - .L_28)
	.align		4
.L_28:
        /*0004*/ 	.word	index@(_ZN2at6native50_GLOBAL__N__ca2a4b1e_17_FusedSgdKernel_cu_a550329a25multi_tensor_apply_kernelINS1_18TensorListMetadataILi3EEENS1_19FusedSgdMathFunctorIdLi3EEEJddPfddbbbS7_S7_EEEvT_T0_DpT1_)
        /*0008*/ 	.word	0x00000040


	//----- nvinfo : EIATTR_FRAME_SIZE
	.align		4
.L_29:
        /*000c*/ 	.byte	0x04, 0x11
        /*000e*/ 	.short	(.L_31 - .L_30)
	.align		4
.L_30:
        /*0010*/ 	.word	index@($__internal_1_$__cuda_sm20_div_rn_f64_full)
        /*0014*/ 	.word	0x00000000


	//----- nvinfo : EIATTR_FRAME_SIZE
	.align		4
.L_31:
        /*0018*/ 	.byte	0x04, 0x11
        /*001a*/ 	.short	(.L_33 - .L_32)
	.align		4
.L_32:
        /*001c*/ 	.word	index@(_ZN2at6native50_GLOBAL__N__ca2a4b1e_17_FusedSgdKernel_cu_a550329a25multi_tensor_apply_kernelINS1_18TensorListMetadataILi3EEENS1_19FusedSgdMathFunctorIdLi3EEEJddPfddbbbS7_S7_EEEvT_T0_DpT1_)
        /*0020*/ 	.word	0x00000000


	//----- nvinfo : EIATTR_REGCOUNT
	.align		4
.L_33:
        /*0024*/ 	.byte	0x04, 0x2f
        /*0026*/ 	.short	(.L_35 - .L_34)
	.align		4
.L_34:
        /*0028*/ 	.word	index@(_ZN2at6native50_GLOBAL__N__ca2a4b1e_17_FusedSgdKernel_cu_a550329a25multi_tensor_apply_kernelINS1_18TensorListMetadataILi3EEENS1_19FusedSgdMathFunctorIfLi3EEEJddPfddbbbS7_S7_EEEvT_T0_DpT1_)
        /*002c*/ 	.word	0x00000022


	//----- nvinfo : EIATTR_FRAME_SIZE
	.align		4
.L_35:
        /*0030*/ 	.byte	0x04, 0x11
        /*0032*/ 	.short	(.L_37 - .L_36)
	.align		4
.L_36:
        /*0034*/ 	.word	index@(_ZN2at6native50_GLOBAL__N__ca2a4b1e_17_FusedSgdKernel_cu_a550329a25multi_tensor_apply_kernelINS1_18TensorListMetadataILi3EEENS1_19FusedSgdMathFunctorIfLi3EEEJddPfddbbbS7_S7_EEEvT_T0_DpT1_)
        /*0038*/ 	.word	0x00000000


	//----- nvinfo : EIATTR_REGCOUNT
	.align		4
.L_37:
        /*003c*/ 	.byte	0x04, 0x2f
        /*003e*/ 	.short	(.L_39 - .L_38)
	.align		4
.L_38:
        /*0040*/ 	.word	index@(_ZN2at6native50_GLOBAL__N__ca2a4b1e_17_FusedSgdKernel_cu_a550329a25multi_tensor_apply_kernelINS1_18TensorListMetadataILi3EEENS1_19FusedSgdMathFunctorIN3c104HalfELi3EEEJddPfddbbbS9_S9_EEEvT_T0_DpT1_)
        /*0044*/ 	.word	0x00000022


	//----- nvinfo : EIATTR_FRAME_SIZE
	.align		4
.L_39:
        /*0048*/ 	.byte	0x04, 0x11
        /*004a*/ 	.short	(.L_41 - .L_40)
	.align		4
.L_40:
        /*004c*/ 	.word	index@(_ZN2at6native50_GLOBAL__N__ca2a4b1e_17_FusedSgdKernel_cu_a550329a25multi_tensor_apply_kernelINS1_18TensorListMetadataILi3EEENS1_19FusedSgdMathFunctorIN3c104HalfELi3EEEJddPfddbbbS9_S9_EEEvT_T0_DpT1_)
        /*0050*/ 	.word	0x00000000


	//----- nvinfo : EIATTR_REGCOUNT
	.align		4
.L_41:
        /*0054*/ 	.byte	0x04, 0x2f
        /*0056*/ 	.short	(.L_43 - .L_42)
	.align		4
.L_42:
        /*0058*/ 	.word	index@(_ZN2at6native50_GLOBAL__N__ca2a4b1e_17_FusedSgdKernel_cu_a550329a25multi_tensor_apply_kernelINS1_18TensorListMetadataILi3EEENS1_19FusedSgdMathFunctorIN3c108BFloat16ELi3EEEJddPfddbbbS9_S9_EEEvT_T0_DpT1_)
        /*005c*/ 	.word	0x00000024


	//----- nvinfo : EIATTR_FRAME_SIZE
	.align		4
.L_43:
        /*0060*/ 	.byte	0x04, 0x11
        /*0062*/ 	.short	(.L_45 - .L_44)
	.align		4
.L_44:
        /*0064*/ 	.word	index@(_ZN2at6native50_GLOBAL__N__ca2a4b1e_17_FusedSgdKernel_cu_a550329a25multi_tensor_apply_kernelINS1_18TensorListMetadataILi3EEENS1_19FusedSgdMathFunctorIN3c108BFloat16ELi3EEEJddPfddbbbS9_S9_EEEvT_T0_DpT1_)
        /*0068*/ 	.word	0x00000000


	//----- nvinfo : EIATTR_REGCOUNT
	.align		4
.L_45:
        /*006c*/ 	.byte	0x04, 0x2f
        /*006e*/ 	.short	(.L_47 - .L_46)
	.align		4
.L_46:
        /*0070*/ 	.word	index@(_ZN2at6native50_GLOBAL__N__ca2a4b1e_17_FusedSgdKernel_cu_a550329a25multi_tensor_apply_kernelINS1_18TensorListMetadataILi2EEENS1_19FusedSgdMathFunctorIdLi2EEEJddPfddbbbS7_S7_EEEvT_T0_DpT1_)
        /*0074*/ 	.word	0x00000034


	//----- nvinfo : EIATTR_FRAME_SIZE
	.align		4
.L_47:
        /*0078*/ 	.byte	0x04, 0x11
        /*007a*/ 	.short	(.L_49 - .L_48)
	.align		4
.L_48:
        /*007c*/ 	.word	index@($__internal_0_$__cuda_sm20_div_rn_f64_full)
        /*0080*/ 	.word	0x00000000


	//----- nvinfo : EIATTR_FRAME_SIZE
	.align		4
.L_49:
        /*0084*/ 	.byte	0x04, 0x11
        /*0086*/ 	.short	(.L_51 - .L_50)
	.align		4
.L_50:
        /*0088*/ 	.word	index@(_ZN2at6native50_GLOBAL__N__ca2a4b1e_17_FusedSgdKernel_cu_a550329a25multi_tensor_apply_kernelINS1_18TensorListMetadataILi2EEENS1_19FusedSgdMathFunctorIdLi2EEEJddPfddbbbS7_S7_EEEvT_T0_DpT1_)
        /*008c*/ 	.word	0x00000000


	//----- nvinfo : EIATTR_REGCOUNT
	.align		4
.L_51:
        /*0090*/ 	.byte	0x04, 0x2f
        /*0092*/ 	.short	(.L_53 - .L_52)
	.align		4
.L_52:
        /*0094*/ 	.word	index@(_ZN2at6native50_GLOBAL__N__ca2a4b1e_17_FusedSgdKernel_cu_a550329a25multi_tensor_apply_kernelINS1_18TensorListMetadataILi2EEENS1_19FusedSgdMathFunctorIfLi2EEEJddPfddbbbS7_S7_EEEvT_T0_DpT1_)
        /*0098*/ 	.word	0x00000020


	//----- nvinfo : EIATTR_FRAME_SIZE
	.align		4
.L_53:
        /*009c*/ 	.byte	0x04, 0x11
        /*009e*/ 	.short	(.L_55 - .L_54)
	.align		4
.L_54:
        /*00a0*/ 	.word	index@(_ZN2at6native50_GLOBAL__N__ca2a4b1e_17_FusedSgdKernel_cu_a550329a25multi_tensor_apply_kernelINS1_18TensorListMetadataILi2EEENS1_19FusedSgdMathFunctorIfLi2EEEJddPfddbbbS7_S7_EEEvT_T0_DpT1_)
        /*00a4*/ 	.word	0x00000000


	//----- nvinfo : EIATTR_REGCOUNT
	.align		4
.L_55:
        /*00a8*/ 	.byte	0x04, 0x2f
        /*00aa*/ 	.short	(.L_57 - .L_56)
	.align		4
.L_56:
        /*00ac*/ 	.word	index@(_ZN2at6native50_GLOBAL__N__ca2a4b1e_17_FusedSgdKernel_cu_a550329a25multi_tensor_apply_kernelINS1_18TensorListMetadataILi2EEENS1_19FusedSgdMathFunctorIN3c104HalfELi2EEEJddPfddbbbS9_S9_EEEvT_T0_DpT1_)
        /*00b0*/ 	.word	0x00000020


	//----- nvinfo : EIATTR_FRAME_SIZE
	.align		4
.L_57:
        /*00b4*/ 	.byte	0x04, 0x11
        /*00b6*/ 	.short	(.L_59 - .L_58)
	.align		4
.L_58:
        /*00b8*/ 	.word	index@(_ZN2at6native50_GLOBAL__N__ca2a4b1e_17_FusedSgdKernel_cu_a550329a25multi_tensor_apply_kernelINS1_18TensorListMetadataILi2EEENS1_19FusedSgdMathFunctorIN3c104HalfELi2EEEJddPfddbbbS9_S9_EEEvT_T0_DpT1_)
        /*00bc*/ 	.word	0x00000000


	//----- nvinfo : EIATTR_REGCOUNT
	.align		4
.L_59:
        /*00c0*/ 	.byte	0x04, 0x2f
        /*00c2*/ 	.short	(.L_61 - .L_60)
	.align		4
.L_60:
        /*00c4*/ 	.word	index@(_ZN2at6native50_GLOBAL__N__ca2a4b1e_17_FusedSgdKernel_cu_a550329a25multi_tensor_apply_kernelINS1_18TensorListMetadataILi2EEENS1_19FusedSgdMathFunctorIN3c108BFloat16ELi2EEEJddPfddbbbS9_S9_EEEvT_T0_DpT1_)
        /*00c8*/ 	.word	0x00000020


	//----- nvinfo : EIATTR_FRAME_SIZE
	.align		4
.L_61:
        /*00cc*/ 	.byte	0x04, 0x11
        /*00ce*/ 	.short	(.L_63 - .L_62)
	.align		4
.L_62:
        /*00d0*/ 	.word	index@(_ZN2at6native50_GLOBAL__N__ca2a4b1e_17_FusedSgdKernel_cu_a550329a25multi_tensor_apply_kernelINS1_18TensorListMetadataILi2EEENS1_19FusedSgdMathFunctorIN3c108BFloat16ELi2EEEJddPfddbbbS9_S9_EEEvT_T0_DpT1_)
        /*00d4*/ 	.word	0x00000000


	//----- nvinfo : EIATTR_MIN_STACK_SIZE
	.align		4
.L_63:
        /*00d8*/ 	.byte	0x04, 0x12
        /*00da*/ 	.short	(.L_65 - .L_64)
	.align		4
.L_64:
        /*00dc*/ 	.word	index@(_ZN2at6native50_GLOBAL__N__ca2a4b1e_17_FusedSgdKernel_cu_a550329a25multi_tensor_apply_kernelINS1_18TensorListMetadataILi2EEENS1_19FusedSgdMathFunctorIN3c108BFloat16ELi2EEEJddPfddbbbS9_S9_EEEvT_T0_DpT1_)
        /*00e0*/ 	.word	0x00000000


	//----- nvinfo : EIATTR_MIN_STACK_SIZE
	.align		4
.L_65:
        /*00e4*/ 	.byte	0x04, 0x12
        /*00e6*/ 	.short	(.L_67 - .L_66)
	.align		4
.L_66:
        /*00e8*/ 	.word	index@(_ZN2at6native50_GLOBAL__N__ca2a4b1e_17_FusedSgdKernel_cu_a550329a25multi_tensor_apply_kernelINS1_18TensorListMetadataILi2EEENS1_19FusedSgdMathFunctorIN3c104HalfELi2EEEJddPfddbbbS9_S9_EEEvT_T0_DpT1_)
        /*00ec*/ 	.word	0x00000000


	//----- nvinfo : EIATTR_MIN_STACK_SIZE
	.align		4
.L_67:
        /*00f0*/ 	.byte	0x04, 0x12
        /*00f2*/ 	.short	(.L_69 - .L_68)
	.align		4
.L_68:
        /*00f4*/ 	.word	index@(_ZN2at6native50_GLOBAL__N__ca2a4b1e_17_FusedSgdKernel_cu_a550329a25multi_tensor_apply_kernelINS1_18TensorListMetadataILi2EEENS1_19FusedSgdMathFunctorIfLi2EEEJddPfddbbbS7_S7_EEEvT_T0_DpT1_)
        /*00f8*/ 	.word	0x00000000


	//----- nvinfo : EIATTR_MIN_STACK_SIZE
	.align		4
.L_69:
        /*00fc*/ 	.byte	0x04, 0x12
        /*00fe*/ 	.short	(.L_71 - .L_70)
	.align		4
.L_70:
        /*0100*/ 	.word	index@(_ZN2at6native50_GLOBAL__N__ca2a4b1e_17_FusedSgdKernel_cu_a550329a25multi_tensor_apply_kernelINS1_18TensorListMetadataILi2EEENS1_19FusedSgdMathFunctorIdLi2EEEJddPfddbbbS7_S7_EEEvT_T0_DpT1_)
        /*0104*/ 	.word	0x00000000


	//----- nvinfo : EIATTR_MIN_STACK_SIZE
	.align		4
.L_71:
        /*0108*/ 	.byte	0x04, 0x12
        /*010a*/ 	.short	(.L_73 - .L_72)
	.align		4
.L_72:
        /*010c*/ 	.word	index@(_ZN2at6native50_GLOBAL__N__ca2a4b1e_17_FusedSgdKernel_cu_a550329a25multi_tensor_apply_kernelINS1_18TensorListMetadataILi3EEENS1_19FusedSgdMathFunctorIN3c108BFloat16ELi3EEEJddPfddbbbS9_S9_EEEvT_T0_DpT1_)
        /*0110*/ 	.word	0x00000000


	//----- nvinfo : EIATTR_MIN_STACK_SIZE
	.align		4
.L_73:
        /*0114*/ 	.byte	0x04, 0x12
        /*0116*/ 	.short	(.L_75 - .L_74)
	.align		4
.L_74:
        /*0118*/ 	.word	index@(_ZN2at6native50_GLOBAL__N__ca2a4b1e_17_FusedSgdKernel_cu_a550329a25multi_tensor_apply_kernelINS1_18TensorListMetadataILi3EEENS1_19FusedSgdMathFunctorIN3c104HalfELi3EEEJddPfddbbbS9_S9_EEEvT_T0_DpT1_)
        /*011c*/ 	.word	0x00000000


	//----- nvinfo : EIATTR_MIN_STACK_SIZE
	.align		4
.L_75:
        /*0120*/ 	.byte	0x04, 0x12
        /*0122*/ 	.short	(.L_77 - .L_76)
	.align		4
.L_76:
        /*0124*/ 	.word	index@(_ZN2at6native50_GLOBAL__N__ca2a4b1e_17_FusedSgdKernel_cu_a550329a25multi_tensor_apply_kernelINS1_18TensorListMetadataILi3EEENS1_19FusedSgdMathFunctorIfLi3EEEJddPfddbbbS7_S7_EEEvT_T0_DpT1_)
        /*0128*/ 	.word	0x00000000


	//----- nvinfo : EIATTR_MIN_STACK_SIZE
	.align		4
.L_77:
        /*012c*/ 	.byte	0x04, 0x12
        /*012e*/ 	.short	(.L_79 - .L_78)
	.align		4
.L_78:
        /*0130*/ 	.word	index@(_ZN2at6native50_GLOBAL__N__ca2a4b1e_17_FusedSgdKernel_cu_a550329a25multi_tensor_apply_kernelINS1_18TensorListMetadataILi3EEENS1_19FusedSgdMathFunctorIdLi3EEEJddPfddbbbS7_S7_EEEvT_T0_DpT1_)
        /*0134*/ 	.word	0x00000000
.L_79:


//--------------------- .nv.compat                --------------------------
	.section	.nv.compat,"",@"SHT_CUDA_COMPAT_INFO"
	.align	4
        /*0000*/ 	.byte	0x02, 0x09, 0x01, 0x00, 0x02, 0x02, 0x01, 0x00, 0x02, 0x05, 0x05, 0x00, 0x03, 0x07, 0x01, 0x01
        /*0010*/ 	.byte	0x02, 0x03, 0x00, 0x00, 0x02, 0x06, 0x01, 0x00, 0x04, 0x0b, 0x08, 0x00, 0x00, 0x00, 0x00, 0x00
        /*0020*/ 	.byte	0x00, 0x00, 0x00, 0x00


//--------------------- .nv.info._ZN2at6native50_GLOBAL__N__ca2a4b1e_17_FusedSgdKernel_cu_a550329a25multi_tensor_apply_kernelINS1_18TensorListMetadataILi2EEENS1_19FusedSgdMathFunctorIN3c108BFloat16ELi2EEEJddPfddbbbS9_S9_EEEvT_T0_DpT1_ --------------------------
	.section	.nv.info._ZN2at6native50_GLOBAL__N__ca2a4b1e_17_FusedSgdKernel_cu_a550329a25multi_tensor_apply_kernelINS1_18TensorListMetadataILi2EEENS1_19FusedSgdMathFunctorIN3c108BFloat16ELi2EEEJddPfddbbbS9_S9_EEEvT_T0_DpT1_,"",@"SHT_CUDA_INFO"
	.sectionflags	@""
	.align	4


	//----- nvinfo : EIATTR_CUDA_API_VERSION
	.align		4
        /*0000*/ 	.byte	0x04, 0x37
        /*0002*/ 	.short	(.L_81 - .L_80)
.L_80:
        /*0004*/ 	.word	0x00000082


	//----- nvinfo : EIATTR_KPARAM_INFO
	.align		4
.L_81:
        /*0008*/ 	.byte	0x04, 0x17
        /*000a*/ 	.short	(.L_83 - .L_82)
.L_82:
        /*000c*/ 	.word	0x00000000
        /*0010*/ 	.short	0x000b
        /*0012*/ 	.short	0x0c88
        /*0014*/ 	.byte	0x00, 0xf5, 0x21, 0x00


	//----- nvinfo : EIATTR_KPARAM_INFO
	.align		4
.L_83:
        /*0018*/ 	.byte	0x04, 0x17
        /*001a*/ 	.short	(.L_85 - .L_84)
.L_84:
        /*001c*/ 	.word	0x00000000
        /*0020*/ 	.short	0x000a
        /*0022*/ 	.short	0x0c80
        /*0024*/ 	.byte	0x00, 0xf5, 0x21, 0x00


	//----- nvinfo : EIATTR_KPARAM_INFO
	.align		4
.L_85:
        /*0028*/ 	.byte	0x04, 0x17
        /*002a*/ 	.short	(.L_87 - .L_86)
.L_86:
        /*002c*/ 	.word	0x00000000
        /*0030*/ 	.short	0x0009
        /*0032*/ 	.short	0x0c7a
        /*0034*/ 	.byte	0x00, 0xf0, 0x05, 0x00


	//----- nvinfo : EIATTR_KPARAM_INFO
	.align		4
.L_87:
        /*0038*/ 	.byte	0x04, 0x17
        /*003a*/ 	.short	(.L_89 - .L_88)
.L_88:
        /*003c*/ 	.word	0x00000000
        /*0040*/ 	.short	0x0008
        /*0042*/ 	.short	0x0c79
        /*0044*/ 	.byte	0x00, 0xf0, 0x05, 0x00


	//----- nvinfo : EIATTR_KPARAM_INFO
	.align		4
.L_89:
        /*0048*/ 	.byte	0x04, 0x17
        /*004a*/ 	.short	(.L_91 - .L_90)
.L_90:
        /*004c*/ 	.word	0x00000000
        /*0050*/ 	.short	0x0007
        /*0052*/ 	.short	0x0c78
        /*0054*/ 	.byte	0x00, 0xf0, 0x05, 0x00


	//----- nvinfo : EIATTR_KPARAM_INFO
	.align		4
.L_91:
        /*0058*/ 	.byte	0x04, 0x17
        /*005a*/ 	.short	(.L_93 - .L_92)
.L_92:
        /*005c*/ 	.word	0x00000000
        /*0060*/ 	.short	0x0006
        /*0062*/ 	.short	0x0c70
        /*0064*/ 	.byte	0x00, 0xf0, 0x21, 0x00


	//----- nvinfo : EIATTR_KPARAM_INFO
	.align		4
.L_93:
        /*0068*/ 	.byte	0x04, 0x17
        /*006a*/ 	.short	(.L_95 - .L_94)
.L_94:
        /*006c*/ 	.word	0x00000000
        /*0070*/ 	.short	0x0005
        /*0072*/ 	.short	0x0c68
        /*0074*/ 	.byte	0x00, 0xf0, 0x21, 0x00


	//----- nvinfo : EIATTR_KPARAM_INFO
	.align		4
.L_95:
        /*0078*/ 	.byte	0x04, 0x17
        /*007a*/ 	.short	(.L_97 - .L_96)
.L_96:
        /*007c*/ 	.word	0x00000000
        /*0080*/ 	.short	0x0004
        /*0082*/ 	.short	0x0c60
        /*0084*/ 	.byte	0x00, 0xf5, 0x21, 0x00


	//----- nvinfo : EIATTR_KPARAM_INFO
	.align		4
.L_97:
        /*0088*/ 	.byte	0x04, 0x17
        /*008a*/ 	.short	(.L_99 - .L_98)
.L_98:
        /*008c*/ 	.word	0x00000000
        /*0090*/ 	.short	0x0003
        /*0092*/ 	.short	0x0c58
        /*0094*/ 	.byte	0x00, 0xf0, 0x21, 0x00


	//----- nvinfo : EIATTR_KPARAM_INFO
	.align		4
.L_99:
        /*0098*/ 	.byte	0x04, 0x17
        /*009a*/ 	.short	(.L_101 - .L_100)
.L_100:
        /*009c*/ 	.word	0x00000000
        /*00a0*/ 	.short	0x0002
        /*00a2*/ 	.short	0x0c50
        /*00a4*/ 	.byte	0x00, 0xf0, 0x21, 0x00


	//----- nvinfo : EIATTR_KPARAM_INFO
	.align		4
.L_101:
        /*00a8*/ 	.byte	0x04, 0x17
        /*00aa*/ 	.short	(.L_103 - .L_102)
.L_102:
        /*00ac*/ 	.word	0x00000000
        /*00b0*/ 	.short	0x0001
        /*00b2*/ 	.short	0x0c48
        /*00b4*/ 	.byte	0x00, 0xf0, 0x05, 0x00


	//----- nvinfo : EIATTR_KPARAM_INFO
	.align		4
.L_103:
        /*00b8*/ 	.byte	0x04, 0x17
        /*00ba*/ 	.short	(.L_105 - .L_104)
.L_104:
        /*00bc*/ 	.word	0x00000000
        /*00c0*/ 	.short	0x0000
        /*00c2*/ 	.short	0x0000
        /*00c4*/ 	.byte	0x00, 0xf0, 0x21, 0x31


	//----- nvinfo : EIATTR_SPARSE_MMA_MASK
	.align		4
.L_105:
        /*00c8*/ 	.byte	0x03, 0x50
        /*00ca*/ 	.short	0x0000


	//----- nvinfo : EIATTR_MAXREG_COUNT
	.align		4
        /*00cc*/ 	.byte	0x03, 0x1b
        /*00ce*/ 	.short	0x0080


	//----- nvinfo : EIATTR_MERCURY_ISA_VERSION
	.align		4
        /*00d0*/ 	.byte	0x03, 0x5f
        /*00d2*/ 	.short	0x0101


	//----- nvinfo : EIATTR_VRC_CTA_INIT_COUNT
	.align		4
        /*00d4*/ 	.byte	0x02, 0x4a
	.zero		1
	.zero		1


	//----- nvinfo : EIATTR_EXIT_INSTR_OFFSETS
	.align		4
        /*00d8*/ 	.byte	0x04, 0x1c
        /*00da*/ 	.short	(.L_107 - .L_106)


	//   ....[0]....
.L_106:
        /*00dc*/ 	.word	0x00000090


	//   ....[1]....
        /*00e0*/ 	.word	0x000003b0


	//   ....[2]....
        /*00e4*/ 	.word	0x00000ac0


	//   ....[3]....
        /*00e8*/ 	.word	0x00001050


	//   ....[4]....
        /*00ec*/ 	.word	0x000010a0


	//   ....[5]....
        /*00f0*/ 	.word	0x000014d0


	//   ....[6]....
        /*00f4*/ 	.word	0x000017c0


	//----- nvinfo : EIATTR_MAX_THREADS
	.align		4
.L_107:
        /*00f8*/ 	.byte	0x04, 0x05
        /*00fa*/ 	.short	(.L_109 - .L_108)
.L_108:
        /*00fc*/ 	.word	0x00000200
        /*0100*/ 	.word	0x00000001
        /*0104*/ 	.word	0x00000001


	//----- nvinfo : EIATTR_CRS_STACK_SIZE
	.align		4
.L_109:
        /*0108*/ 	.byte	0x04, 0x1e
        /*010a*/ 	.short	(.L_111 - .L_110)
.L_110:
        /*010c*/ 	.word	0x00000000


	//----- nvinfo : EIATTR_CBANK_PARAM_SIZE
	.align		4
.L_111:
        /*0110*/ 	.byte	0x03, 0x19
        /*0112*/ 	.short	0x0c90


	//----- nvinfo : EIATTR_PARAM_CBANK
	.align		4
        /*0114*/ 	.byte	0x04, 0x0a
        /*0116*/ 	.short	(.L_113 - .L_112)
	.align		4
.L_112:
        /*0118*/ 	.word	index@(.nv.constant0._ZN2at6native50_GLOBAL__N__ca2a4b1e_17_FusedSgdKernel_cu_a550329a25multi_tensor_apply_kernelINS1_18TensorListMetadataILi2EEENS1_19FusedSgdMathFunctorIN3c108BFloat16ELi2EEEJddPfddbbbS9_S9_EEEvT_T0_DpT1_)
        /*011c*/ 	.short	0x0380
        /*011e*/ 	.short	0x0c90


	//----- nvinfo : EIATTR_SW_WAR
	.align		4
.L_113:
        /*0120*/ 	.byte	0x04, 0x36
        /*0122*/ 	.short	(.L_115 - .L_114)
.L_114:
        /*0124*/ 	.word	0x00000008
.L_115:


//--------------------- .nv.info._ZN2at6native50_GLOBAL__N__ca2a4b1e_17_FusedSgdKernel_cu_a550329a25multi_tensor_apply_kernelINS1_18TensorListMetadataILi2EEENS1_19FusedSgdMathFunctorIN3c104HalfELi2EEEJddPfddbbbS9_S9_EEEvT_T0_DpT1_ --------------------------
	.section	.nv.info._ZN2at6native50_GLOBAL__N__ca2a4b1e_17_FusedSgdKernel_cu_a550329a25multi_tensor_apply_kernelINS1_18TensorListMetadataILi2EEENS1_19FusedSgdMathFunctorIN3c104HalfELi2EEEJddPfddbbbS9_S9_EEEvT_T0_DpT1_,"",@"SHT_CUDA_INFO"
	.sectionflags	@""
	.align	4


	//----- nvinfo : EIATTR_CUDA_API_VERSION
	.align		4
        /*0000*/ 	.byte	0x04, 0x37
        /*0002*/ 	.short	(.L_117 - .L_116)
.L_116:
        /*0004*/ 	.word	0x00000082


	//----- nvinfo : EIATTR_KPARAM_INFO
	.align		4
.L_117:
        /*0008*/ 	.byte	0x04, 0x17
        /*000a*/ 	.short	(.L_119 - .L_118)
.L_118:
        /*000c*/ 	.word	0x00000000
        /*0010*/ 	.short	0x000b
        /*0012*/ 	.short	0x0c88
        /*0014*/ 	.byte	0x00, 0xf5, 0x21, 0x00


	//----- nvinfo : EIATTR_KPARAM_INFO
	.align		4
.L_119:
        /*0018*/ 	.byte	0x04, 0x17
        /*001a*/ 	.short	(.L_121 - .L_120)
.L_120:
        /*001c*/ 	.word	0x00000000
        /*0020*/ 	.short	0x000a
        /*0022*/ 	.short	0x0c80
        /*0024*/ 	.byte	0x00, 0xf5, 0x21, 0x00


	//----- nvinfo : EIATTR_KPARAM_INFO
	.align		4
.L_121:
        /*0028*/ 	.byte	0x04, 0x17
        /*002a*/ 	.short	(.L_123 - .L_122)
.L_122:
        /*002c*/ 	.word	0x00000000
        /*0030*/ 	.short	0x0009
        /*0032*/ 	.short	0x0c7a
        /*0034*/ 	.byte	0x00, 0xf0, 0x05, 0x00


	//----- nvinfo : EIATTR_KPARAM_INFO
	.align		4
.L_123:
        /*0038*/ 	.byte	0x04, 0x17
        /*003a*/ 	.short	(.L_125 - .L_124)
.L_124:
        /*003c*/ 	.word	0x00000000
        /*0040*/ 	.short	0x0008
        /*0042*/ 	.short	0x0c79
        /*0044*/ 	.byte	0x00, 0xf0, 0x05, 0x00


	//----- nvinfo : EIATTR_KPARAM_INFO
	.align		4
.L_125:
        /*0048*/ 	.byte	0x04, 0x17
        /*004a*/ 	.short	(.L_127 - .L_126)
.L_126:
        /*004c*/ 	.word	0x00000000
        /*0050*/ 	.short	0x0007
        /*0052*/ 	.short	0x0c78
        /*0054*/ 	.byte	0x00, 0xf0, 0x05, 0x00


	//----- nvinfo : EIATTR_KPARAM_INFO
	.align		4
.L_127:
        /*0058*/ 	.byte	0x04, 0x17
        /*005a*/ 	.short	(.L_129 - .L_128)
.L_128:
        /*005c*/ 	.word	0x00000000
        /*0060*/ 	.short	0x0006
        /*0062*/ 	.short	0x0c70
        /*0064*/ 	.byte	0x00, 0xf0, 0x21, 0x00


	//----- nvinfo : EIATTR_KPARAM_INFO
	.align		4
.L_129:
        /*0068*/ 	.byte	0x04, 0x17
        /*006a*/ 	.short	(.L_131 - .L_130)
.L_130:
        /*006c*/ 	.word	0x00000000
        /*0070*/ 	.short	0x0005
        /*0072*/ 	.short	0x0c68
        /*0074*/ 	.byte	0x00, 0xf0, 0x21, 0x00


	//----- nvinfo : EIATTR_KPARAM_INFO
	.align		4
.L_131:
        /*0078*/ 	.byte	0x04, 0x17
        /*007a*/ 	.short	(.L_133 - .L_132)
.L_132:
        /*007c*/ 	.word	0x00000000
        /*0080*/ 	.short	0x0004
        /*0082*/ 	.short	0x0c60
        /*0084*/ 	.byte	0x00, 0xf5, 0x21, 0x00


	//----- nvinfo : EIATTR_KPARAM_INFO
	.align		4
.L_133:
        /*0088*/ 	.byte	0x04, 0x17
        /*008a*/ 	.short	(.L_135 - .L_134)
.L_134:
        /*008c*/ 	.word	0x00000000
        /*0090*/ 	.short	0x0003
        /*0092*/ 	.short	0x0c58
        /*0094*/ 	.byte	0x00, 0xf0, 0x21, 0x00


	//----- nvinfo : EIATTR_KPARAM_INFO
	.align		4
.L_135:
        /*0098*/ 	.byte	0x04, 0x17
        /*009a*/ 	.short	(.L_137 - .L_136)
.L_136:
        /*009c*/ 	.word	0x00000000
        /*00a0*/ 	.short	0x0002
        /*00a2*/ 	.short	0x0c50
        /*00a4*/ 	.byte	0x00, 0xf0, 0x21, 0x00


	//----- nvinfo : EIATTR_KPARAM_INFO
	.align		4
.L_137:
        /*00a8*/ 	.byte	0x04, 0x17
        /*00aa*/ 	.short	(.L_139 - .L_138)
.L_138:
        /*00ac*/ 	.word	0x00000000
        /*00b0*/ 	.short	0x0001
        /*00b2*/ 	.short	0x0c48
        /*00b4*/ 	.byte	0x00, 0xf0, 0x05, 0x00


	//----- nvinfo : EIATTR_KPARAM_INFO
	.align		4
.L_139:
        /*00b8*/ 	.byte	0x04, 0x17
        /*00ba*/ 	.short	(.L_141 - .L_140)
.L_140:
        /*00bc*/ 	.word	0x00000000
        /*00c0*/ 	.short	0x0000
        /*00c2*/ 	.short	0x0000
        /*00c4*/ 	.byte	0x00, 0xf0, 0x21, 0x31


	//----- nvinfo : EIATTR_SPARSE_MMA_MASK
	.align		4
.L_141:
        /*00c8*/ 	.byte	0x03, 0x50
        /*00ca*/ 	.short	0x0000


	//----- nvinfo : EIATTR_MAXREG_COUNT
	.align		4
        /*00cc*/ 	.byte	0x03, 0x1b
        /*00ce*/ 	.short	0x0080


	//----- nvinfo : EIATTR_MERCURY_ISA_VERSION
	.align		4
        /*00d0*/ 	.byte	0x03, 0x5f
        /*00d2*/ 	.short	0x0101


	//----- nvinfo : EIATTR_VRC_CTA_INIT_COUNT
	.align		4
        /*00d4*/ 	.byte	0x02, 0x4a
	.zero		1
	.zero		1


	//----- nvinfo : EIATTR_EXIT_INSTR_OFFSETS
	.align		4
        /*00d8*/ 	.byte	0x04, 0x1c
        /*00da*/ 	.short	(.L_143 - .L_142)


	//   ....[0]....
.L_142:
        /*00dc*/ 	.word	0x00000090


	//   ....[1]....
        /*00e0*/ 	.word	0x000003b0


	//   ....[2]....
        /*00e4*/ 	.word	0x00000ac0


	//   ....[3]....
        /*00e8*/ 	.word	0x00001050


	//   ....[4]....
        /*00ec*/ 	.word	0x000010a0


	//   ....[5]....
        /*00f0*/ 	.word	0x00001490


	//   ....[6]....
        /*00f4*/ 	.word	0x00001740


	//----- nvinfo : EIATTR_MAX_THREADS
	.align		4
.L_143:
        /*00f8*/ 	.byte	0x04, 0x05
        /*00fa*/ 	.short	(.L_145 - .L_144)
.L_144:
        /*00fc*/ 	.word	0x00000200
        /*0100*/ 	.word	0x00000001
        /*0104*/ 	.word	0x00000001


	//----- nvinfo : EIATTR_CRS_STACK_SIZE
	.align		4
.L_145:
        /*0108*/ 	.byte	0x04, 0x1e
        /*010a*/ 	.short	(.L_147 - .L_146)
.L_146:
        /*010c*/ 	.word	0x00000000


	//----- nvinfo : EIATTR_CBANK_PARAM_SIZE
	.align		4
.L_147:
        /*0110*/ 	.byte	0x03, 0x19
        /*0112*/ 	.short	0x0c90


	//----- nvinfo : EIATTR_PARAM_CBANK
	.align		4
        /*0114*/ 	.byte	0x04, 0x0a
        /*0116*/ 	.short	(.L_149 - .L_148)
	.align		4
.L_148:
        /*0118*/ 	.word	index@(.nv.constant0._ZN2at6native50_GLOBAL__N__ca2a4b1e_17_FusedSgdKernel_cu_a550329a25multi_tensor_apply_kernelINS1_18TensorListMetadataILi2EEENS1_19FusedSgdMathFunctorIN3c104HalfELi2EEEJddPfddbbbS9_S9_EEEvT_T0_DpT1_)
        /*011c*/ 	.short	0x0380
        /*011e*/ 	.short	0x0c90


	//----- nvinfo : EIATTR_SW_WAR
	.align		4
.L_149:
        /*0120*/ 	.byte	0x04, 0x36
        /*0122*/ 	.short	(.L_151 - .L_150)
.L_150:
        /*0124*/ 	.word	0x00000008
.L_151:


//--------------------- .nv.info._ZN2at6native50_GLOBAL__N__ca2a4b1e_17_FusedSgdKernel_cu_a550329a25multi_tensor_apply_kernelINS1_18TensorListMetadataILi2EEENS1_19FusedSgdMathFunctorIfLi2EEEJddPfddbbbS7_S7_EEEvT_T0_DpT1_ --------------------------
	.section	.nv.info._ZN2at6native50_GLOBAL__N__ca2a4b1e_17_FusedSgdKernel_cu_a550329a25multi_tensor_apply_kernelINS1_18TensorListMetadataILi2EEENS1_19FusedSgdMathFunctorIfLi2EEEJddPfddbbbS7_S7_EEEvT_T0_DpT1_,"",@"SHT_CUDA_INFO"
	.sectionflags	@""
	.align	4


	//----- nvinfo : EIATTR_CUDA_API_VERSION
	.align		4
        /*0000*/ 	.byte	0x04, 0x37
        /*0002*/ 	.short	(.L_153 - .L_152)
.L_152:
        /*0004*/ 	.word	0x00000082


	//----- nvinfo : EIATTR_KPARAM_INFO
	.align		4
.L_153:
        /*0008*/ 	.byte	0x04, 0x17
        /*000a*/ 	.short	(.L_155 - .L_154)
.L_154:
        /*000c*/ 	.word	0x00000000
        /*0010*/ 	.short	0x000b
        /*0012*/ 	.short	0x0c88
        /*0014*/ 	.byte	0x00, 0xf5, 0x21, 0x00


	//----- nvinfo : EIATTR_KPARAM_INFO
	.align		4
.L_155:
        /*0018*/ 	.byte	0x04, 0x17
        /*001a*/ 	.short	(.L_157 - .L_156)
.L_156:
        /*001c*/ 	.word	0x00000000
        /*0020*/ 	.short	0x000a
        /*0022*/ 	.short	0x0c80
        /*0024*/ 	.byte	0x00, 0xf5, 0x21, 0x00


	//----- nvinfo : EIATTR_KPARAM_INFO
	.align		4
.L_157:
        /*0028*/ 	.byte	0x04, 0x17
        /*002a*/ 	.short	(.L_159 - .L_158)
.L_158:
        /*002c*/ 	.word	0x00000000
        /*0030*/ 	.short	0x0009
        /*0032*/ 	.short	0x0c7a
        /*0034*/ 	.byte	0x00, 0xf0, 0x05, 0x00


	//----- nvinfo : EIATTR_KPARAM_INFO
	.align		4
.L_159:
        /*0038*/ 	.byte	0x04, 0x17
        /*003a*/ 	.short	(.L_161 - .L_160)
.L_160:
        /*003c*/ 	.word	0x00000000
        /*0040*/ 	.short	0x0008
        /*0042*/ 	.short	0x0c79
        /*0044*/ 	.byte	0x00, 0xf0, 0x05, 0x00


	//----- nvinfo : EIATTR_KPARAM_INFO
	.align		4
.L_161:
        /*0048*/ 	.byte	0x04, 0x17
        /*004a*/ 	.short	(.L_163 - .L_162)
.L_162:
        /*004c*/ 	.word	0x00000000
        /*0050*/ 	.short	0x0007
        /*0052*/ 	.short	0x0c78
        /*0054*/ 	.byte	0x00, 0xf0, 0x05, 0x00


	//----- nvinfo : EIATTR_KPARAM_INFO
	.align		4
.L_163:
        /*0058*/ 	.byte	0x04, 0x17
        /*005a*/ 	.short	(.L_165 - .L_164)
.L_164:
        /*005c*/ 	.word	0x00000000
        /*0060*/ 	.short	0x0006
        /*0062*/ 	.short	0x0c70
        /*0064*/ 	.byte	0x00, 0xf0, 0x21, 0x00


	//----- nvinfo : EIATTR_KPARAM_INFO
	.align		4
.L_165:
        /*0068*/ 	.byte	0x04, 0x17
        /*006a*/ 	.short	(.L_167 - .L_166)
.L_166:
        /*006c*/ 	.word	0x00000000
        /*0070*/ 	.short	0x0005
        /*0072*/ 	.short	0x0c68
        /*0074*/ 	.byte	0x00, 0xf0, 0x21, 0x00


	//----- nvinfo : EIATTR_KPARAM_INFO
	.align		4
.L_167:
        /*0078*/ 	.byte	0x04, 0x17
        /*007a*/ 	.short	(.L_169 - .L_168)
.L_168:
        /*007c*/ 	.word	0x00000000
        /*0080*/ 	.short	0x0004
        /*0082*/ 	.short	0x0c60
        /*0084*/ 	.byte	0x00, 0xf5, 0x21, 0x00


	//----- nvinfo : EIATTR_KPARAM_INFO
	.align		4
.L_169:
        /*0088*/ 	.byte	0x04, 0x17
        /*008a*/ 	.short	(.L_171 - .L_170)
.L_170:
        /*008c*/ 	.word	0x00000000
        /*0090*/ 	.short	0x0003
        /*0092*/ 	.short	0x0c58
        /*0094*/ 	.byte	0x00, 0xf0, 0x21, 0x00


	//----- nvinfo : EIATTR_KPARAM_INFO
	.align		4
.L_171:
        /*0098*/ 	.byte	0x04, 0x17
        /*009a*/ 	.short	(.L_173 - .L_172)
.L_172:
        /*009c*/ 	.word	0x00000000
        /*00a0*/ 	.short	0x0002
        /*00a2*/ 	.short	0x0c50
        /*00a4*/ 	.byte	0x00, 0xf0, 0x21, 0x00


	//----- nvinfo : EIATTR_KPARAM_INFO
	.align		4
.L_173:
        /*00a8*/ 	.byte	0x04, 0x17
        /*00aa*/ 	.short	(.L_175 - .L_174)
.L_174:
        /*00ac*/ 	.word	0x00000000
        /*00b0*/ 	.short	0x0001
        /*00b2*/ 	.short	0x0c48
        /*00b4*/ 	.byte	0x00, 0xf0, 0x05, 0x00


	//----- nvinfo : EIATTR_KPARAM_INFO
	.align		4
.L_175:
        /*00b8*/ 	.byte	0x04, 0x17
        /*00ba*/ 	.short	(.L_177 - .L_176)
.L_176:
        /*00bc*/ 	.word	0x00000000
        /*00c0*/ 	.short	0x0000
        /*00c2*/ 	.short	0x0000
        /*00c4*/ 	.byte	0x00, 0xf0, 0x21, 0x31


	//----- nvinfo : EIATTR_SPARSE_MMA_MASK
	.align		4
.L_177:
        /*00c8*/ 	.byte	0x03, 0x50
        /*00ca*/ 	.short	0x0000


	//----- nvinfo : EIATTR_MAXREG_COUNT
	.align		4
        /*00cc*/ 	.byte	0x03, 0x1b
        /*00ce*/ 	.short	0x0080


	//----- nvinfo : EIATTR_MERCURY_ISA_VERSION
	.align		4
        /*00d0*/ 	.byte	0x03, 0x5f
        /*00d2*/ 	.short	0x0101


	//----- nvinfo : EIATTR_VRC_CTA_INIT_COUNT
	.align		4
        /*00d4*/ 	.byte	0x02, 0x4a
	.zero		1
	.zero		1


	//----- nvinfo : EIATTR_EXIT_INSTR_OFFSETS
	.align		4
        /*00d8*/ 	.byte	0x04, 0x1c
        /*00da*/ 	.short	(.L_179 - .L_178)


	//   ....[0]....
.L_178:
        /*00dc*/ 	.word	0x00000090


	//   ....[1]....
        /*00e0*/ 	.word	0x000003b0


	//   ....[2]....
        /*00e4*/ 	.word	0x00000990


	//   ....[3]....
        /*00e8*/ 	.word	0x00000e30


	//   ....[4]....
        /*00ec*/ 	.word	0x00000e80


	//   ....[5]....
        /*00f0*/ 	.word	0x000011b0


	//   ....[6]....
        /*00f4*/ 	.word	0x000013b0


	//----- nvinfo : EIATTR_MAX_THREADS
	.align		4
.L_179:
        /*00f8*/ 	.byte	0x04, 0x05
        /*00fa*/ 	.short	(.L_181 - .L_180)
.L_180:
        /*00fc*/ 	.word	0x00000200
        /*0100*/ 	.word	0x00000001
        /*0104*/ 	.word	0x00000001


	//----- nvinfo : EIATTR_CRS_STACK_SIZE
	.align		4
.L_181:
        /*0108*/ 	.byte	0x04, 0x1e
        /*010a*/ 	.short	(.L_183 - .L_182)
.L_182:
        /*010c*/ 	.word	0x00000000


	//----- nvinfo : EIATTR_CBANK_PARAM_SIZE
	.align		4
.L_183:
        /*0110*/ 	.byte	0x03, 0x19
        /*0112*/ 	.short	0x0c90


	//----- nvinfo : EIATTR_PARAM_CBANK
	.align		4
        /*0114*/ 	.byte	0x04, 0x0a
        /*0116*/ 	.short	(.L_185 - .L_184)
	.align		4
.L_184:
        /*0118*/ 	.word	index@(.nv.constant0._ZN2at6native50_GLOBAL__N__ca2a4b1e_17_FusedSgdKernel_cu_a550329a25multi_tensor_apply_kernelINS1_18TensorListMetadataILi2EEENS1_19FusedSgdMathFunctorIfLi2EEEJddPfddbbbS7_S7_EEEvT_T0_DpT1_)
        /*011c*/ 	.short	0x0380
        /*011e*/ 	.short	0x0c90


	//----- nvinfo : EIATTR_SW_WAR
	.align		4
.L_185:
        /*0120*/ 	.byte	0x04, 0x36
        /*0122*/ 	.short	(.L_187 - .L_186)
.L_186:
        /*0124*/ 	.word	0x00000008
.L_187:


//--------------------- .nv.info._ZN2at6native50_GLOBAL__N__ca2a4b1e_17_FusedSgdKernel_cu_a550329a25multi_tensor_apply_kernelINS1_18TensorListMetadataILi2EEENS1_19FusedSgdMathFunctorIdLi2EEEJddPfddbbbS7_S7_EEEvT_T0_DpT1_ --------------------------
	.section	.nv.info._ZN2at6native50_GLOBAL__N__ca2a4b1e_17_FusedSgdKernel_cu_a550329a25multi_tensor_apply_kernelINS1_18TensorListMetadataILi2EEENS1_19FusedSgdMathFunctorIdLi2EEEJddPfddbbbS7_S7_EEEvT_T0_DpT1_,"",@"SHT_CUDA_INFO"
	.sectionflags	@""
	.align	4


	//----- nvinfo : EIATTR_CUDA_API_VERSION
	.align		4
        /*0000*/ 	.byte	0x04, 0x37
        /*0002*/ 	.short	(.L_189 - .L_188)
.L_188:
        /*0004*/ 	.word	0x00000082


	//----- nvinfo : EIATTR_KPARAM_INFO
	.align		4
.L_189:
        /*0008*/ 	.byte	0x04, 0x17
        /*000a*/ 	.short	(.L_191 - .L_190)
.L_190:
        /*000c*/ 	.word	0x00000000
        /*0010*/ 	.short	0x000b
        /*0012*/ 	.short	0x0c88
        /*0014*/ 	.byte	0x00, 0xf5, 0x21, 0x00


	//----- nvinfo : EIATTR_KPARAM_INFO
	.align		4
.L_191:
        /*0018*/ 	.byte	0x04, 0x17
        /*001a*/ 	.short	(.L_193 - .L_192)
.L_192:
        /*001c*/ 	.word	0x00000000
        /*0020*/ 	.short	0x000a
        /*0022*/ 	.short	0x0c80
        /*0024*/ 	.byte	0x00, 0xf5, 0x21, 0x00


	//----- nvinfo : EIATTR_KPARAM_INFO
	.align		4
.L_193:
        /*0028*/ 	.byte	0x04, 0x17
        /*002a*/ 	.short	(.L_195 - .L_194)
.L_194:
        /*002c*/ 	.word	0x00000000
        /*0030*/ 	.short	0x0009
        /*0032*/ 	.short	0x0c7a
        /*0034*/ 	.byte	0x00, 0xf0, 0x05, 0x00


	//----- nvinfo : EIATTR_KPARAM_INFO
	.align		4
.L_195:
        /*0038*/ 	.byte	0x04, 0x17
        /*003a*/ 	.short	(.L_197 - .L_196)
.L_196:
        /*003c*/ 	.word	0x00000000
        /*0040*/ 	.short	0x0008
        /*0042*/ 	.short	0x0c79
        /*0044*/ 	.byte	0x00, 0xf0, 0x05, 0x00


	//----- nvinfo : EIATTR_KPARAM_INFO
	.align		4
.L_197:
        /*0048*/ 	.byte	0x04, 0x17
        /*004a*/ 	.short	(.L_199 - .L_198)
.L_198:
        /*004c*/ 	.word	0x00000000
        /*0050*/ 	.short	0x0007
        /*0052*/ 	.short	0x0c78
        /*0054*/ 	.byte	0x00, 0xf0, 0x05, 0x00


	//----- nvinfo : EIATTR_KPARAM_INFO
	.align		4
.L_199:
        /*0058*/ 	.byte	0x04, 0x17
        /*005a*/ 	.short	(.L_201 - .L_200)
.L_200:
        /*005c*/ 	.word	0x00000000
        /*0060*/ 	.short	0x0006
        /*0062*/ 	.short	0x0c70
        /*0064*/ 	.byte	0x00, 0xf0, 0x21, 0x00


	//----- nvinfo : EIATTR_KPARAM_INFO
	.align		4
.L_201:
        /*0068*/ 	.byte	0x04, 0x17
        /*006a*/ 	.short	(.L_203 - .L_202)
.L_202:
        /*006c*/ 	.word	0x00000000
        /*0070*/ 	.short	0x0005
        /*0072*/ 	.short	0x0c68
        /*0074*/ 	.byte	0x00, 0xf0, 0x21, 0x00


	//----- nvinfo : EIATTR_KPARAM_INFO
	.align		4
.L_203:
        /*0078*/ 	.byte	0x04, 0x17
        /*007a*/ 	.short	(.L_205 - .L_204)
.L_204:
        /*007c*/ 	.word	0x00000000
        /*0080*/ 	.short	0x0004
        /*0082*/ 	.short	0x0c60
        /*0084*/ 	.byte	0x00, 0xf5, 0x21, 0x00


	//----- nvinfo : EIATTR_KPARAM_INFO
	.align		4
.L_205:
        /*0088*/ 	.byte	0x04, 0x17
        /*008a*/ 	.short	(.L_207 - .L_206)
.L_206:
        /*008c*/ 	.word	0x00000000
        /*0090*/ 	.short	0x0003
        /*0092*/ 	.short	0x0c58
        /*0094*/ 	.byte	0x00, 0xf0, 0x21, 0x00


	//----- nvinfo : EIATTR_KPARAM_INFO
	.align		4
.L_207:
        /*0098*/ 	.byte	0x04, 0x17
        /*009a*/ 	.short	(.L_209 - .L_208)
.L_208:
        /*009c*/ 	.word	0x00000000
        /*00a0*/ 	.short	0x0002
        /*00a2*/ 	.short	0x0c50
        /*00a4*/ 	.byte	0x00, 0xf0, 0x21, 0x00


	//----- nvinfo : EIATTR_KPARAM_INFO
	.align		4
.L_209:
        /*00a8*/ 	.byte	0x04, 0x17
        /*00aa*/ 	.short	(.L_211 - .L_210)
.L_210:
        /*00ac*/ 	.word	0x00000000
        /*00b0*/ 	.short	0x0001
        /*00b2*/ 	.short	0x0c48
        /*00b4*/ 	.byte	0x00, 0xf0, 0x05, 0x00


	//----- nvinfo : EIATTR_KPARAM_INFO
	.align		4
.L_211:
        /*00b8*/ 	.byte	0x04, 0x17
        /*00ba*/ 	.short	(.L_213 - .L_212)
.L_212:
        /*00bc*/ 	.word	0x00000000
        /*00c0*/ 	.short	0x0000
        /*00c2*/ 	.short	0x0000
        /*00c4*/ 	.byte	0x00, 0xf0, 0x21, 0x31


	//----- nvinfo : EIATTR_SPARSE_MMA_MASK
	.align		4
.L_213:
        /*00c8*/ 	.byte	0x03, 0x50
        /*00ca*/ 	.short	0x0000


	//----- nvinfo : EIATTR_MAXREG_COUNT
	.align		4
        /*00cc*/ 	.byte	0x03, 0x1b
        /*00ce*/ 	.short	0x0080


	//----- nvinfo : EIATTR_MERCURY_ISA_VERSION
	.align		4
        /*00d0*/ 	.byte	0x03, 0x5f
        /*00d2*/ 	.short	0x0101


	//----- nvinfo : EIATTR_VRC_CTA_INIT_COUNT
	.align		4
        /*00d4*/ 	.byte	0x02, 0x4a
	.zero		1
	.zero		1


	//----- nvinfo : EIATTR_EXIT_INSTR_OFFSETS
	.align		4
        /*00d8*/ 	.byte	0x04, 0x1c
        /*00da*/ 	.short	(.L_215 - .L_214)


	//   ....[0]....
.L_214:
        /*00dc*/ 	.word	0x000000a0


	//   ....[1]....
        /*00e0*/ 	.word	0x000002c0


	//   ....[2]....
        /*00e4*/ 	.word	0x00001c50


	//   ....[3]....
        /*00e8*/ 	.word	0x00002510


	//   ....[4]....
        /*00ec*/ 	.word	0x00002560


	//   ....[5]....
        /*00f0*/ 	.word	0x000038a0


	//   ....[6]....
        /*00f4*/ 	.word	0x00003de0


	//----- nvinfo : EIATTR_MAX_THREADS
	.align		4
.L_215:
        /*00f8*/ 	.byte	0x04, 0x05
        /*00fa*/ 	.short	(.L_217 - .L_216)
.L_216:
        /*00fc*/ 	.word	0x00000200
        /*0100*/ 	.word	0x00000001
        /*0104*/ 	.word	0x00000001


	//----- nvinfo : EIATTR_CRS_STACK_SIZE
	.align		4
.L_217:
        /*0108*/ 	.byte	0x04, 0x1e
        /*010a*/ 	.short	(.L_219 - .L_218)
.L_218:
        /*010c*/ 	.word	0x00000000


	//----- nvinfo : EIATTR_CBANK_PARAM_SIZE
	.align		4
.L_219:
        /*0110*/ 	.byte	0x03, 0x19
        /*0112*/ 	.short	0x0c90


	//----- nvinfo : EIATTR_PARAM_CBANK
	.align		4
        /*0114*/ 	.byte	0x04, 0x0a
        /*0116*/ 	.short	(.L_221 - .L_220)
	.align		4
.L_220:
        /*0118*/ 	.word	index@(.nv.constant0._ZN2at6native50_GLOBAL__N__ca2a4b1e_17_FusedSgdKernel_cu_a550329a25multi_tensor_apply_kernelINS1_18TensorListMetadataILi2EEENS1_19FusedSgdMathFunctorIdLi2EEEJddPfddbbbS7_S7_EEEvT_T0_DpT1_)
        /*011c*/ 	.short	0x0380
        /*011e*/ 	.short	0x0c90


	//----- nvinfo : EIATTR_SW_WAR
	.align		4
.L_221:
        /*0120*/ 	.byte	0x04, 0x36
        /*0122*/ 	.short	(.L_223 - .L_222)
.L_222:
        /*0124*/ 	.word	0x00000008
.L_223:


//--------------------- .nv.info._ZN2at6native50_GLOBAL__N__ca2a4b1e_17_FusedSgdKernel_cu_a550329a25multi_tensor_apply_kernelINS1_18TensorListMetadataILi3EEENS1_19FusedSgdMathFunctorIN3c108BFloat16ELi3EEEJddPfddbbbS9_S9_EEEvT_T0_DpT1_ --------------------------
	.section	.nv.info._ZN2at6native50_GLOBAL__N__ca2a4b1e_17_FusedSgdKernel_cu_a550329a25multi_tensor_apply_kernelINS1_18TensorListMetadataILi3EEENS1_19FusedSgdMathFunctorIN3c108BFloat16ELi3EEEJddPfddbbbS9_S9_EEEvT_T0_DpT1_,"",@"SHT_CUDA_INFO"
	.sectionflags	@""
	.align	4


	//----- nvinfo : EIATTR_CUDA_API_VERSION
	.align		4
        /*0000*/ 	.byte	0x04, 0x37
        /*0002*/ 	.short	(.L_225 - .L_224)
.L_224:
        /*0004*/ 	.word	0x00000082


	//----- nvinfo : EIATTR_KPARAM_INFO
	.align		4
.L_225:
        /*0008*/ 	.byte	0x04, 0x17
        /*000a*/ 	.short	(.L_227 - .L_226)
.L_226:
        /*000c*/ 	.word	0x00000000
        /*0010*/ 	.short	0x000b
        /*0012*/ 	.short	0x0c88
        /*0014*/ 	.byte	0x00, 0xf5, 0x21, 0x00


	//----- nvinfo : EIATTR_KPARAM_INFO
	.align		4
.L_227:
        /*0018*/ 	.byte	0x04, 0x17
        /*001a*/ 	.short	(.L_229 - .L_228)
.L_228:
        /*001c*/ 	.word	0x00000000
        /*0020*/ 	.short	0x000a
        /*0022*/ 	.short	0x0c80
        /*0024*/ 	.byte	0x00, 0xf5, 0x21, 0x00


	//----- nvinfo : EIATTR_KPARAM_INFO
	.align		4
.L_229:
        /*0028*/ 	.byte	0x04, 0x17
        /*002a*/ 	.short	(.L_231 - .L_230)
.L_230:
        /*002c*/ 	.word	0x00000000
        /*0030*/ 	.short	0x0009
        /*0032*/ 	.short	0x0c7a
        /*0034*/ 	.byte	0x00, 0xf0, 0x05, 0x00


	//----- nvinfo : EIATTR_KPARAM_INFO
	.align		4
.L_231:
        /*0038*/ 	.byte	0x04, 0x17
        /*003a*/ 	.short	(.L_233 - .L_232)
.L_232:
        /*003c*/ 	.word	0x00000000
        /*0040*/ 	.short	0x0008
        /*0042*/ 	.short	0x0c79
        /*0044*/ 	.byte	0x00, 0xf0, 0x05, 0x00


	//----- nvinfo : EIATTR_KPARAM_INFO
	.align		4
.L_233:
        /*0048*/ 	.byte	0x04, 0x17
        /*004a*/ 	.short	(.L_235 - .L_234)
.L_234:
        /*004c*/ 	.word	0x00000000
        /*0050*/ 	.short	0x0007
        /*0052*/ 	.short	0x0c78
        /*0054*/ 	.byte	0x00, 0xf0, 0x05, 0x00


	//----- nvinfo : EIATTR_KPARAM_INFO
	.align		4
.L_235:
        /*0058*/ 	.byte	0x04, 0x17
        /*005a*/ 	.short	(.L_237 - .L_236)
.L_236:
        /*005c*/ 	.word	0x00000000
        /*0060*/ 	.short	0x0006
        /*0062*/ 	.short	0x0c70
        /*0064*/ 	.byte	0x00, 0xf0, 0x21, 0x00


	//----- nvinfo : EIATTR_KPARAM_INFO
	.align		4
.L_237:
        /*0068*/ 	.byte	0x04, 0x17
        /*006a*/ 	.short	(.L_239 - .L_238)
.L_238:
        /*006c*/ 	.word	0x00000000
        /*0070*/ 	.short	0x0005
        /*0072*/ 	.short	0x0c68
        /*0074*/ 	.byte	0x00, 0xf0, 0x21, 0x00


	//----- nvinfo : EIATTR_KPARAM_INFO
	.align		4
.L_239:
        /*0078*/ 	.byte	0x04, 0x17
        /*007a*/ 	.short	(.L_241 - .L_240)
.L_240:
        /*007c*/ 	.word	0x00000000
        /*0080*/ 	.short	0x0004
        /*0082*/ 	.short	0x0c60
        /*0084*/ 	.byte	0x00, 0xf5, 0x21, 0x00


	//----- nvinfo : EIATTR_KPARAM_INFO
	.align		4
.L_241:
        /*0088*/ 	.byte	0x04, 0x17
        /*008a*/ 	.short	(.L_243 - .L_242)
.L_242:
        /*008c*/ 	.word	0x00000000
        /*0090*/ 	.short	0x0003
        /*0092*/ 	.short	0x0c58
        /*0094*/ 	.byte	0x00, 0xf0, 0x21, 0x00


	//----- nvinfo : EIATTR_KPARAM_INFO
	.align		4
.L_243:
        /*0098*/ 	.byte	0x04, 0x17
        /*009a*/ 	.short	(.L_245 - .L_244)
.L_244:
        /*009c*/ 	.word	0x00000000
        /*00a0*/ 	.short	0x0002
        /*00a2*/ 	.short	0x0c50
        /*00a4*/ 	.byte	0x00, 0xf0, 0x21, 0x00


	//----- nvinfo : EIATTR_KPARAM_INFO
	.align		4
.L_245:
        /*00a8*/ 	.byte	0x04, 0x17
        /*00aa*/ 	.short	(.L_247 - .L_246)
.L_246:
        /*00ac*/ 	.word	0x00000000
        /*00b0*/ 	.short	0x0001
        /*00b2*/ 	.short	0x0c48
        /*00b4*/ 	.byte	0x00, 0xf0, 0x05, 0x00


	//----- nvinfo : EIATTR_KPARAM_INFO
	.align		4
.L_247:
        /*00b8*/ 	.byte	0x04, 0x17
        /*00ba*/ 	.short	(.L_249 - .L_248)
.L_248:
        /*00bc*/ 	.word	0x00000000
        /*00c0*/ 	.short	0x0000
        /*00c2*/ 	.short	0x0000
        /*00c4*/ 	.byte	0x00, 0xf0, 0x21, 0x31


	//----- nvinfo : EIATTR_SPARSE_MMA_MASK
	.align		4
.L_249:
        /*00c8*/ 	.byte	0x03, 0x50
        /*00ca*/ 	.short	0x0000


	//----- nvinfo : EIATTR_MAXREG_COUNT
	.align		4
        /*00cc*/ 	.byte	0x03, 0x1b
        /*00ce*/ 	.short	0x0080


	//----- nvinfo : EIATTR_MERCURY_ISA_VERSION
	.align		4
        /*00d0*/ 	.byte	0x03, 0x5f
        /*00d2*/ 	.short	0x0101


	//----- nvinfo : EIATTR_VRC_CTA_INIT_COUNT
	.align		4
        /*00d4*/ 	.byte	0x02, 0x4a
	.zero		1
	.zero		1


	//----- nvinfo : EIATTR_EXIT_INSTR_OFFSETS
	.align		4
        /*00d8*/ 	.byte	0x04, 0x1c
        /*00da*/ 	.short	(.L_251 - .L_250)


	//   ....[0]....
.L_250:
        /*00dc*/ 	.word	0x00000090


	//   ....[1]....
        /*00e0*/ 	.word	0x00000480


	//   ....[2]....
        /*00e4*/ 	.word	0x000014f0


	//   ....[3]....
        /*00e8*/ 	.word	0x00001e00


	//   ....[4]....
        /*00ec*/ 	.word	0x000025b0


	//   ....[5]....
        /*00f0*/ 	.word	0x00002620


	//   ....[6]....
        /*00f4*/ 	.word	0x00003040


	//   ....[7]....
        /*00f8*/ 	.word	0x00003560


	//   ....[8]....
        /*00fc*/ 	.word	0x00003940


	//----- nvinfo : EIATTR_MAX_THREADS
	.align		4
.L_251:
        /*0100*/ 	.byte	0x04, 0x05
        /*0102*/ 	.short	(.L_253 - .L_252)
.L_252:
        /*0104*/ 	.word	0x00000200
        /*0108*/ 	.word	0x00000001
        /*010c*/ 	.word	0x00000001


	//----- nvinfo : EIATTR_CRS_STACK_SIZE
	.align		4
.L_253:
        /*0110*/ 	.byte	0x04, 0x1e
        /*0112*/ 	.short	(.L_255 - .L_254)
.L_254:
        /*0114*/ 	.word	0x00000000


	//----- nvinfo : EIATTR_CBANK_PARAM_SIZE
	.align		4
.L_255:
        /*0118*/ 	.byte	0x03, 0x19
        /*011a*/ 	.short	0x0c90


	//----- nvinfo : EIATTR_PARAM_CBANK
	.align		4
        /*011c*/ 	.byte	0x04, 0x0a
        /*011e*/ 	.short	(.L_257 - .L_256)
	.align		4
.L_256:
        /*0120*/ 	.word	index@(.nv.constant0._ZN2at6native50_GLOBAL__N__ca2a4b1e_17_FusedSgdKernel_cu_a550329a25multi_tensor_apply_kernelINS1_18TensorListMetadataILi3EEENS1_19FusedSgdMathFunctorIN3c108BFloat16ELi3EEEJddPfddbbbS9_S9_EEEvT_T0_DpT1_)
        /*0124*/ 	.short	0x0380
        /*0126*/ 	.short	0x0c90


	//----- nvinfo : EIATTR_SW_WAR
	.align		4
.L_257:
        /*0128*/ 	.byte	0x04, 0x36
        /*012a*/ 	.short	(.L_259 - .L_258)
.L_258:
        /*012c*/ 	.word	0x00000008
.L_259:


//--------------------- .nv.info._ZN2at6native50_GLOBAL__N__ca2a4b1e_17_FusedSgdKernel_cu_a550329a25multi_tensor_apply_kernelINS1_18TensorListMetadataILi3EEENS1_19FusedSgdMathFunctorIN3c104HalfELi3EEEJddPfddbbbS9_S9_EEEvT_T0_DpT1_ --------------------------
	.section	.nv.info._ZN2at6native50_GLOBAL__N__ca2a4b1e_17_FusedSgdKernel_cu_a550329a25multi_tensor_apply_kernelINS1_18TensorListMetadataILi3EEENS1_19FusedSgdMathFunctorIN3c104HalfELi3EEEJddPfddbbbS9_S9_EEEvT_T0_DpT1_,"",@"SHT_CUDA_INFO"
	.sectionflags	@""
	.align	4


	//----- nvinfo : EIATTR_CUDA_API_VERSION
	.align		4
        /*0000*/ 	.byte	0x04, 0x37
        /*0002*/ 	.short	(.L_261 - .L_260)
.L_260:
        /*0004*/ 	.word	0x00000082


	//----- nvinfo : EIATTR_KPARAM_INFO
	.align		4
.L_261:
        /*0008*/ 	.byte	0x04, 0x17
        /*000a*/ 	.short	(.L_263 - .L_262)
.L_262:
        /*000c*/ 	.word	0x00000000
        /*0010*/ 	.short	0x000b
        /*0012*/ 	.short	0x0c88
        /*0014*/ 	.byte	0x00, 0xf5, 0x21, 0x00


	//----- nvinfo : EIATTR_KPARAM_INFO
	.align		4
.L_263:
        /*0018*/ 	.byte	0x04, 0x17
        /*001a*/ 	.short	(.L_265 - .L_264)
.L_264:
        /*001c*/ 	.word	0x00000000
        /*0020*/ 	.short	0x000a
        /*0022*/ 	.short	0x0c80
        /*0024*/ 	.byte	0x00, 0xf5, 0x21, 0x00


	//----- nvinfo : EIATTR_KPARAM_INFO
	.align		4
.L_265:
        /*0028*/ 	.byte	0x04, 0x17
        /*002a*/ 	.short	(.L_267 - .L_266)
.L_266:
        /*002c*/ 	.word	0x00000000
        /*0030*/ 	.short	0x0009
        /*0032*/ 	.short	0x0c7a
        /*0034*/ 	.byte	0x00, 0xf0, 0x05, 0x00


	//----- nvinfo : EIATTR_KPARAM_INFO
	.align		4
.L_267:
        /*0038*/ 	.byte	0x04, 0x17
        /*003a*/ 	.short	(.L_269 - .L_268)
.L_268:
        /*003c*/ 	.word	0x00000000
        /*0040*/ 	.short	0x0008
        /*0042*/ 	.short	0x0c79
        /*0044*/ 	.byte	0x00, 0xf0, 0x05, 0x00


	//----- nvinfo : EIATTR_KPARAM_INFO
	.align		4
.L_269:
        /*0048*/ 	.byte	0x04, 0x17
        /*004a*/ 	.short	(.L_271 - .L_270)
.L_270:
        /*004c*/ 	.word	0x00000000
        /*0050*/ 	.short	0x0007
        /*0052*/ 	.short	0x0c78
        /*0054*/ 	.byte	0x00, 0xf0, 0x05, 0x00


	//----- nvinfo : EIATTR_KPARAM_INFO
	.align		4
.L_271:
        /*0058*/ 	.byte	0x04, 0x17
        /*005a*/ 	.short	(.L_273 - .L_272)
.L_272:
        /*005c*/ 	.word	0x00000000
        /*0060*/ 	.short	0x0006
        /*0062*/ 	.short	0x0c70
        /*0064*/ 	.byte	0x00, 0xf0, 0x21, 0x00


	//----- nvinfo : EIATTR_KPARAM_INFO
	.align		4
.L_273:
        /*0068*/ 	.byte	0x04, 0x17
        /*006a*/ 	.short	(.L_275 - .L_274)
.L_274:
        /*006c*/ 	.word	0x00000000
        /*0070*/ 	.short	0x0005
        /*0072*/ 	.short	0x0c68
        /*0074*/ 	.byte	0x00, 0xf0, 0x21, 0x00


	//----- nvinfo : EIATTR_KPARAM_INFO
	.align		4
.L_275:
        /*0078*/ 	.byte	0x04, 0x17
        /*007a*/ 	.short	(.L_277 - .L_276)
.L_276:
        /*007c*/ 	.word	0x00000000
        /*0080*/ 	.short	0x0004
        /*0082*/ 	.short	0x0c60
        /*0084*/ 	.byte	0x00, 0xf5, 0x21, 0x00


	//----- nvinfo : EIATTR_KPARAM_INFO
	.align		4
.L_277:
        /*0088*/ 	.byte	0x04, 0x17
        /*008a*/ 	.short	(.L_279 - .L_278)
.L_278:
        /*008c*/ 	.word	0x00000000
        /*0090*/ 	.short	0x0003
        /*0092*/ 	.short	0x0c58
        /*0094*/ 	.byte	0x00, 0xf0, 0x21, 0x00


	//----- nvinfo : EIATTR_KPARAM_INFO
	.align		4
.L_279:
        /*0098*/ 	.byte	0x04, 0x17
        /*009a*/ 	.short	(.L_281 - .L_280)
.L_280:
        /*009c*/ 	.word	0x00000000
        /*00a0*/ 	.short	0x0002
        /*00a2*/ 	.short	0x0c50
        /*00a4*/ 	.byte	0x00, 0xf0, 0x21, 0x00


	//----- nvinfo : EIATTR_KPARAM_INFO
	.align		4
.L_281:
        /*00a8*/ 	.byte	0x04, 0x17
        /*00aa*/ 	.short	(.L_283 - .L_282)
.L_282:
        /*00ac*/ 	.word	0x00000000
        /*00b0*/ 	.short	0x0001
        /*00b2*/ 	.short	0x0c48
        /*00b4*/ 	.byte	0x00, 0xf0, 0x05, 0x00


	//----- nvinfo : EIATTR_KPARAM_INFO
	.align		4
.L_283:
        /*00b8*/ 	.byte	0x04, 0x17
        /*00ba*/ 	.short	(.L_285 - .L_284)
.L_284:
        /*00bc*/ 	.word	0x00000000
        /*00c0*/ 	.short	0x0000
        /*00c2*/ 	.short	0x0000
        /*00c4*/ 	.byte	0x00, 0xf0, 0x21, 0x31


	//----- nvinfo : EIATTR_SPARSE_MMA_MASK
	.align		4
.L_285:
        /*00c8*/ 	.byte	0x03, 0x50
        /*00ca*/ 	.short	0x0000


	//----- nvinfo : EIATTR_MAXREG_COUNT
	.align		4
        /*00cc*/ 	.byte	0x03, 0x1b
        /*00ce*/ 	.short	0x0080


	//----- nvinfo : EIATTR_MERCURY_ISA_VERSION
	.align		4
        /*00d0*/ 	.byte	0x03, 0x5f
        /*00d2*/ 	.short	0x0101


	//----- nvinfo : EIATTR_VRC_CTA_INIT_COUNT
	.align		4
        /*00d4*/ 	.byte	0x02, 0x4a
	.zero		1
	.zero		1


	//----- nvinfo : EIATTR_EXIT_INSTR_OFFSETS
	.align		4
        /*00d8*/ 	.byte	0x04, 0x1c
        /*00da*/ 	.short	(.L_287 - .L_286)


	//   ....[0]....
.L_286:
        /*00dc*/ 	.word	0x00000090


	//   ....[1]....
        /*00e0*/ 	.word	0x00000480


	//   ....[2]....
        /*00e4*/ 	.word	0x000014f0


	//   ....[3]....
        /*00e8*/ 	.word	0x00001e40


	//   ....[4]....
        /*00ec*/ 	.word	0x000025d0


	//   ....[5]....
        /*00f0*/ 	.word	0x00002640


	//   ....[6]....
        /*00f4*/ 	.word	0x00003000


	//   ....[7]....
        /*00f8*/ 	.word	0x000034d0


	//   ....[8]....
        /*00fc*/ 	.word	0x00003870


	//----- nvinfo : EIATTR_MAX_THREADS
	.align		4
.L_287:
        /*0100*/ 	.byte	0x04, 0x05
        /*0102*/ 	.short	(.L_289 - .L_288)
.L_288:
        /*0104*/ 	.word	0x00000200
        /*0108*/ 	.word	0x00000001
        /*010c*/ 	.word	0x00000001


	//----- nvinfo : EIATTR_CRS_STACK_SIZE
	.align		4
.L_289:
        /*0110*/ 	.byte	0x04, 0x1e
        /*0112*/ 	.short	(.L_291 - .L_290)
.L_290:
        /*0114*/ 	.word	0x00000000


	//----- nvinfo : EIATTR_CBANK_PARAM_SIZE
	.align		4
.L_291:
        /*0118*/ 	.byte	0x03, 0x19
        /*011a*/ 	.short	0x0c90


	//----- nvinfo : EIATTR_PARAM_CBANK
	.align		4
        /*011c*/ 	.byte	0x04, 0x0a
        /*011e*/ 	.short	(.L_293 - .L_292)
	.align		4
.L_292:
        /*0120*/ 	.word	index@(.nv.constant0._ZN2at6native50_GLOBAL__N__ca2a4b1e_17_FusedSgdKernel_cu_a550329a25multi_tensor_apply_kernelINS1_18TensorListMetadataILi3EEENS1_19FusedSgdMathFunctorIN3c104HalfELi3EEEJddPfddbbbS9_S9_EEEvT_T0_DpT1_)
        /*0124*/ 	.short	0x0380
        /*0126*/ 	.short	0x0c90


	//----- nvinfo : EIATTR_SW_WAR
	.align		4
.L_293:
        /*0128*/ 	.byte	0x04, 0x36
        /*012a*/ 	.short	(.L_295 - .L_294)
.L_294:
        /*012c*/ 	.word	0x00000008
.L_295:


//--------------------- .nv.info._ZN2at6native50_GLOBAL__N__ca2a4b1e_17_FusedSgdKernel_cu_a550329a25multi_tensor_apply_kernelINS1_18TensorListMetadataILi3EEENS1_19FusedSgdMathFunctorIfLi3EEEJddPfddbbbS7_S7_EEEvT_T0_DpT1_ --------------------------
	.section	.nv.info._ZN2at6native50_GLOBAL__N__ca2a4b1e_17_FusedSgdKernel_cu_a550329a25multi_tensor_apply_kernelINS1_18TensorListMetadataILi3EEENS1_19FusedSgdMathFunctorIfLi3EEEJddPfddbbbS7_S7_EEEvT_T0_DpT1_,"",@"SHT_CUDA_INFO"
	.sectionflags	@""
	.align	4


	//----- nvinfo : EIATTR_CUDA_API_VERSION
	.align		4
        /*0000*/ 	.byte	0x04, 0x37
        /*0002*/ 	.short	(.L_297 - .L_296)
.L_296:
        /*0004*/ 	.word	0x00000082


	//----- nvinfo : EIATTR_KPARAM_INFO
	.align		4
.L_297:
        /*0008*/ 	.byte	0x04, 0x17
        /*000a*/ 	.short	(.L_299 - .L_298)
.L_298:
        /*000c*/ 	.word	0x00000000
        /*0010*/ 	.short	0x000b
        /*0012*/ 	.short	0x0c88
        /*0014*/ 	.byte	0x00, 0xf5, 0x21, 0x00


	//----- nvinfo : EIATTR_KPARAM_INFO
	.align		4
.L_299:
        /*0018*/ 	.byte	0x04, 0x17
        /*001a*/ 	.short	(.L_301 - .L_300)
.L_300:
        /*001c*/ 	.word	0x00000000
        /*0020*/ 	.short	0x000a
        /*0022*/ 	.short	0x0c80
        /*0024*/ 	.byte	0x00, 0xf5, 0x21, 0x00


	//----- nvinfo : EIATTR_KPARAM_INFO
	.align		4
.L_301:
        /*0028*/ 	.byte	0x04, 0x17
        /*002a*/ 	.short	(.L_303 - .L_302)
.L_302:
        /*002c*/ 	.word	0x00000000
        /*0030*/ 	.short	0x0009
        /*0032*/ 	.short	0x0c7a
        /*0034*/ 	.byte	0x00, 0xf0, 0x05, 0x00


	//----- nvinfo : EIATTR_KPARAM_INFO
	.align		4
.L_303:
        /*0038*/ 	.byte	0x04, 0x17
        /*003a*/ 	.short	(.L_305 - .L_304)
.L_304:
        /*003c*/ 	.word	0x00000000
        /*0040*/ 	.short	0x0008
        /*0042*/ 	.short	0x0c79
        /*0044*/ 	.byte	0x00, 0xf0, 0x05, 0x00


	//----- nvinfo : EIATTR_KPARAM_INFO
	.align		4
.L_305:
        /*0048*/ 	.byte	0x04, 0x17
        /*004a*/ 	.short	(.L_307 - .L_306)
.L_306:
        /*004c*/ 	.word	0x00000000
        /*0050*/ 	.short	0x0007
        /*0052*/ 	.short	0x0c78
        /*0054*/ 	.byte	0x00, 0xf0, 0x05, 0x00


	//----- nvinfo : EIATTR_KPARAM_INFO
	.align		4
.L_307:
        /*0058*/ 	.byte	0x04, 0x17
        /*005a*/ 	.short	(.L_309 - .L_308)
.L_308:
        /*005c*/ 	.word	0x00000000
        /*0060*/ 	.short	0x0006
        /*0062*/ 	.short	0x0c70
        /*0064*/ 	.byte	0x00, 0xf0, 0x21, 0x00


	//----- nvinfo : EIATTR_KPARAM_INFO
	.align		4
.L_309:
        /*0068*/ 	.byte	0x04, 0x17
        /*006a*/ 	.short	(.L_311 - .L_310)
.L_310:
        /*006c*/ 	.word	0x00000000
        /*0070*/ 	.short	0x0005
        /*0072*/ 	.short	0x0c68
        /*0074*/ 	.byte	0x00, 0xf0, 0x21, 0x00


	//----- nvinfo : EIATTR_KPARAM_INFO
	.align		4
.L_311:
        /*0078*/ 	.byte	0x04, 0x17
        /*007a*/ 	.short	(.L_313 - .L_312)
.L_312:
        /*007c*/ 	.word	0x00000000
        /*0080*/ 	.short	0x0004
        /*0082*/ 	.short	0x0c60
        /*0084*/ 	.byte	0x00, 0xf5, 0x21, 0x00


	//----- nvinfo : EIATTR_KPARAM_INFO
	.align		4
.L_313:
        /*0088*/ 	.byte	0x04, 0x17
        /*008a*/ 	.short	(.L_315 - .L_314)
.L_314:
        /*008c*/ 	.word	0x00000000
        /*0090*/ 	.short	0x0003
        /*0092*/ 	.short	0x0c58
        /*0094*/ 	.byte	0x00, 0xf0, 0x21, 0x00


	//----- nvinfo : EIATTR_KPARAM_INFO
	.align		4
.L_315:
        /*0098*/ 	.byte	0x04, 0x17
        /*009a*/ 	.short	(.L_317 - .L_316)
.L_316:
        /*009c*/ 	.word	0x00000000
        /*00a0*/ 	.short	0x0002
        /*00a2*/ 	.short	0x0c50
        /*00a4*/ 	.byte	0x00, 0xf0, 0x21, 0x00


	//----- nvinfo : EIATTR_KPARAM_INFO
	.align		4
.L_317:
        /*00a8*/ 	.byte	0x04, 0x17
        /*00aa*/ 	.short	(.L_319 - .L_318)
.L_318:
        /*00ac*/ 	.word	0x00000000
        /*00b0*/ 	.short	0x0001
        /*00b2*/ 	.short	0x0c48
        /*00b4*/ 	.byte	0x00, 0xf0, 0x05, 0x00


	//----- nvinfo : EIATTR_KPARAM_INFO
	.align		4
.L_319:
        /*00b8*/ 	.byte	0x04, 0x17
        /*00ba*/ 	.short	(.L_321 - .L_320)
.L_320:
        /*00bc*/ 	.word	0x00000000
        /*00c0*/ 	.short	0x0000
        /*00c2*/ 	.short	0x0000
        /*00c4*/ 	.byte	0x00, 0xf0, 0x21, 0x31


	//----- nvinfo : EIATTR_SPARSE_MMA_MASK
	.align		4
.L_321:
        /*00c8*/ 	.byte	0x03, 0x50
        /*00ca*/ 	.short	0x0000


	//----- nvinfo : EIATTR_MAXREG_COUNT
	.align		4
        /*00cc*/ 	.byte	0x03, 0x1b
        /*00ce*/ 	.short	0x0080


	//----- nvinfo : EIATTR_MERCURY_ISA_VERSION
	.align		4
        /*00d0*/ 	.byte	0x03, 0x5f
        /*00d2*/ 	.short	0x0101


	//----- nvinfo : EIATTR_VRC_CTA_INIT_COUNT
	.align		4
        /*00d4*/ 	.byte	0x02, 0x4a
	.zero		1
	.zero		1


	//----- nvinfo : EIATTR_EXIT_INSTR_OFFSETS
	.align		4
        /*00d8*/ 	.byte	0x04, 0x1c
        /*00da*/ 	.short	(.L_323 - .L_322)


	//   ....[0]....
.L_322:
        /*00dc*/ 	.word	0x00000090


	//   ....[1]....
        /*00e0*/ 	.word	0x00000480


	//   ....[2]....
        /*00e4*/ 	.word	0x000012d0


	//   ....[3]....
        /*00e8*/ 	.word	0x00001ae0


	//   ....[4]....
        /*00ec*/ 	.word	0x00002160


	//   ....[5]....
        /*00f0*/ 	.word	0x000021d0


	//   ....[6]....
        /*00f4*/ 	.word	0x000029a0


	//   ....[7]....
        /*00f8*/ 	.word	0x00002d90


	//   ....[8]....
        /*00fc*/ 	.word	0x00003080


	//----- nvinfo : EIATTR_MAX_THREADS
	.align		4
.L_323:
        /*0100*/ 	.byte	0x04, 0x05
        /*0102*/ 	.short	(.L_325 - .L_324)
.L_324:
        /*0104*/ 	.word	0x00000200
        /*0108*/ 	.word	0x00000001
        /*010c*/ 	.word	0x00000001


	//----- nvinfo : EIATTR_CRS_STACK_SIZE
	.align		4
.L_325:
        /*0110*/ 	.byte	0x04, 0x1e
        /*0112*/ 	.short	(.L_327 - .L_326)
.L_326:
        /*0114*/ 	.word	0x00000000


	//----- nvinfo : EIATTR_CBANK_PARAM_SIZE
	.align		4
.L_327:
        /*0118*/ 	.byte	0x03, 0x19
        /*011a*/ 	.short	0x0c90


	//----- nvinfo : EIATTR_PARAM_CBANK
	.align		4
        /*011c*/ 	.byte	0x04, 0x0a
        /*011e*/ 	.short	(.L_329 - .L_328)
	.align		4
.L_328:
        /*0120*/ 	.word	index@(.nv.constant0._ZN2at6native50_GLOBAL__N__ca2a4b1e_17_FusedSgdKernel_cu_a550329a25multi_tensor_apply_kernelINS1_18TensorListMetadataILi3EEENS1_19FusedSgdMathFunctorIfLi3EEEJddPfddbbbS7_S7_EEEvT_T0_DpT1_)
        /*0124*/ 	.short	0x0380
        /*0126*/ 	.short	0x0c90


	//----- nvinfo : EIATTR_SW_WAR
	.align		4
.L_329:
        /*0128*/ 	.byte	0x04, 0x36
        /*012a*/ 	.short	(.L_331 - .L_330)
.L_330:
        /*012c*/ 	.word	0x00000008
.L_331:


//--------------------- .nv.info._ZN2at6native50_GLOBAL__N__ca2a4b1e_17_FusedSgdKernel_cu_a550329a25multi_tensor_apply_kernelINS1_18TensorListMetadataILi3EEENS1_19FusedSgdMathFunctorIdLi3EEEJddPfddbbbS7_S7_EEEvT_T0_DpT1_ --------------------------
	.section	.nv.info._ZN2at6native50_GLOBAL__N__ca2a4b1e_17_FusedSgdKernel_cu_a550329a25multi_tensor_apply_kernelINS1_18TensorListMetadataILi3EEENS1_19FusedSgdMathFunctorIdLi3EEEJddPfddbbbS7_S7_EEEvT_T0_DpT1_,"",@"SHT_CUDA_INFO"
	.sectionflags	@""
	.align	4


	//----- nvinfo : EIATTR_CUDA_API_VERSION
	.align		4
        /*0000*/ 	.byte	0x04, 0x37
        /*0002*/ 	.short	(.L_333 - .L_332)
.L_332:
        /*0004*/ 	.word	0x00000082


	//----- nvinfo : EIATTR_KPARAM_INFO
	.align		4
.L_333:
        /*0008*/ 	.byte	0x04, 0x17
        /*000a*/ 	.short	(.L_335 - .L_334)
.L_334:
        /*000c*/ 	.word	0x00000000
        /*0010*/ 	.short	0x000b
        /*0012*/ 	.short	0x0c88
        /*0014*/ 	.byte	0x00, 0xf5, 0x21, 0x00


	//----- nvinfo : EIATTR_KPARAM_INFO
	.align		4
.L_335:
        /*0018*/ 	.byte	0x04, 0x17
        /*001a*/ 	.short	(.L_337 - .L_336)
.L_336:
        /*001c*/ 	.word	0x00000000
        /*0020*/ 	.short	0x000a
        /*0022*/ 	.short	0x0c80
        /*0024*/ 	.byte	0x00, 0xf5, 0x21, 0x00


	//----- nvinfo : EIATTR_KPARAM_INFO
	.align		4
.L_337:
        /*0028*/ 	.byte	0x04, 0x17
        /*002a*/ 	.short	(.L_339 - .L_338)
.L_338:
        /*002c*/ 	.word	0x00000000
        /*0030*/ 	.short	0x0009
        /*0032*/ 	.short	0x0c7a
        /*0034*/ 	.byte	0x00, 0xf0, 0x05, 0x00


	//----- nvinfo : EIATTR_KPARAM_INFO
	.align		4
.L_339:
        /*0038*/ 	.byte	0x04, 0x17
        /*003a*/ 	.short	(.L_341 - .L_340)
.L_340:
        /*003c*/ 	.word	0x00000000
        /*0040*/ 	.short	0x0008
        /*0042*/ 	.short	0x0c79
        /*0044*/ 	.byte	0x00, 0xf0, 0x05, 0x00


	//----- nvinfo : EIATTR_KPARAM_INFO
	.align		4
.L_341:
        /*0048*/ 	.byte	0x04, 0x17
        /*004a*/ 	.short	(.L_343 - .L_342)
.L_342:
        /*004c*/ 	.word	0x00000000
        /*0050*/ 	.short	0x0007
        /*0052*/ 	.short	0x0c78
        /*0054*/ 	.byte	0x00, 0xf0, 0x05, 0x00


	//----- nvinfo : EIATTR_KPARAM_INFO
	.align		4
.L_343:
        /*0058*/ 	.byte	0x04, 0x17
        /*005a*/ 	.short	(.L_345 - .L_344)
.L_344:
        /*005c*/ 	.word	0x00000000
        /*0060*/ 	.short	0x0006
        /*0062*/ 	.short	0x0c70
        /*0064*/ 	.byte	0x00, 0xf0, 0x21, 0x00


	//----- nvinfo : EIATTR_KPARAM_INFO
	.align		4
.L_345:
        /*0068*/ 	.byte	0x04, 0x17
        /*006a*/ 	.short	(.L_347 - .L_346)
.L_346:
        /*006c*/ 	.word	0x00000000
        /*0070*/ 	.short	0x0005
        /*0072*/ 	.short	0x0c68
        /*0074*/ 	.byte	0x00, 0xf0, 0x21, 0x00


	//----- nvinfo : EIATTR_KPARAM_INFO
	.align		4
.L_347:
        /*0078*/ 	.byte	0x04, 0x17
        /*007a*/ 	.short	(.L_349 - .L_348)
.L_348:
        /*007c*/ 	.word	0x00000000
        /*0080*/ 	.short	0x0004
        /*0082*/ 	.short	0x0c60
        /*0084*/ 	.byte	0x00, 0xf5, 0x21, 0x00


	//----- nvinfo : EIATTR_KPARAM_INFO
	.align		4
.L_349:
        /*0088*/ 	.byte	0x04, 0x17
        /*008a*/ 	.short	(.L_351 - .L_350)
.L_350:
        /*008c*/ 	.word	0x00000000
        /*0090*/ 	.short	0x0003
        /*0092*/ 	.short	0x0c58
        /*0094*/ 	.byte	0x00, 0xf0, 0x21, 0x00


	//----- nvinfo : EIATTR_KPARAM_INFO
	.align		4
.L_351:
        /*0098*/ 	.byte	0x04, 0x17
        /*009a*/ 	.short	(.L_353 - .L_352)
.L_352:
        /*009c*/ 	.word	0x00000000
        /*00a0*/ 	.short	0x0002
        /*00a2*/ 	.short	0x0c50
        /*00a4*/ 	.byte	0x00, 0xf0, 0x21, 0x00


	//----- nvinfo : EIATTR_KPARAM_INFO
	.align		4
.L_353:
        /*00a8*/ 	.byte	0x04, 0x17
        /*00aa*/ 	.short	(.L_355 - .L_354)
.L_354:
        /*00ac*/ 	.word	0x00000000
        /*00b0*/ 	.short	0x0001
        /*00b2*/ 	.short	0x0c48
        /*00b4*/ 	.byte	0x00, 0xf0, 0x05, 0x00


	//----- nvinfo : EIATTR_KPARAM_INFO
	.align		4
.L_355:
        /*00b8*/ 	.byte	0x04, 0x17
        /*00ba*/ 	.short	(.L_357 - .L_356)
.L_356:
        /*00bc*/ 	.word	0x00000000
        /*00c0*/ 	.short	0x0000
        /*00c2*/ 	.short	0x0000
        /*00c4*/ 	.byte	0x00, 0xf0, 0x21, 0x31


	//----- nvinfo : EIATTR_SPARSE_MMA_MASK
	.align		4
.L_357:
        /*00c8*/ 	.byte	0x03, 0x50
        /*00ca*/ 	.short	0x0000


	//----- nvinfo : EIATTR_MAXREG_COUNT
	.align		4
        /*00cc*/ 	.byte	0x03, 0x1b
        /*00ce*/ 	.short	0x0080


	//----- nvinfo : EIATTR_MERCURY_ISA_VERSION
	.align		4
        /*00d0*/ 	.byte	0x03, 0x5f
        /*00d2*/ 	.short	0x0101


	//----- nvinfo : EIATTR_VRC_CTA_INIT_COUNT
	.align		4
        /*00d4*/ 	.byte	0x02, 0x4a
	.zero		1
	.zero		1


	//----- nvinfo : EIATTR_EXIT_INSTR_OFFSETS
	.align		4
        /*00d8*/ 	.byte	0x04, 0x1c
        /*00da*/ 	.short	(.L_359 - .L_358)


	//   ....[0]....
.L_358:
        /*00dc*/ 	.word	0x000000a0


	//   ....[1]....
        /*00e0*/ 	.word	0x000002f0


	//   ....[2]....
        /*00e4*/ 	.word	0x00000e40


	//   ....[3]....
        /*00e8*/ 	.word	0x00001c70


	//   ....[4]....
        /*00ec*/ 	.word	0x000037a0


	//   ....[5]....
        /*00f0*/ 	.word	0x000057a0


	//   ....[6]....
        /*00f4*/ 	.word	0x000057f0


	//   ....[7]....
        /*00f8*/ 	.word	0x000067e0


	//   ....[8]....
        /*00fc*/ 	.word	0x00007d10


	//   ....[9]....
        /*0100*/ 	.word	0x000095c0


	//----- nvinfo : EIATTR_MAX_THREADS
	.align		4
.L_359:
        /*0104*/ 	.byte	0x04, 0x05
        /*0106*/ 	.short	(.L_361 - .L_360)
.L_360:
        /*0108*/ 	.word	0x00000200
        /*010c*/ 	.word	0x00000001
        /*0110*/ 	.word	0x00000001


	//----- nvinfo : EIATTR_CRS_STACK_SIZE
	.align		4
.L_361:
        /*0114*/ 	.byte	0x04, 0x1e
        /*0116*/ 	.short	(.L_363 - .L_362)
.L_362:
        /*0118*/ 	.word	0x00000000


	//----- nvinfo : EIATTR_CBANK_PARAM_SIZE
	.align		4
.L_363:
        /*011c*/ 	.byte	0x03, 0x19
        /*011e*/ 	.short	0x0c90


	//----- nvinfo : EIATTR_PARAM_CBANK
	.align		4
        /*0120*/ 	.byte	0x04, 0x0a
        /*0122*/ 	.short	(.L_365 - .L_364)
	.align		4
.L_364:
        /*0124*/ 	.word	index@(.nv.constant0._ZN2at6native50_GLOBAL__N__ca2a4b1e_17_FusedSgdKernel_cu_a550329a25multi_tensor_apply_kernelINS1_18TensorListMetadataILi3EEENS1_19FusedSgdMathFunctorIdLi3EEEJddPfddbbbS7_S7_EEEvT_T0_DpT1_)
        /*0128*/ 	.short	0x0380
        /*012a*/ 	.short	0x0c90


	//----- nvinfo : EIATTR_SW_WAR
	.align		4
.L_365:
        /*012c*/ 	.byte	0x04, 0x36
        /*012e*/ 	.short	(.L_367 - .L_366)
.L_366:
        /*0130*/ 	.word	0x00000008
.L_367:


//--------------------- .nv.callgraph             --------------------------
	.section	.nv.callgraph,"",@"SHT_CUDA_CALLGRAPH"
	.align	4
	.sectionentsize	8
	.align		4
        /*0000*/ 	.word	0x00000000
	.align		4
        /*0004*/ 	.word	0xffffffff
	.align		4
        /*0008*/ 	.word	0x00000000
	.align		4
        /*000c*/ 	.word	0xfffffffe
	.align		4
        /*0010*/ 	.word	0x00000000
	.align		4
        /*0014*/ 	.word	0xfffffffd
	.align		4
        /*0018*/ 	.word	0x00000000
	.align		4
        /*001c*/ 	.word	0xfffffffc


//--------------------- .nv.constant4             --------------------------
	.section	.nv.constant4,"a",@progbits
	.align	8
	.align		8
.nv.constant4:
        /*0000*/ 	.dword	_ZN48_INTERNAL_ca2a4b1e_17_FusedSgdKernel_cu_a550329a4cuda3std3__45__cpo5beginE
	.align		8
        /*0008*/ 	.dword	_ZN48_INTERNAL_ca2a4b1e_17_FusedSgdKernel_cu_a550329a4cuda3std3__45__cpo3endE
	.align		8
        /*0010*/ 	.dword	_ZN48_INTERNAL_ca2a4b1e_17_FusedSgdKernel_cu_a550329a4cuda3std3__45__cpo6cbeginE
	.align		8
        /*0018*/ 	.dword	_ZN48_INTERNAL_ca2a4b1e_17_FusedSgdKernel_cu_a550329a4cuda3std3__45__cpo4cendE
	.align		8
        /*0020*/ 	.dword	_ZN48_INTERNAL_ca2a4b1e_17_FusedSgdKernel_cu_a550329a4cuda3std3__45__cpo6rbeginE
	.align		8
        /*0028*/ 	.dword	_ZN48_INTERNAL_ca2a4b1e_17_FusedSgdKernel_cu_a550329a4cuda3std3__45__cpo4rendE
	.align		8
        /*0030*/ 	.dword	_ZN48_INTERNAL_ca2a4b1e_17_FusedSgdKernel_cu_a550329a4cuda3std3__45__cpo7crbeginE
	.align		8
        /*0038*/ 	.dword	_ZN48_INTERNAL_ca2a4b1e_17_FusedSgdKernel_cu_a550329a4cuda3std3__45__cpo5crendE
	.align		8
        /*0040*/ 	.dword	_ZN48_INTERNAL_ca2a4b1e_17_FusedSgdKernel_cu_a550329a4cuda3std3__450_GLOBAL__N__ca2a4b1e_17_FusedSgdKernel_cu_a550329a6ignoreE
	.align		8
        /*0048*/ 	.dword	_ZN48_INTERNAL_ca2a4b1e_17_FusedSgdKernel_cu_a550329a4cuda3std3__419piecewise_constructE
	.align		8
        /*0050*/ 	.dword	_ZN48_INTERNAL_ca2a4b1e_17_FusedSgdKernel_cu_a550329a4cuda3std3__48in_placeE
	.align		8
        /*0058*/ 	.dword	_ZN48_INTERNAL_ca2a4b1e_17_FusedSgdKernel_cu_a550329a4cuda3std3__420unreachable_sentinelE
	.align		8
        /*0060*/ 	.dword	_ZN48_INTERNAL_ca2a4b1e_17_FusedSgdKernel_cu_a550329a4cuda3std6ranges3__45__cpo4swapE
	.align		8
        /*0068*/ 	.dword	_ZN48_INTERNAL_ca2a4b1e_17_FusedSgdKernel_cu_a550329a4cuda3std6ranges3__45__cpo9iter_moveE
	.align		8
        /*0070*/ 	.dword	_ZN48_INTERNAL_ca2a4b1e_17_FusedSgdKernel_cu_a550329a4cuda3std6ranges3__45__cpo5beginE
	.align		8
        /*0078*/ 	.dword	_ZN48_INTERNAL_ca2a4b1e_17_FusedSgdKernel_cu_a550329a4cuda3std6ranges3__45__cpo3endE
	.align		8
        /*0080*/ 	.dword	_ZN48_INTERNAL_ca2a4b1e_17_FusedSgdKernel_cu_a550329a4cuda3std6ranges3__45__cpo6cbeginE
	.align		8
        /*0088*/ 	.dword	_ZN48_INTERNAL_ca2a4b1e_17_FusedSgdKernel_cu_a550329a4cuda3std6ranges3__45__cpo4cendE
	.align		8
        /*0090*/ 	.dword	_ZN48_INTERNAL_ca2a4b1e_17_FusedSgdKernel_cu_a550329a4cuda3std6ranges3__45__cpo7advanceE
	.align		8
        /*0098*/ 	.dword	_ZN48_INTERNAL_ca2a4b1e_17_FusedSgdKernel_cu_a550329a4cuda3std6ranges3__45__cpo9iter_swapE
	.align		8
        /*00a0*/ 	.dword	_ZN48_INTERNAL_ca2a4b1e_17_FusedSgdKernel_cu_a550329a4cuda3std6ranges3__45__cpo4nextE
	.align		8
        /*00a8*/ 	.dword	_ZN48_INTERNAL_ca2a4b1e_17_FusedSgdKernel_cu_a550329a4cuda3std6ranges3__45__cpo4prevE
	.align		8
        /*00b0*/ 	.dword	_ZN48_INTERNAL_ca2a4b1e_17_FusedSgdKernel_cu_a550329a4cuda3std6ranges3__45__cpo4dataE
	.align		8
        /*00b8*/ 	.dword	_ZN48_INTERNAL_ca2a4b1e_17_FusedSgdKernel_cu_a550329a4cuda3std6ranges3__45__cpo5cdataE
	.align		8
        /*00c0*/ 	.dword	_ZN48_INTERNAL_ca2a4b1e_17_FusedSgdKernel_cu_a550329a4cuda3std6ranges3__45__cpo4sizeE
	.align		8
        /*00c8*/ 	.dword	_ZN48_INTERNAL_ca2a4b1e_17_FusedSgdKernel_cu_a550329a4cuda3std6ranges3__45__cpo5ssizeE
	.align		8
        /*00d0*/ 	.dword	_ZN48_INTERNAL_ca2a4b1e_17_FusedSgdKernel_cu_a550329a4cuda3std6ranges3__45__cpo8distanceE
	.align		8
        /*00d8*/ 	.dword	_ZN48_INTERNAL_ca2a4b1e_17_FusedSgdKernel_cu_a550329a6thrust24THRUST_300001_SM_1030_NS6system6detail10sequential3seqE


//--------------------- .text._ZN2at6native50_GLOBAL__N__ca2a4b1e_17_FusedSgdKernel_cu_a550329a25multi_tensor_apply_kernelINS1_18TensorListMetadataILi2EEENS1_19FusedSgdMathFunctorIN3c108BFloat16ELi2EEEJddPfddbbbS9_S9_EEEvT_T0_DpT1_ --------------------------
	.section	.text._ZN2at6native50_GLOBAL__N__ca2a4b1e_17_FusedSgdKernel_cu_a550329a25multi_tensor_apply_kernelINS1_18TensorListMetadataILi2EEENS1_19FusedSgdMathFunctorIN3c108BFloat16ELi2EEEJddPfddbbbS9_S9_EEEvT_T0_DpT1_,"ax",@progbits
	.align	128
.text._ZN2at6native50_GLOBAL__N__ca2a4b1e_17_FusedSgdKernel_cu_a550329a25multi_tensor_apply_kernelINS1_18TensorListMetadataILi2EEENS1_19FusedSgdMathFunctorIN3c108BFloat16ELi2EEEJddPfddbbbS9_S9_EEEvT_T0_DpT1_:
        .type           _ZN2at6native50_GLOBAL__N__ca2a4b1e_17_FusedSgdKernel_cu_a550329a25multi_tensor_apply_kernelINS1_18TensorListMetadataILi2EEENS1_19FusedSgdMathFunctorIN3c108BFloat16ELi2EEEJddPfddbbbS9_S9_EEEvT_T0_DpT1_,@function
        .size           _ZN2at6native50_GLOBAL__N__ca2a4b1e_17_FusedSgdKernel_cu_a550329a25multi_tensor_apply_kernelINS1_18TensorListMetadataILi2EEENS1_19FusedSgdMathFunctorIN3c108BFloat16ELi2EEEJddPfddbbbS9_S9_EEEvT_T0_DpT1_,(.L_x_170 - _ZN2at6native50_GLOBAL__N__ca2a4b1e_17_FusedSgdKernel_cu_a550329a25multi_tensor_apply_kernelINS1_18TensorListMetadataILi2EEENS1_19FusedSgdMathFunctorIN3c108BFloat16ELi2EEEJddPfddbbbS9_S9_EEEvT_T0_DpT1_)
        .other          _ZN2at6native50_GLOBAL__N__ca2a4b1e_17_FusedSgdKernel_cu_a550329a25multi_tensor_apply_kernelINS1_18TensorListMetadataILi2EEENS1_19FusedSgdMathFunctorIN3c108BFloat16ELi2EEEJddPfddbbbS9_S9_EEEvT_T0_DpT1_,@"STO_CUDA_ENTRY STV_DEFAULT"
_ZN2at6native50_GLOBAL__N__ca2a4b1e_17_FusedSgdKernel_cu_a550329a25multi_tensor_apply_kernelINS1_18TensorListMetadataILi2EEENS1_19FusedSgdMathFunctorIN3c108BFloat16ELi2EEEJddPfddbbbS9_S9_EEEvT_T0_DpT1_:
[----:B------:R-:W-:Y:S01]  /*0000*/  LDC R1, c[0x0][0x37c] ;  /* 0x0000df00ff017b82 */ /* 0x000fe20000000800 */
[----:B------:R-:W0:Y:S01]  /*0010*/  LDCU.64 UR4, c[0x0][0x1008] ;  /* 0x00020100ff0477ac */ /* 0x000e220008000a00 */
[----:B------:R-:W1:Y:S01]  /*0020*/  LDCU.64 UR14, c[0x0][0x358] ;  /* 0x00006b00ff0e77ac */ /* 0x000e620008000a00 */
[----:B0-----:R-:W-:-:S04]  /*0030*/  UISETP.NE.U32.AND UP0, UPT, UR4, URZ, UPT ;  /* 0x000000ff0400728c */ /* 0x001fc8000bf05070 */
[----:B------:R-:W-:-:S09]  /*0040*/  UISETP.NE.AND.EX UP0, UPT, UR5, URZ, UPT, UP0 ;  /* 0x000000ff0500728c */ /* 0x000fd2000bf05300 */
[----:B-1----:R-:W-:Y:S05]  /*0050*/  BRA.U !UP0, `(.L_x_0) ;  /* 0x0000000108107547 */ /* 0x002fea000b800000 */
[----:B------:R-:W0:Y:S02]  /*0060*/  LDC.64 R2, c[0x0][0x1008] ;  /* 0x00040200ff027b82 */ /* 0x000e240000000a00 */
[----:B0-----:R-:W2:Y:S02]  /*0070*/  LDG.E R2, desc[UR14][R2.64] ;  /* 0x0000000e02027981 */ /* 0x001ea4000c1e1900 */
[----:B--2---:R-:W-:-:S13]  /*0080*/  FSETP.NEU.FTZ.AND P0, PT, R2, 1, PT ;  /* 0x3f8000000200780b */ /* 0x004fda0003f1d000 */
[----:B------:R-:W-:Y:S05]  /*0090*/  @!P0 EXIT ;  /* 0x000000000000894d */ /* 0x000fea0003800000 */
.L_x_0:
[----:B------:R-:W0:Y:S02]  /*00a0*/  LDCU.64 UR4, c[0x0][0xfe0] ;  /* 0x0001fc00ff0477ac */ /* 0x000e240008000a00 */
[----:B0-----:R-:W-:-:S04]  /*00b0*/  ISETP.NE.U32.AND P1, PT, RZ, UR4, PT ;  /* 0x00000004ff007c0c */ /* 0x001fc8000bf25070 */
[----:B------:R-:W-:-:S13]  /*00c0*/  ISETP.NE.AND.EX P1, PT, RZ, UR5, PT, P1 ;  /* 0x00000005ff007c0c */ /* 0x000fda000bf25310 */
[----:B------:R-:W0:Y:S08]  /*00d0*/  @P1 LDC.64 R2, c[0x0][0xfe0] ;  /* 0x0003f800ff021b82 */ /* 0x000e300000000a00 */
[----:B------:R-:W1:Y:S08]  /*00e0*/  S2UR UR5, SR_CTAID.X ;  /* 0x00000000000579c3 */ /* 0x000e700000002500 */
[----:B------:R-:W2:Y:S01]  /*00f0*/  @!P1 LDC.64 R4, c[0x0][0xfe8] ;  /* 0x0003fa00ff049b82 */ /* 0x000ea20000000a00 */
[----:B0-----:R0:W5:Y:S01]  /*0100*/  @P1 LDG.E R0, desc[UR14][R2.64] ;  /* 0x0000000e02001981 */ /* 0x001162000c1e1900 */
[----:B------:R-:W-:Y:S01]  /*0110*/  UMOV UR16, 0xf0000000 ;  /* 0xf000000000107882 */ /* 0x000fe20000000000 */
[----:B------:R-:W-:Y:S01]  /*0120*/  UMOV UR17, 0x380fffff ;  /* 0x380fffff00117882 */ /* 0x000fe20000000000 */
[----:B------:R-:W-:Y:S01]  /*0130*/  PLOP3.LUT P0, PT, PT, PT, PT, 0x80, 0x8 ;  /* 0x000000000008781c */ /* 0x000fe20003f0f070 */
[----:B-1----:R-:W1:Y:S03]  /*0140*/  LDCU.U8 UR4, c[0x0][UR5+0x980] ;  /* 0x00013000050477ac */ /* 0x002e660008000000 */
[----:B0-----:R-:W0:Y:S01]  /*0150*/  LDC.64 R2, c[0x0][0xfd0] ;  /* 0x0003f400ff027b82 */ /* 0x001e220000000a00 */
[----:B------:R-:W-:Y:S01]  /*0160*/  UIMAD UR5, UR5, 0x3, UR5 ;  /* 0x00000003050578a4 */ /* 0x000fe2000f8e0205 */
[----:B--2---:R-:W2:Y:S02]  /*0170*/  @!P1 DSETP.GEU.AND P2, PT, |R4|, UR16, PT ;  /* 0x0000001004009e2a */ /* 0x004ea4000bf4e200 */
[----:B--2---:R-:W-:-:S15]  /*0180*/  @!P1 PLOP3.LUT P0, PT, P2, PT, PT, 0x80, 0x8 ;  /* 0x000000000008981c */ /* 0x004fde000170f070 */
[----:B------:R-:W-:-:S15]  /*0190*/  NOP ;  /* 0x0000000000007918 */ /* 0x000fde0000000000 */
[----:B------:R-:W-:-:S15]  /*01a0*/  NOP ;  /* 0x0000000000007918 */ /* 0x000fde0000000000 */
[----:B------:R-:W-:-:S15]  /*01b0*/  NOP ;  /* 0x0000000000007918 */ /* 0x000fde0000000000 */
[----:B------:R-:W-:-:S02]  /*01c0*/  NOP ;  /* 0x0000000000007918 */ /* 0x000fc40000000000 */
[----:B------:R-:W2:Y:S01]  /*01d0*/  @!P1 F2F.F32.F64 R4, R4 ;  /* 0x0000000400049310 */ /* 0x000ea20000301000 */
[----:B------:R-:W3:Y:S01]  /*01e0*/  LDCU UR12, c[0x0][UR5+0xac0] ;  /* 0x00015800050c77ac */ /* 0x000ee20008000800 */
[----:B-1----:R-:W-:Y:S01]  /*01f0*/  USHF.L.U32 UR8, UR4, 0x3, URZ ;  /* 0x0000000304087899 */ /* 0x002fe200080006ff */
[----:B--2---:R-:W-:-:S11]  /*0200*/  @!P0 FMUL R4, R4, 1.175494350822287508e-38 ;  /* 0x0080000004048820 */ /* 0x004fd60000400000 */
[----:B------:R-:W1:Y:S01]  /*0210*/  LDCU.64 UR4, c[0x0][UR8+0x780] ;  /* 0x0000f000080477ac */ /* 0x000e620008000a00 */
[----:B------:R-:W3:Y:S01]  /*0220*/  LDCU.64 UR6, c[0x0][UR8+0x580] ;  /* 0x0000b000080677ac */ /* 0x000ee20008000a00 */
[----:B------:R-:W2:Y:S01]  /*0230*/  LDCU.64 UR8, c[0x0][UR8+0x380] ;  /* 0x00007000080877ac */ /* 0x000ea20008000a00 */
[----:B-1----:R-:W-:Y:S02]  /*0240*/  ULOP3.LUT UR13, UR4, 0x3, URZ, 0xc0, !UPT ;  /* 0x00000003040d7892 */ /* 0x002fe4000f8ec0ff */
[----:B---3--:R-:W-:Y:S02]  /*0250*/  UIMAD.WIDE UR10, UR12, 0x20000, UR6 ;  /* 0x000200000c0a78a5 */ /* 0x008fe4000f8e0206 */
[----:B------:R-:W-:Y:S02]  /*0260*/  UIMAD.WIDE UR6, UR12, 0x10000, URZ ;  /* 0x000100000c0678a5 */ /* 0x000fe4000f8e02ff */
[----:B--2---:R-:W-:Y:S02]  /*0270*/  UIMAD.WIDE UR8, UR12, 0x20000, UR8 ;  /* 0x000200000c0878a5 */ /* 0x004fe4000f8e0208 */
[----:B------:R-:W-:-:S02]  /*0280*/  ULOP3.LUT UR12, UR13, 0x7, UR10, 0xf8, !UPT ;  /* 0x000000070d0c7892 */ /* 0x000fc4000f8ef80a */
[----:B------:R-:W-:Y:S02]  /*0290*/  UIADD3 UR13, UP1, UPT, UR4, -UR6, URZ ;  /* 0x80000006040d7290 */ /* 0x000fe4000ff3e0ff */
[----:B------:R-:W-:Y:S02]  /*02a0*/  ULOP3.LUT UP0, URZ, UR12, 0x7, UR8, 0xf8, !UPT ;  /* 0x000000070cff7892 */ /* 0x000fe4000f80f808 */
[----:B------:R-:W-:Y:S02]  /*02b0*/  UIADD3.X UR5, UPT, UPT, UR5, ~UR7, URZ, UP1, !UPT ;  /* 0x8000000705057290 */ /* 0x000fe40008ffe4ff */
[----:B------:R-:W-:-:S15]  /*02c0*/  ULOP3.LUT UP0, URZ, URZ, URZ, URZ, 0xfc, UP0 ;  /* 0x000000ffffff7292 */ /* 0x000fde000800fcff */
[----:B------:R-:W-:-:S15]  /*02d0*/  NOP ;  /* 0x0000000000007918 */ /* 0x000fde0000000000 */
[----:B------:R-:W-:-:S01]  /*02e0*/  NOP ;  /* 0x0000000000007918 */ /* 0x000fc20000000000 */
[----:B0-----:R-:W0:-:S15]  /*02f0*/  DSETP.GEU.AND P0, PT, |R2|, UR16, PT ;  /* 0x0000001002007e2a */ /* 0x001e1e000bf0e200 */
[----:B------:R-:W-:-:S15]  /*0300*/  NOP ;  /* 0x0000000000007918 */ /* 0x000fde0000000000 */
[----:B------:R-:W-:-:S15]  /*0310*/  NOP ;  /* 0x0000000000007918 */ /* 0x000fde0000000000 */
[----:B------:R-:W-:-:S15]  /*0320*/  NOP ;  /* 0x0000000000007918 */ /* 0x000fde0000000000 */
[----:B------:R-:W-:-:S04]  /*0330*/  NOP ;  /* 0x0000000000007918 */ /* 0x000fc80000000000 */
[----:B------:R-:W0:Y:S02]  /*0340*/  F2F.F32.F64 R16, R2 ;  /* 0x0000000200107310 */ /* 0x000e240000301000 */
[----:B0-----:R-:W-:Y:S01]  /*0350*/  @!P0 FMUL R16, R16, 1.175494350822287508e-38 ;  /* 0x0080000010108820 */ /* 0x001fe20000400000 */
[----:B------:R-:W-:Y:S01]  /*0360*/  @!P1 IMAD.MOV.U32 R0, RZ, RZ, R4 ;  /* 0x000000ffff009224 */ /* 0x000fe200078e0004 */
[----:B------:R-:W-:Y:S06]  /*0370*/  BRA.U !UP0, `(.L_x_1) ;  /* 0x0000000d08387547 */ /* 0x000fec000b800000 */
[----:B------:R-:W-:-:S04]  /*0380*/  UISETP.GE.U32.AND UP0, UPT, UR13, 0x1, UPT ;  /* 0x000000010d00788c */ /* 0x000fc8000bf06070 */
[----:B------:R-:W-:-:S06]  /*0390*/  UISETP.GE.AND.EX UP0, UPT, UR5, URZ, UPT, UP0 ;  /* 0x000000ff0500728c */ /* 0x000fcc000bf06300 */
[----:B------:R-:W-:-:S13]  /*03a0*/  PLOP3.LUT P0, PT, PT, PT, UP0, 0x80, 0x8 ;  /* 0x000000000008781c */ /* 0x000fda0003f0f008 */
[----:B------:R-:W-:Y:S05]  /*03b0*/  @!P0 EXIT ;  /* 0x000000000000894d */ /* 0x000fea0003800000 */
[----:B------:R-:W0:Y:S01]  /*03c0*/  LDCU.64 UR6, c[0x0][0x1000] ;  /* 0x00020000ff0677ac */ /* 0x000e220008000a00 */
[----:B------:R-:W1:Y:S01]  /*03d0*/  S2R R17, SR_TID.X ;  /* 0x0000000000117919 */ /* 0x000e620000002100 */
[----:B------:R-:W2:Y:S01]  /*03e0*/  LDC R19, c[0x0][0x360] ;  /* 0x0000d800ff137b82 */ /* 0x000ea20000000800 */
[----:B0-----:R-:W-:-:S04]  /*03f0*/  UISETP.NE.U32.AND UP0, UPT, UR6, URZ, UPT ;  /* 0x000000ff0600728c */ /* 0x001fc8000bf05070 */
[----:B------:R-:W-:-:S09]  /*0400*/  UISETP.NE.AND.EX UP0, UPT, UR7, URZ, UPT, UP0 ;  /* 0x000000ff0700728c */ /* 0x000fd2000bf05300 */
[----:B------:R-:W-:Y:S05]  /*0410*/  BRA.U !UP0, `(.L_x_2) ;  /* 0x0000000508ac7547 */ /* 0x000fea000b800000 */
[----:B------:R-:W-:-:S07]  /*0420*/  IMAD.MOV.U32 R18, RZ, RZ, RZ ;  /* 0x000000ffff127224 */ /* 0x000fce00078e00ff */
.L_x_3:
[----:B------:R-:W0:Y:S01]  /*0430*/  LDC.64 R4, c[0x0][0x1000] ;  /* 0x00040000ff047b82 */ /* 0x000e220000000a00 */
[----:B-1----:R-:W-:Y:S02]  /*0440*/  IMAD.IADD R10, R17, 0x1, R18 ;  /* 0x00000001110a7824 */ /* 0x002fe400078e0212 */
[----:B------:R-:W-:-:S03]  /*0450*/  IMAD.U32 R2, RZ, RZ, UR5 ;  /* 0x00000005ff027e24 */ /* 0x000fc6000f8e00ff */
[----:B------:R-:W-:-:S04]  /*0460*/  ISETP.LT.U32.AND P0, PT, R10, UR13, PT ;  /* 0x0000000d0a007c0c */ /* 0x000fc8000bf01070 */
[----:B------:R-:W-:-:S04]  /*0470*/  ISETP.GT.U32.AND.EX P0, PT, R2, RZ, PT, P0 ;  /* 0x000000ff0200720c */ /* 0x000fc80003f04100 */
[C---:B------:R-:W-:Y:S02]  /*0480*/  ISETP.LT.U32.AND P0, PT, R10.reuse, 0x10000, P0 ;  /* 0x000100000a00780c */ /* 0x040fe40000701070 */
[C---:B------:R-:W-:Y:S01]  /*0490*/  LEA R8, P1, R10.reuse, UR10, 0x1 ;  /* 0x0000000a0a087c11 */ /* 0x040fe2000f8208ff */
[----:B0-----:R0:W3:Y:S01]  /*04a0*/  LDG.E R4, desc[UR14][R4.64] ;  /* 0x0000000e04047981 */ /* 0x0010e2000c1e1900 */
[----:B------:R-:W-:Y:S02]  /*04b0*/  PRMT R7, RZ, 0x7610, R7 ;  /* 0x00007610ff077816 */ /* 0x000fe40000000007 */
[----:B------:R-:W-:Y:S01]  /*04c0*/  LEA.HI.X R9, R10, UR11, RZ, 0x1, P1 ;  /* 0x0000000b0a097c11 */ /* 0x000fe200088f0cff */
[----:B------:R-:W-:-:S06]  /*04d0*/  IMAD.MOV.U32 R3, RZ, RZ, 0x2 ;  /* 0x00000002ff037424 */ /* 0x000fcc00078e00ff */
[----:B------:R-:W4:Y:S01]  /*04e0*/  @P0 LDG.E.U16 R7, desc[UR14][R8.64] ;  /* 0x0000000e08070981 */ /* 0x000f22000c1e1500 */
[----:B------:R-:W-:Y:S01]  /*04f0*/  PRMT R6, RZ, 0x7610, R6 ;  /* 0x00007610ff067816 */ /* 0x000fe20000000006 */
[----:B------:R-:W-:-:S05]  /*0500*/  IMAD.WIDE.U32 R2, R10, R3, UR8 ;  /* 0x000000080a027e25 */ /* 0x000fca000f8e0003 */
[----:B------:R-:W4:Y:S01]  /*0510*/  @P0 LDG.E.U16 R6, desc[UR14][R2.64] ;  /* 0x0000000e02060981 */ /* 0x000f22000c1e1500 */
[----:B------:R-:W1:Y:S01]  /*0520*/  LDCU.S8 UR4, c[0x0][0xff9] ;  /* 0x0001ff20ff0477ac */ /* 0x000e620008000200 */
[--C-:B--2---:R-:W-:Y:S01]  /*0530*/  IMAD.IADD R12, R10, 0x1, R19.reuse ;  /* 0x000000010a0c7824 */ /* 0x104fe200078e0213 */
[----:B------:R-:W-:Y:S01]  /*0540*/  FSETP.NEU.FTZ.AND P4, PT, R16, RZ, PT ;  /* 0x000000ff1000720b */ /* 0x000fe20003f9d000 */
[----:B0-----:R-:W-:Y:S01]  /*0550*/  IMAD.U32 R5, RZ, RZ, UR5 ;  /* 0x00000005ff057e24 */ /* 0x001fe2000f8e00ff */
[----:B------:R-:W-:Y:S01]  /*0560*/  PRMT R24, RZ, 0x7610, R24 ;  /* 0x00007610ff187816 */ /* 0x000fe20000000018 */
[C---:B------:R-:W-:Y:S01]  /*0570*/  IMAD.IADD R26, R12.reuse, 0x1, R19 ;  /* 0x000000010c1a7824 */ /* 0x040fe200078e0213 */
[----:B------:R-:W-:Y:S01]  /*0580*/  ISETP.LT.U32.AND P1, PT, R12, UR13, PT ;  /* 0x0000000d0c007c0c */ /* 0x000fe2000bf21070 */
[----:B------:R-:W-:Y:S01]  /*0590*/  IMAD.MOV.U32 R15, RZ, RZ, 0x2 ;  /* 0x00000002ff0f7424 */ /* 0x000fe200078e00ff */
[----:B------:R-:W-:Y:S01]  /*05a0*/  PRMT R21, RZ, 0x7610, R21 ;  /* 0x00007610ff157816 */ /* 0x000fe20000000015 */
[C---:B------:R-:W-:Y:S01]  /*05b0*/  IMAD.IADD R23, R26.reuse, 0x1, R19 ;  /* 0x000000011a177824 */ /* 0x040fe200078e0213 */
[----:B------:R-:W-:Y:S01]  /*05c0*/  ISETP.GT.AND.EX P1, PT, R5, RZ, PT, P1 ;  /* 0x000000ff0500720c */ /* 0x000fe20003f24310 */
[C---:B------:R-:W-:Y:S01]  /*05d0*/  IMAD.WIDE.U32 R14, R26.reuse, R15, UR8 ;  /* 0x000000081a0e7e25 */ /* 0x040fe2000f8e000f */
[----:B------:R-:W-:-:S02]  /*05e0*/  ISETP.LT.U32.AND P2, PT, R26, UR13, PT ;  /* 0x0000000d1a007c0c */ /* 0x000fc4000bf41070 */
[----:B------:R-:W-:Y:S02]  /*05f0*/  ISETP.LT.U32.AND P1, PT, R12, 0x10000, P1 ;  /* 0x000100000c00780c */ /* 0x000fe40000f21070 */
[----:B------:R-:W-:Y:S02]  /*0600*/  ISETP.LT.U32.AND P5, PT, R23, UR13, PT ;  /* 0x0000000d17007c0c */ /* 0x000fe4000bfa1070 */
[----:B-1----:R-:W-:Y:S01]  /*0610*/  ISETP.NE.AND P3, PT, RZ, UR4, PT ;  /* 0x00000004ff007c0c */ /* 0x002fe2000bf65270 */
[----:B------:R-:W-:Y:S01]  /*0620*/  IMAD.WIDE R12, R19, 0x2, R2 ;  /* 0x00000002130c7825 */ /* 0x000fe200078e0202 */
[----:B------:R-:W-:Y:S02]  /*0630*/  PRMT R25, RZ, 0x7610, R25 ;  /* 0x00007610ff197816 */ /* 0x000fe40000000019 */
[----:B------:R-:W-:Y:S01]  /*0640*/  PRMT R27, RZ, 0x7610, R27 ;  /* 0x00007610ff1b7816 */ /* 0x000fe2000000001b */
[----:B------:R-:W-:-:S04]  /*0650*/  IMAD.MOV.U32 R29, RZ, RZ, 0x2 ;  /* 0x00000002ff1d7424 */ /* 0x000fc800078e00ff */
[----:B------:R-:W2:Y:S01]  /*0660*/  @P1 LDG.E.U16 R25, desc[UR14][R12.64] ;  /* 0x0000000e0c191981 */ /* 0x000ea2000c1e1500 */
[----:B---3--:R0:W1:Y:S01]  /*0670*/  MUFU.RCP R22, R4 ;  /* 0x0000000400167308 */ /* 0x0080620000001000 */
[----:B----4-:R-:W-:Y:S01]  /*0680*/  SHF.L.U32 R7, R7, 0x10, RZ ;  /* 0x0000001007077819 */ /* 0x010fe200000006ff */
[----:B0-----:R-:W-:-:S05]  /*0690*/  IMAD.U32 R4, RZ, RZ, UR5 ;  /* 0x00000005ff047e24 */ /* 0x001fca000f8e00ff */
[----:B------:R-:W-:Y:S01]  /*06a0*/  ISETP.GT.AND.EX P2, PT, R4, RZ, PT, P2 ;  /* 0x000000ff0400720c */ /* 0x000fe20003f44320 */
[----:B------:R-:W-:Y:S01]  /*06b0*/  IMAD.U32 R5, R6, 0x10000, RZ ;  /* 0x0001000006057824 */ /* 0x000fe200078e00ff */
[----:B------:R-:W-:Y:S01]  /*06c0*/  ISETP.GT.AND.EX P5, PT, R4, RZ, PT, P5 ;  /* 0x000000ff0400720c */ /* 0x000fe20003fa4350 */
[----:B-1----:R-:W-:Y:S01]  /*06d0*/  FMUL.FTZ R10, R7, R22 ;  /* 0x00000016070a7220 */ /* 0x002fe20000410000 */
[----:B------:R-:W-:Y:S01]  /*06e0*/  IMAD.WIDE R6, R19, 0x2, R8 ;  /* 0x0000000213067825 */ /* 0x000fe200078e0208 */
[C---:B------:R-:W-:Y:S02]  /*06f0*/  ISETP.LT.U32.AND P2, PT, R26.reuse, 0x10000, P2 ;  /* 0x000100001a00780c */ /* 0x040fe40001741070 */
[----:B------:R-:W-:Y:S02]  /*0700*/  LEA R4, P6, R26, UR10, 0x1 ;  /* 0x0000000a1a047c11 */ /* 0x000fe4000f8c08ff */
[----:B------:R-:W-:Y:S01]  /*0710*/  F2FP.BF16.F32.PACK_AB R20, RZ, R10 ;  /* 0x0000000aff14723e */ /* 0x000fe200000010ff */
[----:B------:R-:W-:Y:S01]  /*0720*/  @P3 FADD.FTZ R10, -R10, -RZ ;  /* 0x800000ff0a0a3221 */ /* 0x000fe20000010100 */
[----:B------:R-:W-:Y:S01]  /*0730*/  ISETP.LT.U32.AND P5, PT, R23, 0x10000, P5 ;  /* 0x000100001700780c */ /* 0x000fe20002fa1070 */
[----:B------:R-:W3:Y:S02]  /*0740*/  @P1 LDG.E.U16 R24, desc[UR14][R6.64] ;  /* 0x0000000e06181981 */ /* 0x000ee4000c1e1500 */
[----:B------:R-:W-:-:S04]  /*0750*/  @P4 FFMA.FTZ R10, R5, R16, R10 ;  /* 0x00000010050a4223 */ /* 0x000fc8000001000a */
[----:B-----5:R-:W-:Y:S01]  /*0760*/  FFMA.FTZ R28, R10, -R0, R5 ;  /* 0x800000000a1c7223 */ /* 0x020fe20000010005 */
[----:B------:R-:W-:Y:S01]  /*0770*/  LEA.HI.X R5, R26, UR11, RZ, 0x1, P6 ;  /* 0x0000000b1a057c11 */ /* 0x000fe2000b0f0cff */
[----:B------:R0:W4:Y:S01]  /*0780*/  @P2 LDG.E.U16 R21, desc[UR14][R14.64] ;  /* 0x0000000e0e152981 */ /* 0x000122000c1e1500 */
[C---:B------:R-:W-:Y:S02]  /*0790*/  LEA R10, P6, R23.reuse, UR10, 0x1 ;  /* 0x0000000a170a7c11 */ /* 0x040fe4000f8c08ff */
[----:B------:R-:W-:Y:S02]  /*07a0*/  PRMT R26, RZ, 0x7610, R26 ;  /* 0x00007610ff1a7816 */ /* 0x000fe4000000001a */
[----:B------:R-:W-:-:S04]  /*07b0*/  LEA.HI.X R11, R23, UR11, RZ, 0x1, P6 ;  /* 0x0000000b170b7c11 */ /* 0x000fc8000b0f0cff */
[----:B------:R-:W4:Y:S01]  /*07c0*/  @P2 LDG.E.U16 R26, desc[UR14][R4.64] ;  /* 0x0000000e041a2981 */ /* 0x000f22000c1e1500 */
[----:B0-----:R-:W-:-:S03]  /*07d0*/  IMAD.WIDE.U32 R14, R23, R29, UR8 ;  /* 0x00000008170e7e25 */ /* 0x001fc6000f8e001d */
[----:B------:R-:W4:Y:S01]  /*07e0*/  @P5 LDG.E.U16 R27, desc[UR14][R10.64] ;  /* 0x0000000e0a1b5981 */ /* 0x000f22000c1e1500 */
[----:B------:R-:W-:-:S06]  /*07f0*/  PRMT R23, RZ, 0x7610, R23 ;  /* 0x00007610ff177816 */ /* 0x000fcc0000000017 */
[----:B------:R-:W4:Y:S01]  /*0800*/  @P5 LDG.E.U16 R23, desc[UR14][R14.64] ;  /* 0x0000000e0e175981 */ /* 0x000f22000c1e1500 */
[----:B------:R-:W-:-:S05]  /*0810*/  F2FP.BF16.F32.PACK_AB R28, RZ, R28 ;  /* 0x0000001cff1c723e */ /* 0x000fca00000010ff */
[----:B------:R0:W-:Y:S01]  /*0820*/  @P0 STG.E.U16 desc[UR14][R2.64], R28 ;  /* 0x0000001c02000986 */ /* 0x0001e2000c10150e */
[----:B--2---:R-:W-:Y:S01]  /*0830*/  IMAD.U32 R25, R25, 0x10000, RZ ;  /* 0x0001000019197824 */ /* 0x004fe200078e00ff */
[----:B0-----:R-:W-:-:S04]  /*0840*/  @P2 IADD3 R3, PT, PT, R19, R18, R17 ;  /* 0x0000001213032210 */ /* 0x001fc80007ffe011 */
[----:B------:R-:W-:Y:S01]  /*0850*/  @P2 IADD3 R3, PT, PT, R3, R19, RZ ;  /* 0x0000001303032210 */ /* 0x000fe20007ffe0ff */
[----:B------:R-:W-:Y:S01]  /*0860*/  IMAD R18, R19, 0x4, R18 ;  /* 0x0000000413127824 */ /* 0x000fe200078e0212 */
[----:B---3--:R-:W-:-:S05]  /*0870*/  SHF.L.U32 R29, R24, 0x10, RZ ;  /* 0x00000010181d7819 */ /* 0x008fca00000006ff */
[----:B------:R-:W-:-:S05]  /*0880*/  FMUL.FTZ R28, R29, R22 ;  /* 0x000000161d1c7220 */ /* 0x000fca0000410000 */
[----:B------:R-:W-:Y:S01]  /*0890*/  F2FP.BF16.F32.PACK_AB R24, RZ, R28 ;  /* 0x0000001cff18723e */ /* 0x000fe200000010ff */
[----:B------:R-:W-:Y:S01]  /*08a0*/  @P3 FADD.FTZ R28, -R28, -RZ ;  /* 0x800000ff1c1c3221 */ /* 0x000fe20000010100 */
[----:B----4-:R-:W-:-:S03]  /*08b0*/  IMAD.U32 R29, R26, 0x10000, RZ ;  /* 0x000100001a1d7824 */ /* 0x010fc600078e00ff */
[----:B------:R-:W-:Y:S01]  /*08c0*/  @P4 FFMA.FTZ R28, R25, R16, R28 ;  /* 0x00000010191c4223 */ /* 0x000fe2000001001c */
[----:B------:R-:W-:Y:S02]  /*08d0*/  IMAD.U32 R27, R27, 0x10000, RZ ;  /* 0x000100001b1b7824 */ /* 0x000fe400078e00ff */
[-C--:B------:R-:W-:Y:S02]  /*08e0*/  FMUL.FTZ R29, R29, R22.reuse ;  /* 0x000000161d1d7220 */ /* 0x080fe40000410000 */
[----:B------:R-:W-:Y:S01]  /*08f0*/  FMUL.FTZ R27, R27, R22 ;  /* 0x000000161b1b7220 */ /* 0x000fe20000410000 */
[----:B------:R-:W-:Y:S02]  /*0900*/  FFMA.FTZ R28, R28, -R0, R25 ;  /* 0x800000001c1c7223 */ /* 0x000fe40000010019 */
[----:B------:R-:W-:Y:S01]  /*0910*/  F2FP.BF16.F32.PACK_AB R25, RZ, R29 ;  /* 0x0000001dff19723e */ /* 0x000fe200000010ff */
[----:B------:R-:W-:Y:S02]  /*0920*/  IMAD.U32 R2, R21, 0x10000, RZ ;  /* 0x0001000015027824 */ /* 0x000fe400078e00ff */
[----:B------:R-:W-:Y:S01]  /*0930*/  @P3 FADD.FTZ R29, -R29, -RZ ;  /* 0x800000ff1d1d3221 */ /* 0x000fe20000010100 */
[----:B------:R-:W-:Y:S01]  /*0940*/  F2FP.BF16.F32.PACK_AB R22, RZ, R27 ;  /* 0x0000001bff16723e */ /* 0x000fe200000010ff */
[----:B------:R-:W-:-:S02]  /*0950*/  IMAD.U32 R26, R23, 0x10000, RZ ;  /* 0x00010000171a7824 */ /* 0x000fc400078e00ff */
[----:B------:R-:W-:Y:S01]  /*0960*/  @P3 FADD.FTZ R27, -R27, -RZ ;  /* 0x800000ff1b1b3221 */ /* 0x000fe20000010100 */
[----:B------:R-:W-:-:S03]  /*0970*/  @P4 FFMA.FTZ R29, R2, R16, R29 ;  /* 0x00000010021d4223 */ /* 0x000fc6000001001d */
[----:B------:R-:W-:Y:S01]  /*0980*/  @P4 FFMA.FTZ R27, R26, R16, R27 ;  /* 0x000000101a1b4223 */ /* 0x000fe2000001001b */
[-C--:B------:R-:W-:Y:S01]  /*0990*/  FFMA.FTZ R29, R29, -R0.reuse, R2 ;  /* 0x800000001d1d7223 */ /* 0x080fe20000010002 */
[----:B------:R-:W-:Y:S02]  /*09a0*/  IMAD.MOV.U32 R2, RZ, RZ, 0x2 ;  /* 0x00000002ff027424 */ /* 0x000fe400078e00ff */
[----:B------:R-:W-:Y:S01]  /*09b0*/  FFMA.FTZ R27, R27, -R0, R26 ;  /* 0x800000001b1b7223 */ /* 0x000fe2000001001a */
[----:B------:R-:W-:Y:S01]  /*09c0*/  F2FP.BF16.F32.PACK_AB R21, RZ, R28 ;  /* 0x0000001cff15723e */ /* 0x000fe200000010ff */
[----:B------:R-:W-:Y:S01]  /*09d0*/  @P2 IMAD.WIDE.U32 R2, R3, R2, UR8 ;  /* 0x0000000803022e25 */ /* 0x000fe2000f8e0002 */
[----:B------:R-:W-:Y:S02]  /*09e0*/  F2FP.BF16.F32.PACK_AB R29, RZ, R29 ;  /* 0x0000001dff1d723e */ /* 0x000fe400000010ff */
[----:B------:R-:W-:Y:S01]  /*09f0*/  F2FP.BF16.F32.PACK_AB R27, RZ, R27 ;  /* 0x0000001bff1b723e */ /* 0x000fe200000010ff */
[----:B------:R0:W-:Y:S04]  /*0a00*/  @P1 STG.E.U16 desc[UR14][R12.64], R21 ;  /* 0x000000150c001986 */ /* 0x0001e8000c10150e */
[----:B------:R3:W-:Y:S04]  /*0a10*/  @P2 STG.E.U16 desc[UR14][R2.64], R29 ;  /* 0x0000001d02002986 */ /* 0x0007e8000c10150e */
[----:B------:R3:W-:Y:S04]  /*0a20*/  @P5 STG.E.U16 desc[UR14][R14.64], R27 ;  /* 0x0000001b0e005986 */ /* 0x0007e8000c10150e */
[----:B------:R3:W-:Y:S01]  /*0a30*/  @P0 STG.E.U16 desc[UR14][R8.64], R20 ;  /* 0x0000001408000986 */ /* 0x0007e2000c10150e */
[----:B0-----:R-:W-:-:S03]  /*0a40*/  IMAD.U32 R12, RZ, RZ, UR5 ;  /* 0x00000005ff0c7e24 */ /* 0x001fc6000f8e00ff */
[----:B------:R3:W-:Y:S01]  /*0a50*/  @P1 STG.E.U16 desc[UR14][R6.64], R24 ;  /* 0x0000001806001986 */ /* 0x0007e2000c10150e */
[----:B------:R-:W-:-:S03]  /*0a60*/  ISETP.LT.U32.AND P0, PT, R18, UR13, PT ;  /* 0x0000000d12007c0c */ /* 0x000fc6000bf01070 */
[----:B------:R3:W-:Y:S04]  /*0a70*/  @P2 STG.E.U16 desc[UR14][R4.64], R25 ;  /* 0x0000001904002986 */ /* 0x0007e8000c10150e */
[----:B------:R3:W-:Y:S01]  /*0a80*/  @P5 STG.E.U16 desc[UR14][R10.64], R22 ;  /* 0x000000160a005986 */ /* 0x0007e2000c10150e */
[----:B------:R-:W-:Y:S02]  /*0a90*/  ISETP.LT.U32.AND P1, PT, R18, 0x10000, PT ;  /* 0x000100001200780c */ /* 0x000fe40003f21070 */
[----:B------:R-:W-:-:S13]  /*0aa0*/  ISETP.GT.AND.EX P0, PT, R12, RZ, PT, P0 ;  /* 0x000000ff0c00720c */ /* 0x000fda0003f04300 */
[----:B---3--:R-:W-:Y:S05]  /*0ab0*/  @P0 BRA P1, `(.L_x_3) ;  /* 0xfffffff8005c0947 */ /* 0x008fea000083ffff */
[----:B------:R-:W-:Y:S05]  /*0ac0*/  EXIT ;  /* 0x000000000000794d */ /* 0x000fea0003800000 */
.L_x_2:
[----:B------:R-:W-:-:S07]  /*0ad0*/  IMAD.MOV.U32 R14, RZ, RZ, RZ ;  /* 0x000000ffff0e7224 */ /* 0x000fce00078e00ff */
.L_x_4:
[----:B-1----:R-:W-:Y:S01]  /*0ae0*/  IMAD.IADD R2, R17, 0x1, R14 ;  /* 0x0000000111027824 */ /* 0x002fe200078e020e */
[----:B------:R-:W-:Y:S01]  /*0af0*/  MOV R4, UR5 ;  /* 0x0000000500047c02 */ /* 0x000fe20008000f00 */
[----:B------:R-:W-:Y:S01]  /*0b00*/  IMAD.U32 R3, RZ, RZ, UR5 ;  /* 0x00000005ff037e24 */ /* 0x000fe2000f8e00ff */
[----:B------:R-:W-:Y:S01]  /*0b10*/  PRMT R15, RZ, 0x7610, R15 ;  /* 0x00007610ff0f7816 */ /* 0x000fe2000000000f */
[C-C-:B--2---:R-:W-:Y:S01]  /*0b20*/  IMAD.IADD R8, R2.reuse, 0x1, R19.reuse ;  /* 0x0000000102087824 */ /* 0x144fe200078e0213 */
[----:B------:R-:W-:Y:S02]  /*0b30*/  ISETP.LT.U32.AND P0, PT, R2, UR13, PT ;  /* 0x0000000d02007c0c */ /* 0x000fe4000bf01070 */
[----:B------:R-:W-:Y:S01]  /*0b40*/  PRMT R18, RZ, 0x7610, R18 ;  /* 0x00007610ff127816 */ /* 0x000fe20000000012 */
[C-C-:B------:R-:W-:Y:S01]  /*0b50*/  IMAD.IADD R20, R8.reuse, 0x1, R19.reuse ;  /* 0x0000000108147824 */ /* 0x140fe200078e0213 */
[----:B------:R-:W-:Y:S02]  /*0b60*/  ISETP.GT.U32.AND.EX P0, PT, R3, RZ, PT, P0 ;  /* 0x000000ff0300720c */ /* 0x000fe40003f04100 */
[----:B------:R-:W-:Y:S01]  /*0b70*/  ISETP.LT.U32.AND P1, PT, R8, UR13, PT ;  /* 0x0000000d08007c0c */ /* 0x000fe2000bf21070 */
[----:B------:R-:W-:Y:S01]  /*0b80*/  IMAD.IADD R11, R20, 0x1, R19 ;  /* 0x00000001140b7824 */ /* 0x000fe200078e0213 */
[----:B------:R-:W-:-:S02]  /*0b90*/  ISETP.LT.U32.AND P0, PT, R2, 0x10000, P0 ;  /* 0x000100000200780c */ /* 0x000fc40000701070 */
[----:B------:R-:W-:Y:S02]  /*0ba0*/  ISETP.GT.AND.EX P1, PT, R4, RZ, PT, P1 ;  /* 0x000000ff0400720c */ /* 0x000fe40003f24310 */
[----:B------:R-:W-:Y:S02]  /*0bb0*/  ISETP.LT.U32.AND P3, PT, R11, UR13, PT ;  /* 0x0000000d0b007c0c */ /* 0x000fe4000bf61070 */
[----:B------:R-:W-:Y:S02]  /*0bc0*/  ISETP.LT.U32.AND P2, PT, R20, UR13, PT ;  /* 0x0000000d14007c0c */ /* 0x000fe4000bf41070 */
[----:B------:R-:W-:Y:S02]  /*0bd0*/  ISETP.LT.U32.AND P1, PT, R8, 0x10000, P1 ;  /* 0x000100000800780c */ /* 0x000fe40000f21070 */
[C---:B------:R-:W-:Y:S02]  /*0be0*/  ISETP.GT.AND.EX P3, PT, R3.reuse, RZ, PT, P3 ;  /* 0x000000ff0300720c */ /* 0x040fe40003f64330 */
[----:B------:R-:W-:-:S02]  /*0bf0*/  ISETP.GT.AND.EX P2, PT, R3, RZ, PT, P2 ;  /* 0x000000ff0300720c */ /* 0x000fc40003f44320 */
[----:B------:R-:W-:Y:S02]  /*0c00*/  ISETP.LT.U32.AND P3, PT, R11, 0x10000, P3 ;  /* 0x000100000b00780c */ /* 0x000fe40001f61070 */
[----:B------:R-:W-:Y:S02]  /*0c10*/  ISETP.LT.U32.AND P2, PT, R20, 0x10000, P2 ;  /* 0x000100001400780c */ /* 0x000fe40001741070 */
[----:B------:R-:W-:Y:S01]  /*0c20*/  @P0 LEA R4, P4, R2, UR10, 0x1 ;  /* 0x0000000a02040c11 */ /* 0x000fe2000f8808ff */
[----:B------:R-:W-:-:S03]  /*0c30*/  IMAD.MOV.U32 R3, RZ, RZ, 0x2 ;  /* 0x00000002ff037424 */ /* 0x000fc600078e00ff */
[----:B------:R-:W-:Y:S02]  /*0c40*/  @P0 LEA.HI.X R5, R2, UR11, RZ, 0x1, P4 ;  /* 0x0000000b02050c11 */ /* 0x000fe4000a0f0cff */
[----:B------:R-:W-:Y:S01]  /*0c50*/  @P1 LEA R6, P4, R8, UR10, 0x1 ;  /* 0x0000000a08061c11 */ /* 0x000fe2000f8808ff */
[----:B------:R-:W-:Y:S02]  /*0c60*/  IMAD.WIDE.U32 R2, R2, R3, UR8 ;  /* 0x0000000802027e25 */ /* 0x000fe4000f8e0003 */
[C---:B------:R-:W-:Y:S01]  /*0c70*/  @P3 LEA R10, P5, R11.reuse, UR10, 0x1 ;  /* 0x0000000a0b0a3c11 */ /* 0x040fe2000f8a08ff */
[----:B------:R0:W2:Y:S01]  /*0c80*/  @P0 LDG.E.U16 R15, desc[UR14][R4.64] ;  /* 0x0000000e040f0981 */ /* 0x0000a2000c1e1500 */
[----:B------:R-:W-:Y:S01]  /*0c90*/  @P1 LEA.HI.X R7, R8, UR11, RZ, 0x1, P4 ;  /* 0x0000000b08071c11 */ /* 0x000fe2000a0f0cff */
[----:B------:R-:W-:Y:S01]  /*0ca0*/  IMAD.MOV.U32 R12, RZ, RZ, 0x2 ;  /* 0x00000002ff0c7424 */ /* 0x000fe200078e00ff */
[----:B------:R-:W-:Y:S01]  /*0cb0*/  @P2 LEA R8, P4, R20, UR10, 0x1 ;  /* 0x0000000a14082c11 */ /* 0x000fe2000f8808ff */
[----:B------:R-:W-:Y:S01]  /*0cc0*/  IMAD.MOV.U32 R9, RZ, RZ, 0x2 ;  /* 0x00000002ff097424 */ /* 0x000fe200078e00ff */
[----:B------:R-:W-:Y:S01]  /*0cd0*/  PRMT R21, RZ, 0x7610, R21 ;  /* 0x00007610ff157816 */ /* 0x000fe20000000015 */
[C---:B------:R-:W-:Y:S01]  /*0ce0*/  IMAD.WIDE.U32 R12, R11.reuse, R12, UR8 ;  /* 0x000000080b0c7e25 */ /* 0x040fe2000f8e000c */
[----:B------:R-:W-:Y:S01]  /*0cf0*/  PRMT R24, RZ, 0x7610, R24 ;  /* 0x00007610ff187816 */ /* 0x000fe20000000018 */
[----:B------:R1:W3:Y:S01]  /*0d00*/  @P1 LDG.E.U16 R18, desc[UR14][R6.64] ;  /* 0x0000000e06121981 */ /* 0x0002e2000c1e1500 */
[----:B------:R-:W-:Y:S01]  /*0d10*/  @P3 LEA.HI.X R11, R11, UR11, RZ, 0x1, P5 ;  /* 0x0000000b0b0b3c11 */ /* 0x000fe2000a8f0cff */
[----:B0-----:R-:W-:Y:S01]  /*0d20*/  IMAD.WIDE R4, R19, 0x2, R2 ;  /* 0x0000000213047825 */ /* 0x001fe200078e0202 */
[----:B------:R-:W-:-:S02]  /*0d30*/  PRMT R22, RZ, 0x7610, R22 ;  /* 0x00007610ff167816 */ /* 0x000fc40000000016 */
[----:B------:R-:W-:Y:S01]  /*0d40*/  PRMT R25, RZ, 0x7610, R25 ;  /* 0x00007610ff197816 */ /* 0x000fe20000000019 */
[----:B------:R-:W4:Y:S01]  /*0d50*/  @P3 LDG.E.U16 R21, desc[UR14][R10.64] ;  /* 0x0000000e0a153981 */ /* 0x000f22000c1e1500 */
[C---:B-1----:R-:W-:Y:S01]  /*0d60*/  IMAD.WIDE.U32 R6, R20.reuse, R9, UR8 ;  /* 0x0000000814067e25 */ /* 0x042fe2000f8e0009 */
[----:B------:R-:W-:Y:S02]  /*0d70*/  @P2 LEA.HI.X R9, R20, UR11, RZ, 0x1, P4 ;  /* 0x0000000b14092c11 */ /* 0x000fe4000a0f0cff */
[----:B------:R-:W2:Y:S01]  /*0d80*/  @P1 LDG.E.U16 R24, desc[UR14][R4.64] ;  /* 0x0000000e04181981 */ /* 0x000ea2000c1e1500 */
[----:B------:R-:W-:Y:S02]  /*0d90*/  PRMT R20, RZ, 0x7610, R20 ;  /* 0x00007610ff147816 */ /* 0x000fe40000000014 */
[----:B------:R-:W-:Y:S01]  /*0da0*/  PRMT R23, RZ, 0x7610, R23 ;  /* 0x00007610ff177816 */ /* 0x000fe20000000017 */
[----:B------:R4:W2:Y:S04]  /*0db0*/  @P2 LDG.E.U16 R22, desc[UR14][R8.64] ;  /* 0x0000000e08162981 */ /* 0x0008a8000c1e1500 */
[----:B------:R-:W2:Y:S04]  /*0dc0*/  @P3 LDG.E.U16 R20, desc[UR14][R12.64] ;  /* 0x0000000e0c143981 */ /* 0x000ea8000c1e1500 */
[----:B------:R-:W2:Y:S04]  /*0dd0*/  @P0 LDG.E.U16 R25, desc[UR14][R2.64] ;  /* 0x0000000e02190981 */ /* 0x000ea8000c1e1500 */
[----:B------:R-:W2:Y:S01]  /*0de0*/  @P2 LDG.E.U16 R23, desc[UR14][R6.64] ;  /* 0x0000000e06172981 */ /* 0x000ea2000c1e1500 */
[----:B------:R-:W0:Y:S01]  /*0df0*/  LDCU.S8 UR4, c[0x0][0xff9] ;  /* 0x0001ff20ff0477ac */ /* 0x000e220008000200 */
[----:B------:R-:W-:-:S02]  /*0e00*/  FSETP.NEU.FTZ.AND P4, PT, R16, RZ, PT ;  /* 0x000000ff1000720b */ /* 0x000fc40003f9d000 */
[----:B0-----:R-:W-:Y:S02]  /*0e10*/  ISETP.NE.AND P5, PT, RZ, UR4, PT ;  /* 0x00000004ff007c0c */ /* 0x001fe4000bfa5270 */
[----:B------:R-:W-:Y:S01]  /*0e20*/  LEA R14, R19, R14, 0x2 ;  /* 0x0000000e130e7211 */ /* 0x000fe200078e10ff */
[----:B---3--:R-:W-:Y:S02]  /*0e30*/  IMAD.U32 R18, R18, 0x10000, RZ ;  /* 0x0001000012127824 */ /* 0x008fe400078e00ff */
[----:B----4-:R-:W-:Y:S01]  /*0e40*/  IMAD.U32 R8, R21, 0x10000, RZ ;  /* 0x0001000015087824 */ /* 0x010fe200078e00ff */
[----:B--2---:R-:W-:Y:S01]  /*0e50*/  SHF.L.U32 R27, R24, 0x10, RZ ;  /* 0x00000010181b7819 */ /* 0x004fe200000006ff */
[----:B------:R-:W-:-:S06]  /*0e60*/  IMAD.U32 R24, R15, 0x10000, RZ ;  /* 0x000100000f187824 */ /* 0x000fcc00078e00ff */
[----:B------:R-:W-:Y:S01]  /*0e70*/  @P5 FADD.FTZ R8, -R8, -RZ ;  /* 0x800000ff08085221 */ /* 0x000fe20000010100 */
[----:B------:R-:W-:Y:S02]  /*0e80*/  IMAD.U32 R22, R22, 0x10000, RZ ;  /* 0x0001000016167824 */ /* 0x000fe400078e00ff */
[----:B------:R-:W-:Y:S01]  /*0e90*/  @P5 FADD.FTZ R24, -R24, -RZ ;  /* 0x800000ff18185221 */ /* 0x000fe20000010100 */
[----:B------:R-:W-:Y:S01]  /*0ea0*/  @P5 FADD.FTZ R18, -R18, -RZ ;  /* 0x800000ff12125221 */ /* 0x000fe20000010100 */
[----:B------:R-:W-:Y:S02]  /*0eb0*/  IMAD.U32 R9, R20, 0x10000, RZ ;  /* 0x0001000014097824 */ /* 0x000fe400078e00ff */
[----:B------:R-:W-:Y:S01]  /*0ec0*/  @P5 FADD.FTZ R22, -R22, -RZ ;  /* 0x800000ff16165221 */ /* 0x000fe20000010100 */
[----:B------:R-:W-:Y:S02]  /*0ed0*/  IMAD.U32 R25, R25, 0x10000, RZ ;  /* 0x0001000019197824 */ /* 0x000fe400078e00ff */
[----:B------:R-:W-:Y:S01]  /*0ee0*/  @P4 FFMA.FTZ R8, R9, R16, R8 ;  /* 0x0000001009084223 */ /* 0x000fe20000010008 */
[----:B------:R-:W-:-:S02]  /*0ef0*/  IMAD.U32 R23, R23, 0x10000, RZ ;  /* 0x0001000017177824 */ /* 0x000fc400078e00ff */
[-C--:B------:R-:W-:Y:S01]  /*0f00*/  @P4 FFMA.FTZ R24, R25, R16.reuse, R24 ;  /* 0x0000001019184223 */ /* 0x080fe20000010018 */
[----:B------:R-:W-:Y:S01]  /*0f10*/  @P4 FFMA.FTZ R18, R27, R16, R18 ;  /* 0x000000101b124223 */ /* 0x000fe20000010012 */
[----:B-----5:R-:W-:Y:S01]  /*0f20*/  FFMA.FTZ R8, R8, -R0, R9 ;  /* 0x8000000008087223 */ /* 0x020fe20000010009 */
[----:B------:R-:W-:Y:S01]  /*0f30*/  @P4 FFMA.FTZ R22, R23, R16, R22 ;  /* 0x0000001017164223 */ /* 0x000fe20000010016 */
[-C--:B------:R-:W-:Y:S01]  /*0f40*/  FFMA.FTZ R24, R24, -R0.reuse, R25 ;  /* 0x8000000018187223 */ /* 0x080fe20000010019 */
[-C--:B------:R-:W-:Y:S02]  /*0f50*/  FFMA.FTZ R18, R18, -R0.reuse, R27 ;  /* 0x8000000012127223 */ /* 0x080fe4000001001b */
[----:B------:R-:W-:Y:S01]  /*0f60*/  FFMA.FTZ R22, R22, -R0, R23 ;  /* 0x8000000016167223 */ /* 0x000fe20000010017 */
[----:B------:R-:W-:Y:S02]  /*0f70*/  F2FP.BF16.F32.PACK_AB R8, RZ, R8 ;  /* 0x00000008ff08723e */ /* 0x000fe400000010ff */
[----:B------:R-:W-:-:S02]  /*0f80*/  F2FP.BF16.F32.PACK_AB R24, RZ, R24 ;  /* 0x00000018ff18723e */ /* 0x000fc400000010ff */
[----:B------:R-:W-:Y:S02]  /*0f90*/  F2FP.BF16.F32.PACK_AB R18, RZ, R18 ;  /* 0x00000012ff12723e */ /* 0x000fe400000010ff */
[----:B------:R-:W-:Y:S02]  /*0fa0*/  F2FP.BF16.F32.PACK_AB R22, RZ, R22 ;  /* 0x00000016ff16723e */ /* 0x000fe400000010ff */
[----:B------:R-:W-:Y:S01]  /*0fb0*/  PRMT R9, R8, 0x7610, R9 ;  /* 0x0000761008097816 */ /* 0x000fe20000000009 */
[----:B------:R0:W-:Y:S01]  /*0fc0*/  @P0 STG.E.U16 desc[UR14][R2.64], R24 ;  /* 0x0000001802000986 */ /* 0x0001e2000c10150e */
[----:B------:R-:W-:-:S03]  /*0fd0*/  IMAD.U32 R8, RZ, RZ, UR5 ;  /* 0x00000005ff087e24 */ /* 0x000fc6000f8e00ff */
[----:B------:R0:W-:Y:S01]  /*0fe0*/  @P1 STG.E.U16 desc[UR14][R4.64], R18 ;  /* 0x0000001204001986 */ /* 0x0001e2000c10150e */
[----:B------:R-:W-:-:S03]  /*0ff0*/  ISETP.LT.U32.AND P0, PT, R14, UR13, PT ;  /* 0x0000000d0e007c0c */ /* 0x000fc6000bf01070 */
[----:B------:R0:W-:Y:S04]  /*1000*/  @P2 STG.E.U16 desc[UR14][R6.64], R22 ;  /* 0x0000001606002986 */ /* 0x0001e8000c10150e */
[----:B------:R0:W-:Y:S01]  /*1010*/  @P3 STG.E.U16 desc[UR14][R12.64], R9 ;  /* 0x000000090c003986 */ /* 0x0001e2000c10150e */
[----:B------:R-:W-:Y:S02]  /*1020*/  ISETP.LT.U32.AND P1, PT, R14, 0x10000, PT ;  /* 0x000100000e00780c */ /* 0x000fe40003f21070 */
[----:B------:R-:W-:-:S13]  /*1030*/  ISETP.GT.AND.EX P0, PT, R8, RZ, PT, P0 ;  /* 0x000000ff0800720c */ /* 0x000fda0003f04300 */
[----:B0-----:R-:W-:Y:S05]  /*1040*/  @P0 BRA P1, `(.L_x_4) ;  /* 0xfffffff800a40947 */ /* 0x001fea000083ffff */
[----:B------:R-:W-:Y:S05]  /*1050*/  EXIT ;  /* 0x000000000000794d */ /* 0x000fea0003800000 */
.L_x_1:
[----:B------:R-:W0:Y:S02]  /*1060*/  S2R R2, SR_TID.X ;  /* 0x0000000000027919 */ /* 0x000e240000002100 */
[----:B0-----:R-:W-:-:S03]  /*1070*/  IMAD.WIDE.U32 R4, R2, 0x4, RZ ;  /* 0x0000000402047825 */ /* 0x001fc600078e00ff */
[----:B------:R-:W-:-:S04]  /*1080*/  ISETP.GE.U32.AND P0, PT, R4, UR13, PT ;  /* 0x0000000d04007c0c */ /* 0x000fc8000bf06070 */
[----:B------:R-:W-:-:S13]  /*1090*/  ISETP.GE.AND.EX P0, PT, R5, UR5, PT, P0 ;  /* 0x0000000505007c0c */ /* 0x000fda000bf06300 */
[----:B------:R-:W-:Y:S05]  /*10a0*/  @P0 EXIT ;  /* 0x000000000000094d */ /* 0x000fea0003800000 */
[----:B------:R-:W0:Y:S01]  /*10b0*/  LDCU.64 UR16, c[0x0][0x1000] ;  /* 0x00020000ff1077ac */ /* 0x000e220008000a00 */
[----:B------:R-:W-:Y:S01]  /*10c0*/  IMAD.MOV.U32 R3, RZ, RZ, RZ ;  /* 0x000000ffff037224 */ /* 0x000fe200078e00ff */
[----:B------:R-:W1:Y:S01]  /*10d0*/  LDCU UR6, c[0x0][0x360] ;  /* 0x00006c00ff0677ac */ /* 0x000e620008000800 */
[----:B0-----:R-:W-:-:S04]  /*10e0*/  UISETP.NE.U32.AND UP0, UPT, UR16, URZ, UPT ;  /* 0x000000ff1000728c */ /* 0x001fc8000bf05070 */
[----:B------:R-:W-:-:S09]  /*10f0*/  UISETP.NE.AND.EX UP0, UPT, UR17, URZ, UPT, UP0 ;  /* 0x000000ff1100728c */ /* 0x000fd2000bf05300 */
[----:B-1----:R-:W-:Y:S05]  /*1100*/  BRA.U !UP0, `(.L_x_5) ;  /* 0x0000000108f47547 */ /* 0x002fea000b800000 */
[----:B------:R-:W0:Y:S01]  /*1110*/  LDC.64 R4, c[0x0][0x1000] ;  /* 0x00040000ff047b82 */ /* 0x000e220000000a00 */
[----:B------:R-:W1:Y:S01]  /*1120*/  LDCU.S8 UR4, c[0x0][0xff9] ;  /* 0x0001ff20ff0477ac */ /* 0x000e620008000200 */
[----:B------:R-:W-:Y:S02]  /*1130*/  FSETP.NEU.FTZ.AND P1, PT, R16, RZ, PT ;  /* 0x000000ff1000720b */ /* 0x000fe40003f3d000 */
[----:B-1----:R-:W-:-:S13]  /*1140*/  ISETP.NE.AND P2, PT, RZ, UR4, PT ;  /* 0x00000004ff007c0c */ /* 0x002fda000bf45270 */
.L_x_6:
[C---:B------:R-:W-:Y:S01]  /*1150*/  IMAD.SHL.U32 R6, R2.reuse, 0x8, RZ ;  /* 0x0000000802067824 */ /* 0x040fe200078e00ff */
[----:B------:R-:W-:Y:S01]  /*1160*/  SHF.L.U64.HI R3, R2, 0x3, R3 ;  /* 0x0000000302037819 */ /* 0x000fe20000010203 */
[----:B0-----:R-:W2:Y:S03]  /*1170*/  LDG.E R15, desc[UR14][R4.64] ;  /* 0x0000000e040f7981 */ /* 0x001ea6000c1e1900 */
[----:B------:R-:W-:-:S04]  /*1180*/  IADD3 R8, P0, PT, R6, UR10, RZ ;  /* 0x0000000a06087c10 */ /* 0x000fc8000ff1e0ff */
[----:B------:R-:W-:Y:S02]  /*1190*/  IADD3.X R9, PT, PT, R3, UR11, RZ, P0, !PT ;  /* 0x0000000b03097c10 */ /* 0x000fe400087fe4ff */
[----:B------:R-:W-:-:S03]  /*11a0*/  IADD3 R6, P0, PT, R6, UR8, RZ ;  /* 0x0000000806067c10 */ /* 0x000fc6000ff1e0ff */
[----:B------:R-:W3:Y:S01]  /*11b0*/  LDG.E.64 R12, desc[UR14][R8.64] ;  /* 0x0000000e080c7981 */ /* 0x000ee2000c1e1b00 */
[----:B------:R-:W-:-:S05]  /*11c0*/  IADD3.X R7, PT, PT, R3, UR9, RZ, P0, !PT ;  /* 0x0000000903077c10 */ /* 0x000fca00087fe4ff */
[----:B------:R-:W4:Y:S01]  /*11d0*/  LDG.E.64 R10, desc[UR14][R6.64] ;  /* 0x0000000e060a7981 */ /* 0x000f22000c1e1b00 */
[----:B--2---:R-:W0:Y:S01]  /*11e0*/  MUFU.RCP R15, R15 ;  /* 0x0000000f000f7308 */ /* 0x004e220000001000 */
[C---:B---3--:R-:W-:Y:S01]  /*11f0*/  PRMT R3, R12.reuse, 0x7632, R3 ;  /* 0x000076320c037816 */ /* 0x048fe20000000003 */
[C---:B------:R-:W-:Y:S01]  /*1200*/  IMAD.U32 R17, R13.reuse, 0x10000, RZ ;  /* 0x000100000d117824 */ /* 0x040fe200078e00ff */
[----:B------:R-:W-:Y:S01]  /*1210*/  PRMT R14, R13, 0x7632, R14 ;  /* 0x000076320d0e7816 */ /* 0x000fe2000000000e */
[----:B------:R-:W-:Y:S02]  /*1220*/  IMAD.U32 R12, R12, 0x10000, RZ ;  /* 0x000100000c0c7824 */ /* 0x000fe400078e00ff */
[----:B------:R-:W-:Y:S01]  /*1230*/  IMAD.U32 R13, R3, 0x10000, RZ ;  /* 0x00010000030d7824 */ /* 0x000fe200078e00ff */
[----:B------:R-:W-:Y:S01]  /*1240*/  SHF.L.U32 R14, R14, 0x10, RZ ;  /* 0x000000100e0e7819 */ /* 0x000fe200000006ff */
[-C--:B0-----:R-:W-:Y:S01]  /*1250*/  FMUL.FTZ R12, R12, R15.reuse ;  /* 0x0000000f0c0c7220 */ /* 0x081fe20000410000 */
[-C--:B------:R-:W-:Y:S01]  /*1260*/  FMUL.FTZ R3, R17, R15.reuse ;  /* 0x0000000f11037220 */ /* 0x080fe20000410000 */
[----:B------:R-:W-:Y:S01]  /*1270*/  FMUL.FTZ R13, R13, R15 ;  /* 0x0000000f0d0d7220 */ /* 0x000fe20000410000 */
[----:B----4-:R-:W-:-:S02]  /*1280*/  IMAD.U32 R17, R10, 0x10000, RZ ;  /* 0x000100000a117824 */ /* 0x010fc400078e00ff */
[----:B------:R-:W-:Y:S01]  /*1290*/  FMUL.FTZ R14, R14, R15 ;  /* 0x0000000f0e0e7220 */ /* 0x000fe20000410000 */
[----:B------:R-:W-:Y:S01]  /*12a0*/  PRMT R15, R10, 0x7632, R15 ;  /* 0x000076320a0f7816 */ /* 0x000fe2000000000f */
[C---:B------:R-:W-:Y:S01]  /*12b0*/  IMAD.U32 R19, R11.reuse, 0x10000, RZ ;  /* 0x000100000b137824 */ /* 0x040fe200078e00ff */
[----:B------:R-:W-:Y:S01]  /*12c0*/  PRMT R10, R11, 0x7632, R10 ;  /* 0x000076320b0a7816 */ /* 0x000fe2000000000a */
[----:B------:R-:W-:Y:S01]  /*12d0*/  FADD.FTZ R11, -R12, -RZ ;  /* 0x800000ff0c0b7221 */ /* 0x000fe20000010100 */
[----:B------:R-:W-:Y:S01]  /*12e0*/  FADD.FTZ R18, -R13, -RZ ;  /* 0x800000ff0d127221 */ /* 0x000fe20000010100 */
[----:B------:R-:W-:Y:S01]  /*12f0*/  FADD.FTZ R20, -R3, -RZ ;  /* 0x800000ff03147221 */ /* 0x000fe20000010100 */
[----:B------:R-:W-:Y:S01]  /*1300*/  FADD.FTZ R23, -R14, -RZ ;  /* 0x800000ff0e177221 */ /* 0x000fe20000010100 */
[----:B------:R-:W-:Y:S01]  /*1310*/  IMAD.U32 R21, R10, 0x10000, RZ ;  /* 0x000100000a157824 */ /* 0x000fe200078e00ff */
[----:B------:R-:W-:Y:S01]  /*1320*/  FSEL R10, R12, R11, !P2 ;  /* 0x0000000b0c0a7208 */ /* 0x000fe20005000000 */
[----:B------:R-:W-:Y:S01]  /*1330*/  IMAD.U32 R15, R15, 0x10000, RZ ;  /* 0x000100000f0f7824 */ /* 0x000fe200078e00ff */
[----:B------:R-:W-:-:S02]  /*1340*/  FSEL R18, R13, R18, !P2 ;  /* 0x000000120d127208 */ /* 0x000fc40005000000 */
[----:B------:R-:W-:Y:S01]  /*1350*/  FSEL R20, R3, R20, !P2 ;  /* 0x0000001403147208 */ /* 0x000fe20005000000 */
[-C--:B------:R-:W-:Y:S01]  /*1360*/  @P1 FFMA.FTZ R10, R17, R16.reuse, R10 ;  /* 0x00000010110a1223 */ /* 0x080fe2000001000a */
[----:B------:R-:W-:Y:S01]  /*1370*/  FSEL R22, R14, R23, !P2 ;  /* 0x000000170e167208 */ /* 0x000fe20005000000 */
[----:B------:R-:W-:Y:S01]  /*1380*/  @P1 FFMA.FTZ R18, R15, R16, R18 ;  /* 0x000000100f121223 */ /* 0x000fe20000010012 */
[----:B------:R-:W-:Y:S01]  /*1390*/  F2FP.BF16.F32.PACK_AB R12, R13, R12 ;  /* 0x0000000c0d0c723e */ /* 0x000fe200000010ff */
[----:B------:R-:W-:Y:S01]  /*13a0*/  @P1 FFMA.FTZ R20, R19, R16, R20 ;  /* 0x0000001013141223 */ /* 0x000fe20000010014 */
[----:B-----5:R-:W-:Y:S01]  /*13b0*/  FFMA.FTZ R10, R10, -R0, R17 ;  /* 0x800000000a0a7223 */ /* 0x020fe20000010011 */
[----:B------:R-:W-:Y:S01]  /*13c0*/  @P1 FFMA.FTZ R22, R21, R16, R22 ;  /* 0x0000001015161223 */ /* 0x000fe20000010016 */
[-C--:B------:R-:W-:Y:S01]  /*13d0*/  FFMA.FTZ R15, R18, -R0.reuse, R15 ;  /* 0x80000000120f7223 */ /* 0x080fe2000001000f */
[-C--:B------:R-:W-:Y:S01]  /*13e0*/  FFMA.FTZ R19, R20, -R0.reuse, R19 ;  /* 0x8000000014137223 */ /* 0x080fe20000010013 */
[----:B------:R-:W-:Y:S01]  /*13f0*/  F2FP.BF16.F32.PACK_AB R13, R14, R3 ;  /* 0x000000030e0d723e */ /* 0x000fe200000010ff */
[----:B------:R-:W-:-:S02]  /*1400*/  FFMA.FTZ R22, R22, -R0, R21 ;  /* 0x8000000016167223 */ /* 0x000fc40000010015 */
[----:B------:R-:W-:Y:S01]  /*1410*/  F2FP.BF16.F32.PACK_AB R18, R15, R10 ;  /* 0x0000000a0f12723e */ /* 0x000fe200000010ff */
[----:B------:R-:W-:Y:S02]  /*1420*/  VIADD R10, R2, UR6 ;  /* 0x00000006020a7c36 */ /* 0x000fe40008000000 */
[----:B------:R-:W-:Y:S02]  /*1430*/  F2FP.BF16.F32.PACK_AB R19, R22, R19 ;  /* 0x000000131613723e */ /* 0x000fe400000010ff */
[C---:B------:R-:W-:Y:S01]  /*1440*/  IMAD.WIDE.U32 R2, R10.reuse, 0x4, RZ ;  /* 0x000000040a027825 */ /* 0x040fe200078e00ff */
[----:B------:R-:W-:Y:S02]  /*1450*/  ISETP.LT.U32.AND P3, PT, R10, 0x4000, PT ;  /* 0x000040000a00780c */ /* 0x000fe40003f61070 */
[----:B------:R1:W-:Y:S01]  /*1460*/  STG.E.64 desc[UR14][R6.64], R18 ;  /* 0x0000001206007986 */ /* 0x0003e2000c101b0e */
[----:B------:R-:W-:Y:S01]  /*1470*/  ISETP.GE.U32.AND P0, PT, R2, UR13, PT ;  /* 0x0000000d02007c0c */ /* 0x000fe2000bf06070 */
[----:B------:R-:W-:-:S02]  /*1480*/  IMAD.MOV.U32 R2, RZ, RZ, R10 ;  /* 0x000000ffff027224 */ /* 0x000fc400078e000a */
[----:B------:R1:W-:Y:S01]  /*1490*/  STG.E.64 desc[UR14][R8.64], R12 ;  /* 0x0000000c08007986 */ /* 0x0003e2000c101b0e */
[----:B------:R-:W-:Y:S01]  /*14a0*/  ISETP.GE.U32.AND.EX P0, PT, R3, UR5, PT, P0 ;  /* 0x0000000503007c0c */ /* 0x000fe2000bf06100 */
[----:B------:R-:W-:-:S12]  /*14b0*/  HFMA2 R3, -RZ, RZ, 0, 0 ;  /* 0x00000000ff037431 */ /* 0x000fd800000001ff */
[----:B-1----:R-:W-:Y:S05]  /*14c0*/  @!P0 BRA P3, `(.L_x_6) ;  /* 0xfffffffc00208947 */ /* 0x002fea000183ffff */
[----:B------:R-:W-:Y:S05]  /*14d0*/  EXIT ;  /* 0x000000000000794d */ /* 0x000fea0003800000 */
.L_x_5:
[----:B------:R-:W0:Y:S01]  /*14e0*/  LDCU.S8 UR4, c[0x0][0xff9] ;  /* 0x0001ff20ff0477ac */ /* 0x000e220008000200 */
[----:B------:R-:W-:Y:S02]  /*14f0*/  FSETP.NEU.FTZ.AND P1, PT, R16, RZ, PT ;  /* 0x000000ff1000720b */ /* 0x000fe40003f3d000 */
[----:B0-----:R-:W-:-:S13]  /*1500*/  ISETP.NE.AND P2, PT, RZ, UR4, PT ;  /* 0x00000004ff007c0c */ /* 0x001fda000bf45270 */
.L_x_7:
[C---:B------:R-:W-:Y:S01]  /*1510*/  IMAD.SHL.U32 R4, R2.reuse, 0x8, RZ ;  /* 0x0000000802047824 */ /* 0x040fe200078e00ff */
[----:B------:R-:W-:-:S04]  /*1520*/  SHF.L.U64.HI R3, R2, 0x3, R3 ;  /* 0x0000000302037819 */ /* 0x000fc80000010203 */
[C---:B------:R-:W-:Y:S02]  /*1530*/  IADD3 R6, P3, PT, R4.reuse, UR10, RZ ;  /* 0x0000000a04067c10 */ /* 0x040fe4000ff7e0ff */
[----:B------:R-:W-:Y:S02]  /*1540*/  IADD3 R4, P0, PT, R4, UR8, RZ ;  /* 0x0000000804047c10 */ /* 0x000fe4000ff1e0ff */
[C---:B------:R-:W-:Y:S02]  /*1550*/  IADD3.X R7, PT, PT, R3.reuse, UR11, RZ, P3, !PT ;  /* 0x0000000b03077c10 */ /* 0x040fe40009ffe4ff */
[----:B------:R-:W-:-:S04]  /*1560*/  IADD3.X R5, PT, PT, R3, UR9, RZ, P0, !PT ;  /* 0x0000000903057c10 */ /* 0x000fc800087fe4ff */
[----:B------:R-:W2:Y:S04]  /*1570*/  LDG.E.64 R6, desc[UR14][R6.64] ;  /* 0x0000000e06067981 */ /* 0x000ea8000c1e1b00 */
[----:B------:R-:W3:Y:S01]  /*1580*/  LDG.E.64 R18, desc[UR14][R4.64] ;  /* 0x0000000e04127981 */ /* 0x000ee2000c1e1b00 */
[C---:B--2---:R-:W-:Y:S01]  /*1590*/  PRMT R9, R6.reuse, 0x7632, R9 ;  /* 0x0000763206097816 */ /* 0x044fe20000000009 */
[----:B------:R-:W-:Y:S01]  /*15a0*/  IMAD.U32 R12, R6, 0x10000, RZ ;  /* 0x00010000060c7824 */ /* 0x000fe200078e00ff */
[C---:B------:R-:W-:Y:S01]  /*15b0*/  PRMT R10, R7.reuse, 0x7632, R10 ;  /* 0x00007632070a7816 */ /* 0x040fe2000000000a */
[----:B------:R-:W-:Y:S01]  /*15c0*/  IMAD.U32 R14, R7, 0x10000, RZ ;  /* 0x00010000070e7824 */ /* 0x000fe200078e00ff */
[C---:B---3--:R-:W-:Y:S01]  /*15d0*/  PRMT R3, R18.reuse, 0x7632, R3 ;  /* 0x0000763212037816 */ /* 0x048fe20000000003 */
[----:B------:R-:W-:Y:S01]  /*15e0*/  IMAD.U32 R6, R9, 0x10000, RZ ;  /* 0x0001000009067824 */ /* 0x000fe200078e00ff */
[C---:B------:R-:W-:Y:S01]  /*15f0*/  PRMT R8, R19.reuse, 0x7632, R8 ;  /* 0x0000763213087816 */ /* 0x040fe20000000008 */
[----:B------:R-:W-:Y:S01]  /*1600*/  IMAD.U32 R11, R18, 0x10000, RZ ;  /* 0x00010000120b7824 */ /* 0x000fe200078e00ff */
[----:B------:R-:W-:Y:S01]  /*1610*/  SHF.L.U32 R10, R10, 0x10, RZ ;  /* 0x000000100a0a7819 */ /* 0x000fe200000006ff */
[----:B------:R-:W-:-:S02]  /*1620*/  IMAD.U32 R13, R19, 0x10000, RZ ;  /* 0x00010000130d7824 */ /* 0x000fc400078e00ff */
[----:B------:R-:W-:Y:S01]  /*1630*/  @P2 FADD.FTZ R12, -R12, -RZ ;  /* 0x800000ff0c0c2221 */ /* 0x000fe20000010100 */
[----:B------:R-:W-:Y:S01]  /*1640*/  @P2 FADD.FTZ R14, -R14, -RZ ;  /* 0x800000ff0e0e2221 */ /* 0x000fe20000010100 */
[----:B------:R-:W-:Y:S02]  /*1650*/  IMAD.U32 R3, R3, 0x10000, RZ ;  /* 0x0001000003037824 */ /* 0x000fe400078e00ff */
[----:B------:R-:W-:Y:S01]  /*1660*/  @P2 FADD.FTZ R6, -R6, -RZ ;  /* 0x800000ff06062221 */ /* 0x000fe20000010100 */
[----:B------:R-:W-:Y:S02]  /*1670*/  IMAD.U32 R7, R8, 0x10000, RZ ;  /* 0x0001000008077824 */ /* 0x000fe400078e00ff */
[----:B------:R-:W-:Y:S01]  /*1680*/  @P2 FADD.FTZ R10, -R10, -RZ ;  /* 0x800000ff0a0a2221 */ /* 0x000fe20000010100 */
[-C--:B------:R-:W-:Y:S01]  /*1690*/  @P1 FFMA.FTZ R12, R11, R16.reuse, R12 ;  /* 0x000000100b0c1223 */ /* 0x080fe2000001000c */
[-C--:B------:R-:W-:Y:S01]  /*16a0*/  @P1 FFMA.FTZ R14, R13, R16.reuse, R14 ;  /* 0x000000100d0e1223 */ /* 0x080fe2000001000e */
[-C--:B------:R-:W-:Y:S01]  /*16b0*/  @P1 FFMA.FTZ R6, R3, R16.reuse, R6 ;  /* 0x0000001003061223 */ /* 0x080fe20000010006 */
[----:B------:R-:W-:Y:S01]  /*16c0*/  @P1 FFMA.FTZ R10, R7, R16, R10 ;  /* 0x00000010070a1223 */ /* 0x000fe2000001000a */
[-C--:B-----5:R-:W-:Y:S01]  /*16d0*/  FFMA.FTZ R11, R12, -R0.reuse, R11 ;  /* 0x800000000c0b7223 */ /* 0x0a0fe2000001000b */
[-C--:B------:R-:W-:Y:S01]  /*16e0*/  FFMA.FTZ R13, R14, -R0.reuse, R13 ;  /* 0x800000000e0d7223 */ /* 0x080fe2000001000d */
[-C--:B------:R-:W-:Y:S01]  /*16f0*/  FFMA.FTZ R6, R6, -R0.reuse, R3 ;  /* 0x8000000006067223 */ /* 0x080fe20000010003 */
[----:B------:R-:W-:Y:S01]  /*1700*/  FFMA.FTZ R10, R10, -R0, R7 ;  /* 0x800000000a0a7223 */ /* 0x000fe20000010007 */
[----:B------:R-:W-:-:S03]  /*1710*/  VIADD R8, R2, UR6 ;  /* 0x0000000602087c36 */ /* 0x000fc60008000000 */
[----:B------:R-:W-:Y:S01]  /*1720*/  F2FP.BF16.F32.PACK_AB R6, R6, R11 ;  /* 0x0000000b0606723e */ /* 0x000fe200000010ff */
[----:B------:R-:W-:Y:S01]  /*1730*/  IMAD.WIDE.U32 R2, R8, 0x4, RZ ;  /* 0x0000000408027825 */ /* 0x000fe200078e00ff */
[----:B------:R-:W-:Y:S02]  /*1740*/  F2FP.BF16.F32.PACK_AB R7, R10, R13 ;  /* 0x0000000d0a07723e */ /* 0x000fe400000010ff */
[----:B------:R-:W-:Y:S02]  /*1750*/  ISETP.LT.U32.AND P3, PT, R8, 0x4000, PT ;  /* 0x000040000800780c */ /* 0x000fe40003f61070 */
[----:B------:R-:W-:Y:S01]  /*1760*/  ISETP.GE.U32.AND P0, PT, R2, UR13, PT ;  /* 0x0000000d02007c0c */ /* 0x000fe2000bf06070 */
[----:B------:R0:W-:Y:S01]  /*1770*/  STG.E.64 desc[UR14][R4.64], R6 ;  /* 0x0000000604007986 */ /* 0x0001e2000c101b0e */
[----:B------:R-:W-:Y:S02]  /*1780*/  IMAD.MOV.U32 R2, RZ, RZ, R8 ;  /* 0x000000ffff027224 */ /* 0x000fe400078e0008 */
[----:B------:R-:W-:Y:S01]  /*1790*/  ISETP.GE.U32.AND.EX P0, PT, R3, UR5, PT, P0 ;  /* 0x0000000503007c0c */ /* 0x000fe2000bf06100 */
[----:B------:R-:W-:-:S12]  /*17a0*/  IMAD.MOV.U32 R3, RZ, RZ, RZ ;  /* 0x000000ffff037224 */ /* 0x000fd800078e00ff */
[----:B0-----:R-:W-:Y:S05]  /*17b0*/  @!P0 BRA P3, `(.L_x_7) ;  /* 0xfffffffc00548947 */ /* 0x001fea000183ffff */
[----:B------:R-:W-:Y:S05]  /*17c0*/  EXIT ;  /* 0x000000000000794d */ /* 0x000fea0003800000 */
.L_x_8:
[----:B------:R-:W-:-:S00]  /*17d0*/  BRA `(.L_x_8) ;  /* 0xfffffffc00fc7947 */ /* 0x000fc0000383ffff */
[----:B------:R-:W-:-:S00]  /*17e0*/  NOP ;  /* 0x0000000000007918 */ /* 0x000fc00000000000 */
        /* <DEDUP_REMOVED lines=9> */
.L_x_170:


//--------------------- .text._ZN2at6native50_GLOBAL__N__ca2a4b1e_17_FusedSgdKernel_cu_a550329a25multi_tensor_apply_kernelINS1_18TensorListMetadataILi2EEENS1_19FusedSgdMathFunctorIN3c104HalfELi2EEEJddPfddbbbS9_S9_EEEvT_T0_DpT1_ --------------------------
	.section	.text._ZN2at6native50_GLOBAL__N__ca2a4b1e_17_FusedSgdKernel_cu_a550329a25multi_tensor_apply_kernelINS1_18TensorListMetadataILi2EEENS1_19FusedSgdMathFunctorIN3c104HalfELi2EEEJddPfddbbbS9_S9_EEEvT_T0_DpT1_,"ax",@progbits
	.align	128
.text._ZN2at6native50_GLOBAL__N__ca2a4b1e_17_FusedSgdKernel_cu_a550329a25multi_tensor_apply_kernelINS1_18TensorListMetadataILi2EEENS1_19FusedSgdMathFunctorIN3c104HalfELi2EEEJddPfddbbbS9_S9_EEEvT_T0_DpT1_:
        .type           _ZN2at6native50_GLOBAL__N__ca2a4b1e_17_FusedSgdKernel_cu_a550329a25multi_tensor_apply_kernelINS1_18TensorListMetadataILi2EEENS1_19FusedSgdMathFunctorIN3c104HalfELi2EEEJddPfddbbbS9_S9_EEEvT_T0_DpT1_,@function
        .size           _ZN2at6native50_GLOBAL__N__ca2a4b1e_17_FusedSgdKernel_cu_a550329a25multi_tensor_apply_kernelINS1_18TensorListMetadataILi2EEENS1_19FusedSgdMathFunctorIN3c104HalfELi2EEEJddPfddbbbS9_S9_EEEvT_T0_DpT1_,(.L_x_171 - _ZN2at6native50_GLOBAL__N__ca2a4b1e_17_FusedSgdKernel_cu_a550329a25multi_tensor_apply_kernelINS1_18TensorListMetadataILi2EEENS1_19FusedSgdMathFunctorIN3c104HalfELi2EEEJddPfddbbbS9_S9_EEEvT_T0_DpT1_)
        .other          _ZN2at6native50_GLOBAL__N__ca2a4b1e_17_FusedSgdKernel_cu_a550329a25multi_tensor_apply_kernelINS1_18TensorListMetadataILi2EEENS1_19FusedSgdMathFunctorIN3c104HalfELi2EEEJddPfddbbbS9_S9_EEEvT_T0_DpT1_,@"STO_CUDA_ENTRY STV_DEFAULT"
_ZN2at6native50_GLOBAL__N__ca2a4b1e_17_FusedSgdKernel_cu_a550329a25multi_tensor_apply_kernelINS1_18TensorListMetadataILi2EEENS1_19FusedSgdMathFunctorIN3c104HalfELi2EEEJddPfddbbbS9_S9_EEEvT_T0_DpT1_:
        /* <DEDUP_REMOVED lines=10> */
.L_x_9:
        /* <DEDUP_REMOVED lines=57> */
.L_x_12:
[----:B------:R-:W0:Y:S01]  /*0430*/  LDC.64 R4, c[0x0][0x1000] ;  /* 0x00040000ff047b82 */ /* 0x000e220000000a00 */
[----:B-1----:R-:W-:Y:S01]  /*0440*/  IADD3 R10, PT, PT, R17, R18, RZ ;  /* 0x00000012110a7210 */ /* 0x002fe20007ffe0ff */
[----:B------:R-:W-:-:S03]  /*0450*/  IMAD.U32 R2, RZ, RZ, UR5 ;  /* 0x00000005ff027e24 */ /* 0x000fc6000f8e00ff */
[----:B------:R-:W-:-:S04]  /*0460*/  ISETP.LT.U32.AND P0, PT, R10, UR13, PT ;  /* 0x0000000d0a007c0c */ /* 0x000fc8000bf01070 */
[----:B------:R-:W-:-:S04]  /*0470*/  ISETP.GT.U32.AND.EX P0, PT, R2, RZ, PT, P0 ;  /* 0x000000ff0200720c */ /* 0x000fc80003f04100 */
[C---:B------:R-:W-:Y:S02]  /*0480*/  ISETP.LT.U32.AND P0, PT, R10.reuse, 0x10000, P0 ;  /* 0x000100000a00780c */ /* 0x040fe40000701070 */
[C---:B------:R-:W-:Y:S02]  /*0490*/  LEA R8, P1, R10.reuse, UR10, 0x1 ;  /* 0x0000000a0a087c11 */ /* 0x040fe4000f8208ff */
[----:B------:R-:W-:Y:S01]  /*04a0*/  PRMT R7, RZ, 0x7610, R7 ;  /* 0x00007610ff077816 */ /* 0x000fe20000000007 */
[----:B0-----:R0:W3:Y:S01]  /*04b0*/  LDG.E R4, desc[UR14][R4.64] ;  /* 0x0000000e04047981 */ /* 0x0010e2000c1e1900 */
[----:B------:R-:W-:Y:S01]  /*04c0*/  LEA.HI.X R9, R10, UR11, RZ, 0x1, P1 ;  /* 0x0000000b0a097c11 */ /* 0x000fe200088f0cff */
[----:B------:R-:W-:-:S06]  /*04d0*/  IMAD.MOV.U32 R3, RZ, RZ, 0x2 ;  /* 0x00000002ff037424 */ /* 0x000fcc00078e00ff */
[----:B------:R-:W4:Y:S01]  /*04e0*/  @P0 LDG.E.U16 R7, desc[UR14][R8.64] ;  /* 0x0000000e08070981 */ /* 0x000f22000c1e1500 */
[----:B------:R-:W-:Y:S01]  /*04f0*/  PRMT R6, RZ, 0x7610, R6 ;  /* 0x00007610ff067816 */ /* 0x000fe20000000006 */
[----:B------:R-:W-:-:S05]  /*0500*/  IMAD.WIDE.U32 R2, R10, R3, UR8 ;  /* 0x000000080a027e25 */ /* 0x000fca000f8e0003 */
[----:B------:R-:W4:Y:S01]  /*0510*/  @P0 LDG.E.U16 R6, desc[UR14][R2.64] ;  /* 0x0000000e02060981 */ /* 0x000f22000c1e1500 */
[----:B------:R-:W1:Y:S01]  /*0520*/  LDCU.S8 UR4, c[0x0][0xff9] ;  /* 0x0001ff20ff0477ac */ /* 0x000e620008000200 */
[----:B--2---:R-:W-:Y:S01]  /*0530*/  IADD3 R12, PT, PT, R10, R19, RZ ;  /* 0x000000130a0c7210 */ /* 0x004fe20007ffe0ff */
[----:B0-----:R-:W-:Y:S01]  /*0540*/  IMAD.U32 R5, RZ, RZ, UR5 ;  /* 0x00000005ff057e24 */ /* 0x001fe2000f8e00ff */
[----:B------:R-:W-:Y:S01]  /*0550*/  FSETP.NEU.FTZ.AND P4, PT, R16, RZ, PT ;  /* 0x000000ff1000720b */ /* 0x000fe20003f9d000 */
[----:B------:R-:W-:Y:S01]  /*0560*/  IMAD.MOV.U32 R15, RZ, RZ, 0x2 ;  /* 0x00000002ff0f7424 */ /* 0x000fe200078e00ff */
[C---:B------:R-:W-:Y:S01]  /*0570*/  ISETP.LT.U32.AND P1, PT, R12.reuse, UR13, PT ;  /* 0x0000000d0c007c0c */ /* 0x040fe2000bf21070 */
[--C-:B------:R-:W-:Y:S01]  /*0580*/  IMAD.IADD R26, R12, 0x1, R19.reuse ;  /* 0x000000010c1a7824 */ /* 0x100fe200078e0213 */
[----:B------:R-:W-:Y:S02]  /*0590*/  PRMT R24, RZ, 0x7610, R24 ;  /* 0x00007610ff187816 */ /* 0x000fe40000000018 */
[----:B------:R-:W-:Y:S01]  /*05a0*/  ISETP.GT.AND.EX P1, PT, R5, RZ, PT, P1 ;  /* 0x000000ff0500720c */ /* 0x000fe20003f24310 */
[C---:B------:R-:W-:Y:S01]  /*05b0*/  IMAD.IADD R23, R26.reuse, 0x1, R19 ;  /* 0x000000011a177824 */ /* 0x040fe200078e0213 */
[C---:B------:R-:W-:Y:S01]  /*05c0*/  ISETP.LT.U32.AND P2, PT, R26.reuse, UR13, PT ;  /* 0x0000000d1a007c0c */ /* 0x040fe2000bf41070 */
[----:B------:R-:W-:Y:S01]  /*05d0*/  IMAD.WIDE.U32 R14, R26, R15, UR8 ;  /* 0x000000081a0e7e25 */ /* 0x000fe2000f8e000f */
[----:B------:R-:W-:-:S02]  /*05e0*/  ISETP.LT.U32.AND P1, PT, R12, 0x10000, P1 ;  /* 0x000100000c00780c */ /* 0x000fc40000f21070 */
[----:B------:R-:W-:Y:S02]  /*05f0*/  ISETP.LT.U32.AND P5, PT, R23, UR13, PT ;  /* 0x0000000d17007c0c */ /* 0x000fe4000bfa1070 */
[----:B------:R-:W-:Y:S02]  /*0600*/  PRMT R21, RZ, 0x7610, R21 ;  /* 0x00007610ff157816 */ /* 0x000fe40000000015 */
[----:B-1----:R-:W-:Y:S01]  /*0610*/  ISETP.NE.AND P3, PT, RZ, UR4, PT ;  /* 0x00000004ff007c0c */ /* 0x002fe2000bf65270 */
[----:B------:R-:W-:Y:S01]  /*0620*/  IMAD.WIDE R12, R19, 0x2, R2 ;  /* 0x00000002130c7825 */ /* 0x000fe200078e0202 */
[----:B------:R-:W-:Y:S02]  /*0630*/  PRMT R25, RZ, 0x7610, R25 ;  /* 0x00007610ff197816 */ /* 0x000fe40000000019 */
[----:B------:R-:W-:Y:S01]  /*0640*/  PRMT R27, RZ, 0x7610, R27 ;  /* 0x00007610ff1b7816 */ /* 0x000fe2000000001b */
[----:B------:R-:W-:-:S03]  /*0650*/  HFMA2 R29, -RZ, RZ, 0, 1.1920928955078125e-07 ;  /* 0x00000002ff1d7431 */ /* 0x000fc600000001ff */
[----:B------:R-:W2:Y:S01]  /*0660*/  @P1 LDG.E.U16 R25, desc[UR14][R12.64] ;  /* 0x0000000e0c191981 */ /* 0x000ea2000c1e1500 */
[----:B---3--:R0:W1:Y:S01]  /*0670*/  MUFU.RCP R22, R4 ;  /* 0x0000000400167308 */ /* 0x0080620000001000 */
[----:B----4-:R-:W-:Y:S01]  /*0680*/  HADD2.F32 R7, -RZ, R7.H0_H0 ;  /* 0x20000007ff077230 */ /* 0x010fe20000004100 */
[----:B0-----:R-:W-:Y:S01]  /*0690*/  MOV R4, UR5 ;  /* 0x0000000500047c02 */ /* 0x001fe20008000f00 */
[----:B------:R-:W-:-:S03]  /*06a0*/  HADD2.F32 R5, -RZ, R6.H0_H0 ;  /* 0x20000006ff057230 */ /* 0x000fc60000004100 */
[C---:B------:R-:W-:Y:S02]  /*06b0*/  ISETP.GT.AND.EX P2, PT, R4.reuse, RZ, PT, P2 ;  /* 0x000000ff0400720c */ /* 0x040fe40003f44320 */
[----:B------:R-:W-:Y:S01]  /*06c0*/  ISETP.GT.AND.EX P5, PT, R4, RZ, PT, P5 ;  /* 0x000000ff0400720c */ /* 0x000fe20003fa4350 */
[----:B-1----:R-:W-:Y:S01]  /*06d0*/  FMUL.FTZ R10, R7, R22 ;  /* 0x00000016070a7220 */ /* 0x002fe20000410000 */
[----:B------:R-:W-:Y:S01]  /*06e0*/  IMAD.WIDE R6, R19, 0x2, R8 ;  /* 0x0000000213067825 */ /* 0x000fe200078e0208 */
[C---:B------:R-:W-:Y:S02]  /*06f0*/  ISETP.LT.U32.AND P2, PT, R26.reuse, 0x10000, P2 ;  /* 0x000100001a00780c */ /* 0x040fe40001741070 */
[----:B------:R-:W-:Y:S02]  /*0700*/  LEA R4, P6, R26, UR10, 0x1 ;  /* 0x0000000a1a047c11 */ /* 0x000fe4000f8c08ff */
[----:B------:R-:W-:Y:S01]  /*0710*/  F2FP.F16.F32.PACK_AB R20, RZ, R10 ;  /* 0x0000000aff14723e */ /* 0x000fe200000000ff */
        /* <DEDUP_REMOVED lines=15> */
[----:B------:R-:W-:-:S05]  /*0810*/  F2FP.F16.F32.PACK_AB R28, RZ, R28 ;  /* 0x0000001cff1c723e */ /* 0x000fca00000000ff */
[----:B------:R0:W-:Y:S01]  /*0820*/  @P0 STG.E.U16 desc[UR14][R2.64], R28 ;  /* 0x0000001c02000986 */ /* 0x0001e2000c10150e */
[----:B--2---:R-:W-:Y:S01]  /*0830*/  HADD2.F32 R25, -RZ, R25.H0_H0 ;  /* 0x20000019ff197230 */ /* 0x004fe20000004100 */
[----:B0-----:R-:W-:-:S05]  /*0840*/  @P2 IADD3 R3, PT, PT, R19, R18, R17 ;  /* 0x0000001213032210 */ /* 0x001fca0007ffe011 */
[----:B------:R-:W-:Y:S01]  /*0850*/  @P2 IMAD.IADD R3, R3, 0x1, R19 ;  /* 0x0000000103032824 */ /* 0x000fe200078e0213 */
[----:B------:R-:W-:Y:S01]  /*0860*/  LEA R18, R19, R18, 0x2 ;  /* 0x0000001213127211 */ /* 0x000fe200078e10ff */
[----:B---3--:R-:W-:-:S05]  /*0870*/  HADD2.F32 R29, -RZ, R24.H0_H0 ;  /* 0x20000018ff1d7230 */ /* 0x008fca0000004100 */
[----:B------:R-:W-:-:S05]  /*0880*/  FMUL.FTZ R28, R29, R22 ;  /* 0x000000161d1c7220 */ /* 0x000fca0000410000 */
[----:B------:R-:W-:Y:S01]  /*0890*/  F2FP.F16.F32.PACK_AB R24, RZ, R28 ;  /* 0x0000001cff18723e */ /* 0x000fe200000000ff */
[----:B------:R-:W-:Y:S01]  /*08a0*/  @P3 FADD.FTZ R28, -R28, -RZ ;  /* 0x800000ff1c1c3221 */ /* 0x000fe20000010100 */
[----:B----4-:R-:W-:Y:S02]  /*08b0*/  HADD2.F32 R29, -RZ, R26.H0_H0 ;  /* 0x2000001aff1d7230 */ /* 0x010fe40000004100 */
[----:B------:R-:W-:-:S03]  /*08c0*/  HADD2.F32 R27, -RZ, R27.H0_H0 ;  /* 0x2000001bff1b7230 */ /* 0x000fc60000004100 */
[----:B------:R-:W-:Y:S01]  /*08d0*/  FMUL.FTZ R29, R29, R22 ;  /* 0x000000161d1d7220 */ /* 0x000fe20000410000 */
[----:B------:R-:W-:Y:S01]  /*08e0*/  @P4 FFMA.FTZ R28, R25, R16, R28 ;  /* 0x00000010191c4223 */ /* 0x000fe2000001001c */
[----:B------:R-:W-:-:S03]  /*08f0*/  FMUL.FTZ R27, R27, R22 ;  /* 0x000000161b1b7220 */ /* 0x000fc60000410000 */
[----:B------:R-:W-:Y:S01]  /*0900*/  FFMA.FTZ R28, R28, -R0, R25 ;  /* 0x800000001c1c7223 */ /* 0x000fe20000010019 */
[----:B------:R-:W-:Y:S01]  /*0910*/  F2FP.F16.F32.PACK_AB R25, RZ, R29 ;  /* 0x0000001dff19723e */ /* 0x000fe200000000ff */
[----:B------:R-:W-:Y:S02]  /*0920*/  HADD2.F32 R2, -RZ, R21.H0_H0 ;  /* 0x20000015ff027230 */ /* 0x000fe40000004100 */
[----:B------:R-:W-:Y:S01]  /*0930*/  @P3 FADD.FTZ R29, -R29, -RZ ;  /* 0x800000ff1d1d3221 */ /* 0x000fe20000010100 */
[----:B------:R-:W-:Y:S01]  /*0940*/  F2FP.F16.F32.PACK_AB R22, RZ, R27 ;  /* 0x0000001bff16723e */ /* 0x000fe200000000ff */
[----:B------:R-:W-:Y:S02]  /*0950*/  HADD2.F32 R26, -RZ, R23.H0_H0 ;  /* 0x20000017ff1a7230 */ /* 0x000fe40000004100 */
[----:B------:R-:W-:Y:S01]  /*0960*/  @P3 FADD.FTZ R27, -R27, -RZ ;  /* 0x800000ff1b1b3221 */ /* 0x000fe20000010100 */
[----:B------:R-:W-:-:S03]  /*0970*/  @P4 FFMA.FTZ R29, R2, R16, R29 ;  /* 0x00000010021d4223 */ /* 0x000fc6000001001d */
[----:B------:R-:W-:Y:S01]  /*0980*/  @P4 FFMA.FTZ R27, R26, R16, R27 ;  /* 0x000000101a1b4223 */ /* 0x000fe2000001001b */
[-C--:B------:R-:W-:Y:S01]  /*0990*/  FFMA.FTZ R29, R29, -R0.reuse, R2 ;  /* 0x800000001d1d7223 */ /* 0x080fe20000010002 */
[----:B------:R-:W-:Y:S02]  /*09a0*/  IMAD.MOV.U32 R2, RZ, RZ, 0x2 ;  /* 0x00000002ff027424 */ /* 0x000fe400078e00ff */
[----:B------:R-:W-:Y:S01]  /*09b0*/  FFMA.FTZ R27, R27, -R0, R26 ;  /* 0x800000001b1b7223 */ /* 0x000fe2000001001a */
[----:B------:R-:W-:Y:S01]  /*09c0*/  F2FP.F16.F32.PACK_AB R21, RZ, R28 ;  /* 0x0000001cff15723e */ /* 0x000fe200000000ff */
[----:B------:R-:W-:Y:S01]  /*09d0*/  @P2 IMAD.WIDE.U32 R2, R3, R2, UR8 ;  /* 0x0000000803022e25 */ /* 0x000fe2000f8e0002 */
[----:B------:R-:W-:Y:S02]  /*09e0*/  F2FP.F16.F32.PACK_AB R29, RZ, R29 ;  /* 0x0000001dff1d723e */ /* 0x000fe400000000ff */
[----:B------:R-:W-:Y:S01]  /*09f0*/  F2FP.F16.F32.PACK_AB R27, RZ, R27 ;  /* 0x0000001bff1b723e */ /* 0x000fe200000000ff */
        /* <DEDUP_REMOVED lines=13> */
.L_x_11:
[----:B------:R-:W-:-:S07]  /*0ad0*/  IMAD.MOV.U32 R14, RZ, RZ, RZ ;  /* 0x000000ffff0e7224 */ /* 0x000fce00078e00ff */
.L_x_13:
[----:B-1----:R-:W-:Y:S01]  /*0ae0*/  IADD3 R2, PT, PT, R17, R14, RZ ;  /* 0x0000000e11027210 */ /* 0x002fe20007ffe0ff */
[----:B------:R-:W-:Y:S01]  /*0af0*/  IMAD.U32 R3, RZ, RZ, UR5 ;  /* 0x00000005ff037e24 */ /* 0x000fe2000f8e00ff */
[----:B------:R-:W-:Y:S02]  /*0b00*/  MOV R4, UR5 ;  /* 0x0000000500047c02 */ /* 0x000fe40008000f00 */
[C---:B------:R-:W-:Y:S01]  /*0b10*/  ISETP.LT.U32.AND P0, PT, R2.reuse, UR13, PT ;  /* 0x0000000d02007c0c */ /* 0x040fe2000bf01070 */
[----:B--2---:R-:W-:Y:S01]  /*0b20*/  IMAD.IADD R8, R2, 0x1, R19 ;  /* 0x0000000102087824 */ /* 0x004fe200078e0213 */
[----:B------:R-:W-:Y:S02]  /*0b30*/  PRMT R15, RZ, 0x7610, R15 ;  /* 0x00007610ff0f7816 */ /* 0x000fe4000000000f */
[----:B------:R-:W-:Y:S01]  /*0b40*/  ISETP.GT.U32.AND.EX P0, PT, R3, RZ, PT, P0 ;  /* 0x000000ff0300720c */ /* 0x000fe20003f04100 */
[C---:B------:R-:W-:Y:S01]  /*0b50*/  IMAD.IADD R20, R8.reuse, 0x1, R19 ;  /* 0x0000000108147824 */ /* 0x040fe200078e0213 */
[----:B------:R-:W-:-:S02]  /*0b60*/  ISETP.LT.U32.AND P1, PT, R8, UR13, PT ;  /* 0x0000000d08007c0c */ /* 0x000fc4000bf21070 */
[----:B------:R-:W-:Y:S01]  /*0b70*/  ISETP.LT.U32.AND P0, PT, R2, 0x10000, P0 ;  /* 0x000100000200780c */ /* 0x000fe20000701070 */
[----:B------:R-:W-:Y:S01]  /*0b80*/  IMAD.IADD R11, R20, 0x1, R19 ;  /* 0x00000001140b7824 */ /* 0x000fe200078e0213 */
[----:B------:R-:W-:Y:S02]  /*0b90*/  ISETP.GT.AND.EX P1, PT, R4, RZ, PT, P1 ;  /* 0x000000ff0400720c */ /* 0x000fe40003f24310 */
[----:B------:R-:W-:Y:S02]  /*0ba0*/  ISETP.LT.U32.AND P2, PT, R20, UR13, PT ;  /* 0x0000000d14007c0c */ /* 0x000fe4000bf41070 */
[----:B------:R-:W-:Y:S02]  /*0bb0*/  ISETP.LT.U32.AND P3, PT, R11, UR13, PT ;  /* 0x0000000d0b007c0c */ /* 0x000fe4000bf61070 */
[----:B------:R-:W-:Y:S02]  /*0bc0*/  ISETP.LT.U32.AND P1, PT, R8, 0x10000, P1 ;  /* 0x000100000800780c */ /* 0x000fe40000f21070 */
[----:B------:R-:W-:-:S02]  /*0bd0*/  ISETP.GT.AND.EX P3, PT, R3, RZ, PT, P3 ;  /* 0x000000ff0300720c */ /* 0x000fc40003f64330 */
[----:B------:R-:W-:Y:S02]  /*0be0*/  ISETP.GT.AND.EX P2, PT, R3, RZ, PT, P2 ;  /* 0x000000ff0300720c */ /* 0x000fe40003f44320 */
[----:B------:R-:W-:Y:S02]  /*0bf0*/  ISETP.LT.U32.AND P3, PT, R11, 0x10000, P3 ;  /* 0x000100000b00780c */ /* 0x000fe40001f61070 */
[----:B------:R-:W-:Y:S02]  /*0c00*/  ISETP.LT.U32.AND P2, PT, R20, 0x10000, P2 ;  /* 0x000100001400780c */ /* 0x000fe40001741070 */
[C---:B------:R-:W-:Y:S02]  /*0c10*/  @P0 LEA R4, P4, R2.reuse, UR10, 0x1 ;  /* 0x0000000a02040c11 */ /* 0x040fe4000f8808ff */
[----:B------:R-:W-:Y:S02]  /*0c20*/  MOV R3, 0x2 ;  /* 0x0000000200037802 */ /* 0x000fe40000000f00 */
[----:B------:R-:W-:-:S02]  /*0c30*/  @P0 LEA.HI.X R5, R2, UR11, RZ, 0x1, P4 ;  /* 0x0000000b02050c11 */ /* 0x000fc4000a0f0cff */
[----:B------:R-:W-:Y:S01]  /*0c40*/  @P1 LEA R6, P4, R8, UR10, 0x1 ;  /* 0x0000000a08061c11 */ /* 0x000fe2000f8808ff */
[----:B------:R-:W-:Y:S01]  /*0c50*/  IMAD.WIDE.U32 R2, R2, R3, UR8 ;  /* 0x0000000802027e25 */ /* 0x000fe2000f8e0003 */
[----:B------:R-:W-:Y:S01]  /*0c60*/  PRMT R18, RZ, 0x7610, R18 ;  /* 0x00007610ff127816 */ /* 0x000fe20000000012 */
[----:B------:R0:W2:Y:S01]  /*0c70*/  @P0 LDG.E.U16 R15, desc[UR14][R4.64] ;  /* 0x0000000e040f0981 */ /* 0x0000a2000c1e1500 */
[----:B------:R-:W-:Y:S01]  /*0c80*/  @P1 LEA.HI.X R7, R8, UR11, RZ, 0x1, P4 ;  /* 0x0000000b08071c11 */ /* 0x000fe2000a0f0cff */
[----:B------:R-:W-:Y:S01]  /*0c90*/  IMAD.MOV.U32 R12, RZ, RZ, 0x2 ;  /* 0x00000002ff0c7424 */ /* 0x000fe200078e00ff */
[C---:B------:R-:W-:Y:S01]  /*0ca0*/  @P3 LEA R10, P5, R11.reuse, UR10, 0x1 ;  /* 0x0000000a0b0a3c11 */ /* 0x040fe2000f8a08ff */
[----:B------:R-:W-:Y:S01]  /*0cb0*/  IMAD.MOV.U32 R9, RZ, RZ, 0x2 ;  /* 0x00000002ff097424 */ /* 0x000fe200078e00ff */
[----:B------:R-:W-:Y:S01]  /*0cc0*/  @P2 LEA R8, P4, R20, UR10, 0x1 ;  /* 0x0000000a14082c11 */ /* 0x000fe2000f8808ff */
[----:B------:R-:W-:Y:S01]  /*0cd0*/  IMAD.WIDE.U32 R12, R11, R12, UR8 ;  /* 0x000000080b0c7e25 */ /* 0x000fe2000f8e000c */
[----:B------:R-:W-:Y:S01]  /*0ce0*/  PRMT R21, RZ, 0x7610, R21 ;  /* 0x00007610ff157816 */ /* 0x000fe20000000015 */
[----:B------:R1:W3:Y:S01]  /*0cf0*/  @P1 LDG.E.U16 R18, desc[UR14][R6.64] ;  /* 0x0000000e06121981 */ /* 0x0002e2000c1e1500 */
[----:B------:R-:W-:Y:S01]  /*0d00*/  PRMT R24, RZ, 0x7610, R24 ;  /* 0x00007610ff187816 */ /* 0x000fe20000000018 */
[----:B0-----:R-:W-:Y:S01]  /*0d10*/  IMAD.WIDE R4, R19, 0x2, R2 ;  /* 0x0000000213047825 */ /* 0x001fe200078e0202 */
[----:B------:R-:W-:-:S02]  /*0d20*/  @P3 LEA.HI.X R11, R11, UR11, RZ, 0x1, P5 ;  /* 0x0000000b0b0b3c11 */ /* 0x000fc4000a8f0cff */
[----:B------:R-:W-:Y:S02]  /*0d30*/  PRMT R22, RZ, 0x7610, R22 ;  /* 0x00007610ff167816 */ /* 0x000fe40000000016 */
        /* <DEDUP_REMOVED lines=11> */
[----:B------:R-:W1:Y:S01]  /*0df0*/  LDCU.S8 UR4, c[0x0][0xff9] ;  /* 0x0001ff20ff0477ac */ /* 0x000e620008000200 */
[----:B------:R-:W-:-:S02]  /*0e00*/  FSETP.NEU.FTZ.AND P4, PT, R16, RZ, PT ;  /* 0x000000ff1000720b */ /* 0x000fc40003f9d000 */
[----:B-1----:R-:W-:Y:S02]  /*0e10*/  ISETP.NE.AND P5, PT, RZ, UR4, PT ;  /* 0x00000004ff007c0c */ /* 0x002fe4000bfa5270 */
[----:B------:R-:W-:Y:S01]  /*0e20*/  LEA R14, R19, R14, 0x2 ;  /* 0x0000000e130e7211 */ /* 0x000fe200078e10ff */
[----:B---3--:R-:W-:Y:S02]  /*0e30*/  HADD2.F32 R18, -RZ, R18.H0_H0 ;  /* 0x20000012ff127230 */ /* 0x008fe40000004100 */
[----:B----4-:R-:W-:Y:S02]  /*0e40*/  HADD2.F32 R27, -RZ, R24.H0_H0 ;  /* 0x20000018ff1b7230 */ /* 0x010fe40000004100 */
[----:B--2---:R-:W-:Y:S02]  /*0e50*/  HADD2.F32 R24, -RZ, R15.H0_H0 ;  /* 0x2000000fff187230 */ /* 0x004fe40000004100 */
[----:B0-----:R-:W-:Y:S02]  /*0e60*/  HADD2.F32 R8, -RZ, R21.H0_H0 ;  /* 0x20000015ff087230 */ /* 0x001fe40000004100 */
[----:B------:R-:W-:-:S03]  /*0e70*/  HADD2.F32 R22, -RZ, R22.H0_H0 ;  /* 0x20000016ff167230 */ /* 0x000fc60000004100 */
[----:B------:R-:W-:Y:S01]  /*0e80*/  @P5 FADD.FTZ R8, -R8, -RZ ;  /* 0x800000ff08085221 */ /* 0x000fe20000010100 */
[----:B------:R-:W-:Y:S01]  /*0e90*/  @P5 FADD.FTZ R24, -R24, -RZ ;  /* 0x800000ff18185221 */ /* 0x000fe20000010100 */
[----:B------:R-:W-:Y:S02]  /*0ea0*/  HADD2.F32 R9, -RZ, R20.H0_H0 ;  /* 0x20000014ff097230 */ /* 0x000fe40000004100 */
[----:B------:R-:W-:Y:S01]  /*0eb0*/  @P5 FADD.FTZ R18, -R18, -RZ ;  /* 0x800000ff12125221 */ /* 0x000fe20000010100 */
[----:B------:R-:W-:Y:S02]  /*0ec0*/  HADD2.F32 R25, -RZ, R25.H0_H0 ;  /* 0x20000019ff197230 */ /* 0x000fe40000004100 */
[----:B------:R-:W-:Y:S01]  /*0ed0*/  @P5 FADD.FTZ R22, -R22, -RZ ;  /* 0x800000ff16165221 */ /* 0x000fe20000010100 */
[-C--:B------:R-:W-:Y:S01]  /*0ee0*/  @P4 FFMA.FTZ R8, R9, R16.reuse, R8 ;  /* 0x0000001009084223 */ /* 0x080fe20000010008 */
[----:B------:R-:W-:Y:S02]  /*0ef0*/  HADD2.F32 R23, -RZ, R23.H0_H0 ;  /* 0x20000017ff177230 */ /* 0x000fe40000004100 */
[-C--:B------:R-:W-:Y:S01]  /*0f00*/  @P4 FFMA.FTZ R24, R25, R16.reuse, R24 ;  /* 0x0000001019184223 */ /* 0x080fe20000010018 */
[----:B------:R-:W-:Y:S01]  /*0f10*/  @P4 FFMA.FTZ R18, R27, R16, R18 ;  /* 0x000000101b124223 */ /* 0x000fe20000010012 */
[----:B-----5:R-:W-:Y:S01]  /*0f20*/  FFMA.FTZ R8, R8, -R0, R9 ;  /* 0x8000000008087223 */ /* 0x020fe20000010009 */
[----:B------:R-:W-:Y:S01]  /*0f30*/  @P4 FFMA.FTZ R22, R23, R16, R22 ;  /* 0x0000001017164223 */ /* 0x000fe20000010016 */
[-C--:B------:R-:W-:Y:S01]  /*0f40*/  FFMA.FTZ R24, R24, -R0.reuse, R25 ;  /* 0x8000000018187223 */ /* 0x080fe20000010019 */
[----:B------:R-:W-:-:S02]  /*0f50*/  FFMA.FTZ R18, R18, -R0, R27 ;  /* 0x8000000012127223 */ /* 0x000fc4000001001b */
[----:B------:R-:W-:Y:S01]  /*0f60*/  FFMA.FTZ R22, R22, -R0, R23 ;  /* 0x8000000016167223 */ /* 0x000fe20000010017 */
[----:B------:R-:W-:Y:S02]  /*0f70*/  F2FP.F16.F32.PACK_AB R8, RZ, R8 ;  /* 0x00000008ff08723e */ /* 0x000fe400000000ff */
[----:B------:R-:W-:Y:S02]  /*0f80*/  F2FP.F16.F32.PACK_AB R24, RZ, R24 ;  /* 0x00000018ff18723e */ /* 0x000fe400000000ff */
[----:B------:R-:W-:Y:S02]  /*0f90*/  F2FP.F16.F32.PACK_AB R18, RZ, R18 ;  /* 0x00000012ff12723e */ /* 0x000fe400000000ff */
[----:B------:R-:W-:Y:S02]  /*0fa0*/  F2FP.F16.F32.PACK_AB R22, RZ, R22 ;  /* 0x00000016ff16723e */ /* 0x000fe400000000ff */
        /* <DEDUP_REMOVED lines=11> */
.L_x_10:
        /* <DEDUP_REMOVED lines=15> */
.L_x_15:
[C---:B------:R-:W-:Y:S01]  /*1150*/  SHF.L.U32 R8, R2.reuse, 0x3, RZ ;  /* 0x0000000302087819 */ /* 0x040fe200000006ff */
[----:B0-----:R-:W2:Y:S01]  /*1160*/  LDG.E R17, desc[UR14][R4.64] ;  /* 0x0000000e04117981 */ /* 0x001ea2000c1e1900 */
[----:B------:R-:W-:Y:S02]  /*1170*/  SHF.L.U64.HI R3, R2, 0x3, R3 ;  /* 0x0000000302037819 */ /* 0x000fe40000010203 */
[----:B------:R-:W-:-:S04]  /*1180*/  IADD3 R6, P0, PT, R8, UR10, RZ ;  /* 0x0000000a08067c10 */ /* 0x000fc8000ff1e0ff */
[----:B------:R-:W-:Y:S02]  /*1190*/  IADD3.X R7, PT, PT, R3, UR11, RZ, P0, !PT ;  /* 0x0000000b03077c10 */ /* 0x000fe400087fe4ff */
[----:B------:R-:W-:-:S03]  /*11a0*/  IADD3 R8, P0, PT, R8, UR8, RZ ;  /* 0x0000000808087c10 */ /* 0x000fc6000ff1e0ff */
[----:B------:R-:W3:Y:S01]  /*11b0*/  LDG.E.64 R12, desc[UR14][R6.64] ;  /* 0x0000000e060c7981 */ /* 0x000ee2000c1e1b00 */
[----:B------:R-:W-:-:S05]  /*11c0*/  IADD3.X R9, PT, PT, R3, UR9, RZ, P0, !PT ;  /* 0x0000000903097c10 */ /* 0x000fca00087fe4ff */
[----:B------:R-:W4:Y:S01]  /*11d0*/  LDG.E.64 R10, desc[UR14][R8.64] ;  /* 0x0000000e080a7981 */ /* 0x000f22000c1e1b00 */
[----:B--2---:R-:W0:Y:S01]  /*11e0*/  MUFU.RCP R17, R17 ;  /* 0x0000001100117308 */ /* 0x004e220000001000 */
[--C-:B---3--:R-:W-:Y:S02]  /*11f0*/  HADD2.F32 R3, -RZ, R12.reuse.H0_H0 ;  /* 0x2000000cff037230 */ /* 0x108fe40000004100 */
[----:B------:R-:W-:Y:S02]  /*1200*/  HADD2.F32 R12, -RZ, R12.H1_H1 ;  /* 0x3000000cff0c7230 */ /* 0x000fe40000004100 */
[--C-:B------:R-:W-:Y:S02]  /*1210*/  HADD2.F32 R14, -RZ, R13.reuse.H0_H0 ;  /* 0x2000000dff0e7230 */ /* 0x100fe40000004100 */
[----:B------:R-:W-:Y:S02]  /*1220*/  HADD2.F32 R13, -RZ, R13.H1_H1 ;  /* 0x3000000dff0d7230 */ /* 0x000fe40000004100 */
[-C--:B0-----:R-:W-:Y:S01]  /*1230*/  FMUL.FTZ R3, R3, R17.reuse ;  /* 0x0000001103037220 */ /* 0x081fe20000410000 */
[-C--:B------:R-:W-:Y:S01]  /*1240*/  FMUL.FTZ R12, R12, R17.reuse ;  /* 0x000000110c0c7220 */ /* 0x080fe20000410000 */
[----:B------:R-:W-:Y:S01]  /*1250*/  FMUL.FTZ R14, R14, R17 ;  /* 0x000000110e0e7220 */ /* 0x000fe20000410000 */
[----:B----4-:R-:W-:-:S02]  /*1260*/  HADD2.F32 R15, -RZ, R10.H0_H0 ;  /* 0x2000000aff0f7230 */ /* 0x010fc40000004100 */
[----:B------:R-:W-:Y:S01]  /*1270*/  FMUL.FTZ R13, R13, R17 ;  /* 0x000000110d0d7220 */ /* 0x000fe20000410000 */
[----:B------:R-:W-:Y:S02]  /*1280*/  HADD2.F32 R19, -RZ, R10.H1_H1 ;  /* 0x3000000aff137230 */ /* 0x000fe40000004100 */
[----:B------:R-:W-:Y:S01]  /*1290*/  FADD.FTZ R10, -R3, -RZ ;  /* 0x800000ff030a7221 */ /* 0x000fe20000010100 */
[----:B------:R-:W-:Y:S01]  /*12a0*/  FADD.FTZ R17, -R12, -RZ ;  /* 0x800000ff0c117221 */ /* 0x000fe20000010100 */
[----:B------:R-:W-:Y:S01]  /*12b0*/  FADD.FTZ R23, -R14, -RZ ;  /* 0x800000ff0e177221 */ /* 0x000fe20000010100 */
[----:B------:R-:W-:Y:S01]  /*12c0*/  FADD.FTZ R22, -R13, -RZ ;  /* 0x800000ff0d167221 */ /* 0x000fe20000010100 */
[--C-:B------:R-:W-:Y:S01]  /*12d0*/  HADD2.F32 R21, -RZ, R11.reuse.H0_H0 ;  /* 0x2000000bff157230 */ /* 0x100fe20000004100 */
[----:B------:R-:W-:Y:S01]  /*12e0*/  FSEL R10, R3, R10, !P2 ;  /* 0x0000000a030a7208 */ /* 0x000fe20005000000 */
[----:B------:R-:W-:Y:S01]  /*12f0*/  HADD2.F32 R11, -RZ, R11.H1_H1 ;  /* 0x3000000bff0b7230 */ /* 0x000fe20000004100 */
[----:B------:R-:W-:-:S02]  /*1300*/  FSEL R18, R12, R17, !P2 ;  /* 0x000000110c127208 */ /* 0x000fc40005000000 */
[----:B------:R-:W-:Y:S01]  /*1310*/  FSEL R20, R14, R23, !P2 ;  /* 0x000000170e147208 */ /* 0x000fe20005000000 */
[----:B------:R-:W-:Y:S01]  /*1320*/  @P1 FFMA.FTZ R10, R15, R16, R10 ;  /* 0x000000100f0a1223 */ /* 0x000fe2000001000a */
[----:B------:R-:W-:Y:S01]  /*1330*/  FSEL R22, R13, R22, !P2 ;  /* 0x000000160d167208 */ /* 0x000fe20005000000 */
[-C--:B------:R-:W-:Y:S01]  /*1340*/  @P1 FFMA.FTZ R18, R19, R16.reuse, R18 ;  /* 0x0000001013121223 */ /* 0x080fe20000010012 */
[----:B------:R-:W-:Y:S01]  /*1350*/  F2FP.F16.F32.PACK_AB R12, R12, R3 ;  /* 0x000000030c0c723e */ /* 0x000fe200000000ff */
[----:B------:R-:W-:Y:S01]  /*1360*/  @P1 FFMA.FTZ R20, R21, R16, R20 ;  /* 0x0000001015141223 */ /* 0x000fe20000010014 */
[----:B-----5:R-:W-:Y:S01]  /*1370*/  FFMA.FTZ R10, R10, -R0, R15 ;  /* 0x800000000a0a7223 */ /* 0x020fe2000001000f */
[----:B------:R-:W-:Y:S01]  /*1380*/  @P1 FFMA.FTZ R22, R11, R16, R22 ;  /* 0x000000100b161223 */ /* 0x000fe20000010016 */
[-C--:B------:R-:W-:Y:S01]  /*1390*/  FFMA.FTZ R19, R18, -R0.reuse, R19 ;  /* 0x8000000012137223 */ /* 0x080fe20000010013 */
[----:B------:R-:W-:Y:S01]  /*13a0*/  FFMA.FTZ R20, R20, -R0, R21 ;  /* 0x8000000014147223 */ /* 0x000fe20000010015 */
[----:B------:R-:W-:Y:S01]  /*13b0*/  F2FP.F16.F32.PACK_AB R13, R13, R14 ;  /* 0x0000000e0d0d723e */ /* 0x000fe200000000ff */
[----:B------:R-:W-:-:S02]  /*13c0*/  FFMA.FTZ R11, R22, -R0, R11 ;  /* 0x80000000160b7223 */ /* 0x000fc4000001000b */
[----:B------:R-:W-:Y:S01]  /*13d0*/  F2FP.F16.F32.PACK_AB R18, R19, R10 ;  /* 0x0000000a1312723e */ /* 0x000fe200000000ff */
[----:B------:R-:W-:Y:S02]  /*13e0*/  VIADD R10, R2, UR6 ;  /* 0x00000006020a7c36 */ /* 0x000fe40008000000 */
[----:B------:R-:W-:Y:S02]  /*13f0*/  F2FP.F16.F32.PACK_AB R19, R11, R20 ;  /* 0x000000140b13723e */ /* 0x000fe400000000ff */
        /* <DEDUP_REMOVED lines=10> */
.L_x_14:
[----:B------:R-:W0:Y:S01]  /*14a0*/  LDCU.S8 UR4, c[0x0][0xff9] ;  /* 0x0001ff20ff0477ac */ /* 0x000e220008000200 */
[----:B------:R-:W-:Y:S02]  /*14b0*/  FSETP.NEU.FTZ.AND P1, PT, R16, RZ, PT ;  /* 0x000000ff1000720b */ /* 0x000fe40003f3d000 */
[----:B0-----:R-:W-:-:S13]  /*14c0*/  ISETP.NE.AND P2, PT, RZ, UR4, PT ;  /* 0x00000004ff007c0c */ /* 0x001fda000bf45270 */
.L_x_16:
        /* <DEDUP_REMOVED lines=8> */
[--C-:B--2---:R-:W-:Y:S02]  /*1550*/  HADD2.F32 R8, -RZ, R6.reuse.H0_H0 ;  /* 0x20000006ff087230 */ /* 0x104fe40000004100 */
[----:B------:R-:W-:Y:S01]  /*1560*/  HADD2.F32 R10, -RZ, R6.H1_H1 ;  /* 0x30000006ff0a7230 */ /* 0x000fe20000004100 */
[----:B------:R-:W-:Y:S01]  /*1570*/  IADD3 R6, PT, PT, R2, UR6, RZ ;  /* 0x0000000602067c10 */ /* 0x000fe2000fffe0ff */
[--C-:B------:R-:W-:Y:S02]  /*1580*/  HADD2.F32 R12, -RZ, R7.reuse.H0_H0 ;  /* 0x20000007ff0c7230 */ /* 0x100fe40000004100 */
[----:B------:R-:W-:Y:S01]  /*1590*/  @P2 FADD.FTZ R8, -R8, -RZ ;  /* 0x800000ff08082221 */ /* 0x000fe20000010100 */
[----:B------:R-:W-:-:S02]  /*15a0*/  HADD2.F32 R14, -RZ, R7.H1_H1 ;  /* 0x30000007ff0e7230 */ /* 0x000fc40000004100 */
[----:B------:R-:W-:Y:S01]  /*15b0*/  @P2 FADD.FTZ R10, -R10, -RZ ;  /* 0x800000ff0a0a2221 */ /* 0x000fe20000010100 */
[--C-:B---3--:R-:W-:Y:S02]  /*15c0*/  HADD2.F32 R3, -RZ, R18.reuse.H0_H0 ;  /* 0x20000012ff037230 */ /* 0x108fe40000004100 */
[----:B------:R-:W-:Y:S01]  /*15d0*/  @P2 FADD.FTZ R12, -R12, -RZ ;  /* 0x800000ff0c0c2221 */ /* 0x000fe20000010100 */
[----:B------:R-:W-:Y:S02]  /*15e0*/  HADD2.F32 R9, -RZ, R18.H1_H1 ;  /* 0x30000012ff097230 */ /* 0x000fe40000004100 */
[----:B------:R-:W-:Y:S01]  /*15f0*/  @P2 FADD.FTZ R14, -R14, -RZ ;  /* 0x800000ff0e0e2221 */ /* 0x000fe20000010100 */
[--C-:B------:R-:W-:Y:S02]  /*1600*/  HADD2.F32 R11, -RZ, R19.reuse.H0_H0 ;  /* 0x20000013ff0b7230 */ /* 0x100fe40000004100 */
[----:B------:R-:W-:Y:S01]  /*1610*/  @P1 FFMA.FTZ R8, R3, R16, R8 ;  /* 0x0000001003081223 */ /* 0x000fe20000010008 */
[----:B------:R-:W-:-:S02]  /*1620*/  HADD2.F32 R13, -RZ, R19.H1_H1 ;  /* 0x30000013ff0d7230 */ /* 0x000fc40000004100 */
[-C--:B------:R-:W-:Y:S01]  /*1630*/  @P1 FFMA.FTZ R10, R9, R16.reuse, R10 ;  /* 0x00000010090a1223 */ /* 0x080fe2000001000a */
[----:B------:R-:W-:Y:S01]  /*1640*/  ISETP.LT.U32.AND P3, PT, R6, 0x4000, PT ;  /* 0x000040000600780c */ /* 0x000fe20003f61070 */
[----:B------:R-:W-:Y:S01]  /*1650*/  @P1 FFMA.FTZ R12, R11, R16, R12 ;  /* 0x000000100b0c1223 */ /* 0x000fe2000001000c */
[----:B-----5:R-:W-:Y:S01]  /*1660*/  FFMA.FTZ R3, R8, -R0, R3 ;  /* 0x8000000008037223 */ /* 0x020fe20000010003 */
[----:B------:R-:W-:Y:S01]  /*1670*/  @P1 FFMA.FTZ R14, R13, R16, R14 ;  /* 0x000000100d0e1223 */ /* 0x000fe2000001000e */
[-C--:B------:R-:W-:Y:S01]  /*1680*/  FFMA.FTZ R10, R10, -R0.reuse, R9 ;  /* 0x800000000a0a7223 */ /* 0x080fe20000010009 */
[-C--:B------:R-:W-:Y:S02]  /*1690*/  FFMA.FTZ R11, R12, -R0.reuse, R11 ;  /* 0x800000000c0b7223 */ /* 0x080fe4000001000b */
[----:B------:R-:W-:Y:S02]  /*16a0*/  FFMA.FTZ R14, R14, -R0, R13 ;  /* 0x800000000e0e7223 */ /* 0x000fe4000001000d */
[----:B------:R-:W-:Y:S01]  /*16b0*/  F2FP.F16.F32.PACK_AB R10, R10, R3 ;  /* 0x000000030a0a723e */ /* 0x000fe200000000ff */
[----:B------:R-:W-:-:S02]  /*16c0*/  IMAD.WIDE.U32 R2, R6, 0x4, RZ ;  /* 0x0000000406027825 */ /* 0x000fc400078e00ff */
[----:B------:R-:W-:Y:S02]  /*16d0*/  F2FP.F16.F32.PACK_AB R11, R14, R11 ;  /* 0x0000000b0e0b723e */ /* 0x000fe400000000ff */
[----:B------:R-:W-:Y:S01]  /*16e0*/  ISETP.GE.U32.AND P0, PT, R2, UR13, PT ;  /* 0x0000000d02007c0c */ /* 0x000fe2000bf06070 */
[----:B------:R-:W-:Y:S02]  /*16f0*/  IMAD.MOV.U32 R2, RZ, RZ, R6 ;  /* 0x000000ffff027224 */ /* 0x000fe400078e0006 */
[----:B------:R0:W-:Y:S01]  /*1700*/  STG.E.64 desc[UR14][R4.64], R10 ;  /* 0x0000000a04007986 */ /* 0x0001e2000c101b0e */
[----:B------:R-:W-:Y:S01]  /*1710*/  ISETP.GE.U32.AND.EX P0, PT, R3, UR5, PT, P0 ;  /* 0x0000000503007c0c */ /* 0x000fe2000bf06100 */
[----:B------:R-:W-:-:S12]  /*1720*/  HFMA2 R3, -RZ, RZ, 0, 0 ;  /* 0x00000000ff037431 */ /* 0x000fd800000001ff */
[----:B0-----:R-:W-:Y:S05]  /*1730*/  @!P0 BRA P3, `(.L_x_16) ;  /* 0xfffffffc00648947 */ /* 0x001fea000183ffff */
[----:B------:R-:W-:Y:S05]  /*1740*/  EXIT ;  /* 0x000000000000794d */ /* 0x000fea0003800000 */
.L_x_17:
        /* <DEDUP_REMOVED lines=11> */
.L_x_171:


//--------------------- .text._ZN2at6native50_GLOBAL__N__ca2a4b1e_17_FusedSgdKernel_cu_a550329a25multi_tensor_apply_kernelINS1_18TensorListMetadataILi2EEENS1_19FusedSgdMathFunctorIfLi2EEEJddPfddbbbS7_S7_EEEvT_T0_DpT1_ --------------------------
	.section	.text._ZN2at6native50_GLOBAL__N__ca2a4b1e_17_FusedSgdKernel_cu_a550329a25multi_tensor_apply_kernelINS1_18TensorListMetadataILi2EEENS1_19FusedSgdMathFunctorIfLi2EEEJddPfddbbbS7_S7_EEEvT_T0_DpT1_,"ax",@progbits
	.align	128
.text._ZN2at6native50_GLOBAL__N__ca2a4b1e_17_FusedSgdKernel_cu_a550329a25multi_tensor_apply_kernelINS1_18TensorListMetadataILi2EEENS1_19FusedSgdMathFunctorIfLi2EEEJddPfddbbbS7_S7_EEEvT_T0_DpT1_:
        .type           _ZN2at6native50_GLOBAL__N__ca2a4b1e_17_FusedSgdKernel_cu_a550329a25multi_tensor_apply_kernelINS1_18TensorListMetadataILi2EEENS1_19FusedSgdMathFunctorIfLi2EEEJddPfddbbbS7_S7_EEEvT_T0_DpT1_,@function
        .size           _ZN2at6native50_GLOBAL__N__ca2a4b1e_17_FusedSgdKernel_cu_a550329a25multi_tensor_apply_kernelINS1_18TensorListMetadataILi2EEENS1_19FusedSgdMathFunctorIfLi2EEEJddPfddbbbS7_S7_EEEvT_T0_DpT1_,(.L_x_172 - _ZN2at6native50_GLOBAL__N__ca2a4b1e_17_FusedSgdKernel_cu_a550329a25multi_tensor_apply_kernelINS1_18TensorListMetadataILi2EEENS1_19FusedSgdMathFunctorIfLi2EEEJddPfddbbbS7_S7_EEEvT_T0_DpT1_)
        .other          _ZN2at6native50_GLOBAL__N__ca2a4b1e_17_FusedSgdKernel_cu_a550329a25multi_tensor_apply_kernelINS1_18TensorListMetadataILi2EEENS1_19FusedSgdMathFunctorIfLi2EEEJddPfddbbbS7_S7_EEEvT_T0_DpT1_,@"STO_CUDA_ENTRY STV_DEFAULT"
_ZN2at6native50_GLOBAL__N__ca2a4b1e_17_FusedSgdKernel_cu_a550329a25multi_tensor_apply_kernelINS1_18TensorListMetadataILi2EEENS1_19FusedSgdMathFunctorIfLi2EEEJddPfddbbbS7_S7_EEEvT_T0_DpT1_:
        /* <DEDUP_REMOVED lines=10> */
.L_x_18:
[----:B------:R-:W0:Y:S01]  /*00a0*/  LDCU.64 UR4, c[0x0][0xfe0] ;  /* 0x0001fc00ff0477ac */ /* 0x000e220008000a00 */
[----:B------:R-:W1:Y:S01]  /*00b0*/  LDC.64 R6, c[0x0][0xfd0] ;  /* 0x0003f400ff067b82 */ /* 0x000e620000000a00 */
[----:B0-----:R-:W-:-:S04]  /*00c0*/  ISETP.NE.U32.AND P1, PT, RZ, UR4, PT ;  /* 0x00000004ff007c0c */ /* 0x001fc8000bf25070 */
[----:B------:R-:W-:-:S13]  /*00d0*/  ISETP.NE.AND.EX P1, PT, RZ, UR5, PT, P1 ;  /* 0x00000005ff007c0c */ /* 0x000fda000bf25310 */
[----:B------:R-:W0:Y:S08]  /*00e0*/  @P1 LDC.64 R2, c[0x0][0xfe0] ;  /* 0x0003f800ff021b82 */ /* 0x000e300000000a00 */
[----:B------:R-:W2:Y:S08]  /*00f0*/  S2UR UR5, SR_CTAID.X ;  /* 0x00000000000579c3 */ /* 0x000eb00000002500 */
[----:B------:R-:W3:Y:S01]  /*0100*/  @!P1 LDC.64 R4, c[0x0][0xfe8] ;  /* 0x0003fa00ff049b82 */ /* 0x000ee20000000a00 */
[----:B0-----:R1:W5:Y:S01]  /*0110*/  @P1 LDG.E R0, desc[UR14][R2.64] ;  /* 0x0000000e02001981 */ /* 0x001362000c1e1900 */
[----:B------:R-:W-:Y:S01]  /*0120*/  UMOV UR16, 0xf0000000 ;  /* 0xf000000000107882 */ /* 0x000fe20000000000 */
[----:B------:R-:W-:Y:S01]  /*0130*/  UMOV UR17, 0x380fffff ;  /* 0x380fffff00117882 */ /* 0x000fe20000000000 */
[----:B------:R-:W-:Y:S01]  /*0140*/  PLOP3.LUT P0, PT, PT, PT, PT, 0x80, 0x8 ;  /* 0x000000000008781c */ /* 0x000fe20003f0f070 */
[----:B--2---:R-:W0:Y:S01]  /*0150*/  LDCU.U8 UR4, c[0x0][UR5+0x980] ;  /* 0x00013000050477ac */ /* 0x004e220008000000 */
[----:B-1----:R-:W-:Y:S01]  /*0160*/  F2F.F32.F64 R2, R6 ;  /* 0x0000000600027310 */ /* 0x002fe20000301000 */
[----:B------:R-:W-:-:S15]  /*0170*/  UIMAD UR5, UR5, 0x3, UR5 ;  /* 0x00000003050578a4 */ /* 0x000fde000f8e0205 */
[----:B------:R-:W-:-:S15]  /*0180*/  NOP ;  /* 0x0000000000007918 */ /* 0x000fde0000000000 */
[----:B------:R-:W-:-:S15]  /*0190*/  NOP ;  /* 0x0000000000007918 */ /* 0x000fde0000000000 */
[----:B------:R-:W-:-:S15]  /*01a0*/  NOP ;  /* 0x0000000000007918 */ /* 0x000fde0000000000 */
[----:B------:R-:W-:-:S03]  /*01b0*/  NOP ;  /* 0x0000000000007918 */ /* 0x000fc60000000000 */
[----:B---3--:R-:W1:Y:S02]  /*01c0*/  @!P1 DSETP.GEU.AND P2, PT, |R4|, UR16, PT ;  /* 0x0000001004009e2a */ /* 0x008e64000bf4e200 */
[----:B-1----:R-:W-:Y:S01]  /*01d0*/  @!P1 PLOP3.LUT P0, PT, P2, PT, PT, 0x80, 0x8 ;  /* 0x000000000008981c */ /* 0x002fe2000170f070 */
[----:B------:R-:W1:Y:S01]  /*01e0*/  LDCU UR12, c[0x0][UR5+0xac0] ;  /* 0x00015800050c77ac */ /* 0x000e620008000800 */
[----:B0-----:R-:W-:-:S12]  /*01f0*/  USHF.L.U32 UR8, UR4, 0x3, URZ ;  /* 0x0000000304087899 */ /* 0x001fd800080006ff */
[----:B------:R-:W0:Y:S01]  /*0200*/  LDCU.64 UR4, c[0x0][UR8+0x780] ;  /* 0x0000f000080477ac */ /* 0x000e220008000a00 */
[----:B------:R-:W1:Y:S01]  /*0210*/  LDCU.64 UR6, c[0x0][UR8+0x580] ;  /* 0x0000b000080677ac */ /* 0x000e620008000a00 */
[----:B------:R-:W2:Y:S01]  /*0220*/  LDCU.64 UR8, c[0x0][UR8+0x380] ;  /* 0x00007000080877ac */ /* 0x000ea20008000a00 */
[----:B0-----:R-:W-:Y:S02]  /*0230*/  ULOP3.LUT UR13, UR4, 0x3, URZ, 0xc0, !UPT ;  /* 0x00000003040d7892 */ /* 0x001fe4000f8ec0ff */
[----:B-1----:R-:W-:Y:S02]  /*0240*/  UIMAD.WIDE UR10, UR12, 0x40000, UR6 ;  /* 0x000400000c0a78a5 */ /* 0x002fe4000f8e0206 */
[----:B------:R-:W-:Y:S02]  /*0250*/  UIMAD.WIDE UR6, UR12, 0x10000, URZ ;  /* 0x000100000c0678a5 */ /* 0x000fe4000f8e02ff */
[----:B--2---:R-:W-:Y:S02]  /*0260*/  UIMAD.WIDE UR8, UR12, 0x40000, UR8 ;  /* 0x000400000c0878a5 */ /* 0x004fe4000f8e0208 */
[----:B------:R-:W-:-:S02]  /*0270*/  ULOP3.LUT UR12, UR13, 0xf, UR10, 0xf8, !UPT ;  /* 0x0000000f0d0c7892 */ /* 0x000fc4000f8ef80a */
[----:B------:R-:W-:Y:S02]  /*0280*/  UIADD3 UR13, UP1, UPT, UR4, -UR6, URZ ;  /* 0x80000006040d7290 */ /* 0x000fe4000ff3e0ff */
[----:B------:R-:W-:-:S15]  /*0290*/  ULOP3.LUT UP0, URZ, UR12, 0xf, UR8, 0xf8, !UPT ;  /* 0x0000000f0cff7892 */ /* 0x000fde000f80f808 */
[----:B------:R-:W-:-:S15]  /*02a0*/  NOP ;  /* 0x0000000000007918 */ /* 0x000fde0000000000 */
[----:B------:R-:W-:-:S03]  /*02b0*/  NOP ;  /* 0x0000000000007918 */ /* 0x000fc60000000000 */
[----:B------:R-:W0:Y:S01]  /*02c0*/  @!P1 F2F.F32.F64 R4, R4 ;  /* 0x0000000400049310 */ /* 0x000e220000301000 */
[----:B------:R-:W-:Y:S01]  /*02d0*/  UIADD3.X UR5, UPT, UPT, UR5, ~UR7, URZ, UP1, !UPT ;  /* 0x8000000705057290 */ /* 0x000fe20008ffe4ff */
[----:B0-----:R-:W-:Y:S01]  /*02e0*/  @!P0 FMUL R4, R4, 1.175494350822287508e-38 ;  /* 0x0080000004048820 */ /* 0x001fe20000400000 */
[----:B------:R-:W-:-:S15]  /*02f0*/  ULOP3.LUT UP0, URZ, URZ, URZ, URZ, 0xfc, UP0 ;  /* 0x000000ffffff7292 */ /* 0x000fde000800fcff */
[----:B------:R-:W-:-:S15]  /*0300*/  NOP ;  /* 0x0000000000007918 */ /* 0x000fde0000000000 */
[----:B------:R-:W-:-:S15]  /*0310*/  NOP ;  /* 0x0000000000007918 */ /* 0x000fde0000000000 */
[----:B------:R-:W-:-:S15]  /*0320*/  NOP ;  /* 0x0000000000007918 */ /* 0x000fde0000000000 */
[----:B------:R-:W-:-:S01]  /*0330*/  NOP ;  /* 0x0000000000007918 */ /* 0x000fc20000000000 */
[----:B------:R-:W0:Y:S02]  /*0340*/  DSETP.GEU.AND P0, PT, |R6|, UR16, PT ;  /* 0x0000001006007e2a */ /* 0x000e24000bf0e200 */
        /* <DEDUP_REMOVED lines=14> */
.L_x_21:
[----:B------:R-:W0:Y:S01]  /*0430*/  LDC.64 R8, c[0x0][0x1000] ;  /* 0x00040000ff087b82 */ /* 0x000e220000000a00 */
[----:B-1----:R-:W-:Y:S02]  /*0440*/  IMAD.IADD R12, R3, 0x1, R20 ;  /* 0x00000001030c7824 */ /* 0x002fe400078e0214 */
[----:B------:R-:W-:Y:S02]  /*0450*/  IMAD.U32 R5, RZ, RZ, UR5 ;  /* 0x00000005ff057e24 */ /* 0x000fe4000f8e00ff */
[----:B------:R-:W-:Y:S01]  /*0460*/  IMAD.U32 R6, RZ, RZ, UR5 ;  /* 0x00000005ff067e24 */ /* 0x000fe2000f8e00ff */
[C---:B--2---:R-:W-:Y:S01]  /*0470*/  IADD3 R4, PT, PT, R12.reuse, R21, RZ ;  /* 0x000000150c047210 */ /* 0x044fe20007ffe0ff */
[----:B------:R-:W-:Y:S01]  /*0480*/  IMAD.U32 R7, RZ, RZ, UR5 ;  /* 0x00000005ff077e24 */ /* 0x000fe2000f8e00ff */
[----:B------:R-:W-:Y:S02]  /*0490*/  ISETP.LT.U32.AND P3, PT, R12, UR13, PT ;  /* 0x0000000d0c007c0c */ /* 0x000fe4000bf61070 */
[C---:B------:R-:W-:Y:S01]  /*04a0*/  ISETP.LT.U32.AND P0, PT, R4.reuse, UR13, PT ;  /* 0x0000000d04007c0c */ /* 0x040fe2000bf01070 */
[----:B------:R-:W-:Y:S01]  /*04b0*/  IMAD.IADD R16, R4, 0x1, R21 ;  /* 0x0000000104107824 */ /* 0x000fe200078e0215 */
[----:B------:R-:W-:-:S02]  /*04c0*/  ISETP.GT.U32.AND.EX P3, PT, R5, RZ, PT, P3 ;  /* 0x000000ff0500720c */ /* 0x000fc40003f64130 */
[----:B------:R-:W-:Y:S02]  /*04d0*/  ISETP.GT.AND.EX P0, PT, R5, RZ, PT, P0 ;  /* 0x000000ff0500720c */ /* 0x000fe40003f04300 */
[C---:B------:R-:W-:Y:S02]  /*04e0*/  IADD3 R18, PT, PT, R16.reuse, R21, RZ ;  /* 0x0000001510127210 */ /* 0x040fe40007ffe0ff */
[----:B------:R-:W-:Y:S02]  /*04f0*/  ISETP.LT.U32.AND P2, PT, R16, UR13, PT ;  /* 0x0000000d10007c0c */ /* 0x000fe4000bf41070 */
[----:B------:R-:W-:Y:S01]  /*0500*/  ISETP.LT.U32.AND P1, PT, R18, UR13, PT ;  /* 0x0000000d12007c0c */ /* 0x000fe2000bf21070 */
[----:B0-----:R0:W2:Y:S01]  /*0510*/  LDG.E R14, desc[UR14][R8.64] ;  /* 0x0000000e080e7981 */ /* 0x0010a2000c1e1900 */
[----:B------:R-:W-:Y:S02]  /*0520*/  ISETP.LT.U32.AND P3, PT, R12, 0x10000, P3 ;  /* 0x000100000c00780c */ /* 0x000fe40001f61070 */
[----:B------:R-:W-:-:S02]  /*0530*/  ISETP.GT.AND.EX P2, PT, R6, RZ, PT, P2 ;  /* 0x000000ff0600720c */ /* 0x000fc40003f44320 */
[----:B------:R-:W-:Y:S02]  /*0540*/  ISETP.GT.AND.EX P1, PT, R7, RZ, PT, P1 ;  /* 0x000000ff0700720c */ /* 0x000fe40003f24310 */
[----:B------:R-:W-:Y:S02]  /*0550*/  LEA R10, P4, R12, UR10, 0x2 ;  /* 0x0000000a0c0a7c11 */ /* 0x000fe4000f8810ff */
[----:B------:R-:W-:Y:S02]  /*0560*/  CS2R R22, SRZ ;  /* 0x0000000000167805 */ /* 0x000fe4000001ff00 */
[----:B------:R-:W-:Y:S02]  /*0570*/  ISETP.LT.U32.AND P0, PT, R4, 0x10000, P0 ;  /* 0x000100000400780c */ /* 0x000fe40000701070 */
[----:B------:R-:W-:Y:S02]  /*0580*/  ISETP.LT.U32.AND P2, PT, R16, 0x10000, P2 ;  /* 0x000100001000780c */ /* 0x000fe40001741070 */
[----:B------:R-:W-:-:S02]  /*0590*/  ISETP.LT.U32.AND P1, PT, R18, 0x10000, P1 ;  /* 0x000100001200780c */ /* 0x000fc40000f21070 */
[----:B------:R-:W-:Y:S02]  /*05a0*/  LEA.HI.X R11, R12, UR11, RZ, 0x2, P4 ;  /* 0x0000000b0c0b7c11 */ /* 0x000fe4000a0f14ff */
[----:B------:R-:W-:Y:S02]  /*05b0*/  LEA R6, P4, R16, UR10, 0x2 ;  /* 0x0000000a10067c11 */ /* 0x000fe4000f8810ff */
[----:B------:R-:W-:Y:S01]  /*05c0*/  LEA R4, P5, R18, UR10, 0x2 ;  /* 0x0000000a12047c11 */ /* 0x000fe2000f8a10ff */
[----:B------:R-:W3:Y:S01]  /*05d0*/  @P3 LDG.E R23, desc[UR14][R10.64] ;  /* 0x0000000e0a173981 */ /* 0x000ee2000c1e1900 */
[----:B------:R-:W-:Y:S01]  /*05e0*/  IMAD.MOV.U32 R25, RZ, RZ, RZ ;  /* 0x000000ffff197224 */ /* 0x000fe200078e00ff */
[----:B------:R-:W-:Y:S02]  /*05f0*/  CS2R R26, SRZ ;  /* 0x00000000001a7805 */ /* 0x000fe4000001ff00 */
[----:B------:R-:W-:Y:S02]  /*0600*/  CS2R R28, SRZ ;  /* 0x00000000001c7805 */ /* 0x000fe4000001ff00 */
[----:B------:R-:W-:Y:S01]  /*0610*/  LEA.HI.X R7, R16, UR11, RZ, 0x2, P4 ;  /* 0x0000000b10077c11 */ /* 0x000fe2000a0f14ff */
[----:B0-----:R-:W-:Y:S01]  /*0620*/  IMAD.WIDE R8, R21, 0x4, R10 ;  /* 0x0000000415087825 */ /* 0x001fe200078e020a */
[----:B------:R-:W-:-:S03]  /*0630*/  LEA.HI.X R5, R18, UR11, RZ, 0x2, P5 ;  /* 0x0000000b12057c11 */ /* 0x000fc6000a8f14ff */
[----:B------:R-:W-:Y:S01]  /*0640*/  IMAD.MOV.U32 R13, RZ, RZ, 0x4 ;  /* 0x00000004ff0d7424 */ /* 0x000fe200078e00ff */
[----:B------:R-:W4:Y:S01]  /*0650*/  @P0 LDG.E R25, desc[UR14][R8.64] ;  /* 0x0000000e08190981 */ /* 0x000f22000c1e1900 */
[----:B------:R-:W-:-:S03]  /*0660*/  HFMA2 R17, -RZ, RZ, 0, 0 ;  /* 0x00000000ff117431 */ /* 0x000fc600000001ff */
[----:B------:R-:W4:Y:S01]  /*0670*/  @P2 LDG.E R27, desc[UR14][R6.64] ;  /* 0x0000000e061b2981 */ /* 0x000f22000c1e1900 */
[----:B------:R-:W-:-:S03]  /*0680*/  IMAD.WIDE.U32 R12, R12, R13, UR8 ;  /* 0x000000080c0c7e25 */ /* 0x000fc6000f8e000d */
[----:B------:R-:W4:Y:S04]  /*0690*/  @P1 LDG.E R29, desc[UR14][R4.64] ;  /* 0x0000000e041d1981 */ /* 0x000f28000c1e1900 */
[----:B------:R-:W4:Y:S01]  /*06a0*/  @P3 LDG.E R17, desc[UR14][R12.64] ;  /* 0x0000000e0c113981 */ /* 0x000f22000c1e1900 */
[----:B------:R-:W0:Y:S01]  /*06b0*/  LDCU.S8 UR4, c[0x0][0xff9] ;  /* 0x0001ff20ff0477ac */ /* 0x000e220008000200 */
[----:B------:R-:W-:Y:S01]  /*06c0*/  FSETP.NEU.FTZ.AND P4, PT, R2, RZ, PT ;  /* 0x000000ff0200720b */ /* 0x000fe20003f9d000 */
[----:B------:R-:W-:Y:S01]  /*06d0*/  IMAD.MOV.U32 R19, RZ, RZ, 0x4 ;  /* 0x00000004ff137424 */ /* 0x000fe200078e00ff */
[----:B0-----:R-:W-:-:S03]  /*06e0*/  ISETP.NE.AND P5, PT, RZ, UR4, PT ;  /* 0x00000004ff007c0c */ /* 0x001fc6000bfa5270 */
[----:B------:R-:W-:-:S05]  /*06f0*/  IMAD.WIDE.U32 R18, R18, R19, UR8 ;  /* 0x0000000812127e25 */ /* 0x000fca000f8e0013 */
[----:B------:R-:W4:Y:S01]  /*0700*/  @P1 LDG.E R26, desc[UR14][R18.64] ;  /* 0x0000000e121a1981 */ /* 0x000f22000c1e1900 */
[----:B--2---:R-:W3:Y:S02]  /*0710*/  MUFU.RCP R14, R14 ;  /* 0x0000000e000e7308 */ /* 0x004ee40000001000 */
[----:B---3--:R-:W-:-:S04]  /*0720*/  FMUL.FTZ R23, R14, R23 ;  /* 0x000000170e177220 */ /* 0x008fc80000410000 */
[----:B------:R-:W-:Y:S01]  /*0730*/  FADD.FTZ R24, -R23, -RZ ;  /* 0x800000ff17187221 */ /* 0x000fe20000010100 */
[----:B----4-:R-:W-:-:S04]  /*0740*/  FMUL.FTZ R25, R14, R25 ;  /* 0x000000190e197220 */ /* 0x010fc80000410000 */
[----:B------:R-:W-:Y:S01]  /*0750*/  FSEL R24, R23, R24, !P5 ;  /* 0x0000001817187208 */ /* 0x000fe20006800000 */
[C---:B------:R-:W-:Y:S01]  /*0760*/  FMUL.FTZ R27, R14.reuse, R27 ;  /* 0x0000001b0e1b7220 */ /* 0x040fe20000410000 */
[----:B------:R-:W-:Y:S01]  /*0770*/  FMUL.FTZ R29, R14, R29 ;  /* 0x0000001d0e1d7220 */ /* 0x000fe20000410000 */
[----:B------:R-:W-:-:S04]  /*0780*/  IMAD.WIDE R14, R21, 0x4, R12 ;  /* 0x00000004150e7825 */ /* 0x000fc800078e020c */
[----:B------:R-:W-:Y:S01]  /*0790*/  @P4 FFMA.FTZ R24, R17, R2, R24 ;  /* 0x0000000211184223 */ /* 0x000fe20000010018 */
[----:B------:R-:W2:Y:S03]  /*07a0*/  @P0 LDG.E R22, desc[UR14][R14.64] ;  /* 0x0000000e0e160981 */ /* 0x000ea6000c1e1900 */
[----:B-----5:R-:W-:Y:S01]  /*07b0*/  FFMA.FTZ R24, R24, -R0, R17 ;  /* 0x8000000018187223 */ /* 0x020fe20000010011 */
[----:B------:R-:W-:-:S04]  /*07c0*/  IMAD.MOV.U32 R17, RZ, RZ, 0x4 ;  /* 0x00000004ff117424 */ /* 0x000fc800078e00ff */
[----:B------:R-:W-:-:S05]  /*07d0*/  IMAD.WIDE.U32 R16, R16, R17, UR8 ;  /* 0x0000000810107e25 */ /* 0x000fca000f8e0011 */
[----:B------:R-:W3:Y:S04]  /*07e0*/  @P2 LDG.E R28, desc[UR14][R16.64] ;  /* 0x0000000e101c2981 */ /* 0x000ee8000c1e1900 */
[----:B------:R0:W-:Y:S02]  /*07f0*/  @P3 STG.E desc[UR14][R12.64], R24 ;  /* 0x000000180c003986 */ /* 0x0001e4000c10190e */
[----:B0-----:R-:W-:-:S05]  /*0800*/  FADD.FTZ R12, -R25, -RZ ;  /* 0x800000ff190c7221 */ /* 0x001fca0000010100 */
[----:B------:R-:W-:Y:S01]  /*0810*/  FSEL R13, R25, R12, !P5 ;  /* 0x0000000c190d7208 */ /* 0x000fe20006800000 */
[----:B------:R-:W-:Y:S01]  /*0820*/  FADD.FTZ R12, -R29, -RZ ;  /* 0x800000ff1d0c7221 */ /* 0x000fe20000010100 */
[----:B------:R-:W-:-:S03]  /*0830*/  LEA R20, R21, R20, 0x2 ;  /* 0x0000001415147211 */ /* 0x000fc600078e10ff */
[----:B--2---:R-:W-:-:S04]  /*0840*/  @P4 FFMA.FTZ R13, R22, R2, R13 ;  /* 0x00000002160d4223 */ /* 0x004fc8000001000d */
[----:B------:R-:W-:Y:S01]  /*0850*/  FFMA.FTZ R24, R13, -R0, R22 ;  /* 0x800000000d187223 */ /* 0x000fe20000010016 */
[----:B------:R-:W-:Y:S01]  /*0860*/  FADD.FTZ R22, -R27, -RZ ;  /* 0x800000ff1b167221 */ /* 0x000fe20000010100 */
[----:B------:R-:W-:-:S04]  /*0870*/  FSEL R13, R29, R12, !P5 ;  /* 0x0000000c1d0d7208 */ /* 0x000fc80006800000 */
[----:B------:R-:W-:Y:S01]  /*0880*/  FSEL R22, R27, R22, !P5 ;  /* 0x000000161b167208 */ /* 0x000fe20006800000 */
[----:B------:R-:W-:-:S04]  /*0890*/  @P4 FFMA.FTZ R13, R26, R2, R13 ;  /* 0x000000021a0d4223 */ /* 0x000fc8000001000d */
[----:B---3--:R-:W-:Y:S01]  /*08a0*/  @P4 FFMA.FTZ R22, R28, R2, R22 ;  /* 0x000000021c164223 */ /* 0x008fe20000010016 */
[----:B------:R-:W-:-:S03]  /*08b0*/  FFMA.FTZ R13, R13, -R0, R26 ;  /* 0x800000000d0d7223 */ /* 0x000fc6000001001a */
[----:B------:R-:W-:Y:S01]  /*08c0*/  FFMA.FTZ R22, R22, -R0, R28 ;  /* 0x8000000016167223 */ /* 0x000fe2000001001c */
[----:B------:R0:W-:Y:S01]  /*08d0*/  @P0 STG.E desc[UR14][R14.64], R24 ;  /* 0x000000180e000986 */ /* 0x0001e2000c10190e */
[----:B------:R-:W-:-:S03]  /*08e0*/  IMAD.U32 R12, RZ, RZ, UR5 ;  /* 0x00000005ff0c7e24 */ /* 0x000fc6000f8e00ff */
[----:B------:R0:W-:Y:S04]  /*08f0*/  @P2 STG.E desc[UR14][R16.64], R22 ;  /* 0x0000001610002986 */ /* 0x0001e8000c10190e */
[----:B------:R0:W-:Y:S04]  /*0900*/  @P1 STG.E desc[UR14][R18.64], R13 ;  /* 0x0000000d12001986 */ /* 0x0001e8000c10190e */
[----:B------:R0:W-:Y:S04]  /*0910*/  @P3 STG.E desc[UR14][R10.64], R23 ;  /* 0x000000170a003986 */ /* 0x0001e8000c10190e */
[----:B------:R0:W-:Y:S01]  /*0920*/  @P0 STG.E desc[UR14][R8.64], R25 ;  /* 0x0000001908000986 */ /* 0x0001e2000c10190e */
[----:B------:R-:W-:-:S03]  /*0930*/  ISETP.LT.U32.AND P0, PT, R20, UR13, PT ;  /* 0x0000000d14007c0c */ /* 0x000fc6000bf01070 */
[----:B------:R0:W-:Y:S01]  /*0940*/  @P2 STG.E desc[UR14][R6.64], R27 ;  /* 0x0000001b06002986 */ /* 0x0001e2000c10190e */
[----:B------:R-:W-:-:S03]  /*0950*/  ISETP.GT.AND.EX P0, PT, R12, RZ, PT, P0 ;  /* 0x000000ff0c00720c */ /* 0x000fc60003f04300 */
[----:B------:R0:W-:Y:S01]  /*0960*/  @P1 STG.E desc[UR14][R4.64], R29 ;  /* 0x0000001d04001986 */ /* 0x0001e2000c10190e */
[----:B------:R-:W-:-:S13]  /*0970*/  ISETP.LT.U32.AND P1, PT, R20, 0x10000, PT ;  /* 0x000100001400780c */ /* 0x000fda0003f21070 */
[----:B0-----:R-:W-:Y:S05]  /*0980*/  @P0 BRA P1, `(.L_x_21) ;  /* 0xfffffff800a80947 */ /* 0x001fea000083ffff */
[----:B------:R-:W-:Y:S05]  /*0990*/  EXIT ;  /* 0x000000000000794d */ /* 0x000fea0003800000 */
.L_x_20:
[----:B------:R-:W-:-:S07]  /*09a0*/  IMAD.MOV.U32 R14, RZ, RZ, RZ ;  /* 0x000000ffff0e7224 */ /* 0x000fce00078e00ff */
.L_x_22:
[----:B-1----:R-:W-:Y:S01]  /*09b0*/  IADD3 R4, PT, PT, R3, R14, RZ ;  /* 0x0000000e03047210 */ /* 0x002fe20007ffe0ff */
[----:B------:R-:W-:Y:S02]  /*09c0*/  IMAD.U32 R5, RZ, RZ, UR5 ;  /* 0x00000005ff057e24 */ /* 0x000fe4000f8e00ff */
[----:B------:R-:W-:Y:S02]  /*09d0*/  HFMA2 R17, -RZ, RZ, 0, 0 ;  /* 0x00000000ff117431 */ /* 0x000fe400000001ff */
[----:B------:R-:W-:Y:S01]  /*09e0*/  IMAD.U32 R7, RZ, RZ, UR5 ;  /* 0x00000005ff077e24 */ /* 0x000fe2000f8e00ff */
[C---:B------:R-:W-:Y:S01]  /*09f0*/  ISETP.LT.U32.AND P0, PT, R4.reuse, UR13, PT ;  /* 0x0000000d04007c0c */ /* 0x040fe2000bf01070 */
[----:B--2---:R-:W-:Y:S02]  /*0a00*/  IMAD.IADD R6, R4, 0x1, R21 ;  /* 0x0000000104067824 */ /* 0x004fe400078e0215 */
[----:B------:R-:W-:Y:S01]  /*0a10*/  IMAD.MOV.U32 R15, RZ, RZ, RZ ;  /* 0x000000ffff0f7224 */ /* 0x000fe200078e00ff */
[----:B------:R-:W-:-:S02]  /*0a20*/  ISETP.GT.U32.AND.EX P0, PT, R5, RZ, PT, P0 ;  /* 0x000000ff0500720c */ /* 0x000fc40003f04100 */
[C---:B------:R-:W-:Y:S02]  /*0a30*/  IADD3 R16, PT, PT, R6.reuse, R21, RZ ;  /* 0x0000001506107210 */ /* 0x040fe40007ffe0ff */
[----:B------:R-:W-:Y:S02]  /*0a40*/  ISETP.LT.U32.AND P1, PT, R6, UR13, PT ;  /* 0x0000000d06007c0c */ /* 0x000fe4000bf21070 */
[C---:B------:R-:W-:Y:S01]  /*0a50*/  ISETP.LT.U32.AND P2, PT, R16.reuse, UR13, PT ;  /* 0x0000000d10007c0c */ /* 0x040fe2000bf41070 */
[----:B------:R-:W-:Y:S01]  /*0a60*/  IMAD.IADD R12, R16, 0x1, R21 ;  /* 0x00000001100c7824 */ /* 0x000fe200078e0215 */
[----:B------:R-:W-:Y:S02]  /*0a70*/  ISETP.LT.U32.AND P0, PT, R4, 0x10000, P0 ;  /* 0x000100000400780c */ /* 0x000fe40000701070 */
[----:B------:R-:W-:Y:S02]  /*0a80*/  ISETP.GT.AND.EX P1, PT, R5, RZ, PT, P1 ;  /* 0x000000ff0500720c */ /* 0x000fe40003f24310 */
[----:B------:R-:W-:-:S02]  /*0a90*/  ISETP.GT.AND.EX P2, PT, R7, RZ, PT, P2 ;  /* 0x000000ff0700720c */ /* 0x000fc40003f44320 */
[----:B------:R-:W-:Y:S02]  /*0aa0*/  ISETP.LT.U32.AND P3, PT, R12, UR13, PT ;  /* 0x0000000d0c007c0c */ /* 0x000fe4000bf61070 */
[----:B------:R-:W-:Y:S02]  /*0ab0*/  ISETP.LT.U32.AND P1, PT, R6, 0x10000, P1 ;  /* 0x000100000600780c */ /* 0x000fe40000f21070 */
[----:B------:R-:W-:Y:S02]  /*0ac0*/  ISETP.LT.U32.AND P2, PT, R16, 0x10000, P2 ;  /* 0x000100001000780c */ /* 0x000fe40001741070 */
[----:B------:R-:W-:Y:S02]  /*0ad0*/  ISETP.GT.AND.EX P3, PT, R5, RZ, PT, P3 ;  /* 0x000000ff0500720c */ /* 0x000fe40003f64330 */
[----:B------:R-:W-:Y:S02]  /*0ae0*/  @P0 LEA R24, P4, R4, UR10, 0x2 ;  /* 0x0000000a04180c11 */ /* 0x000fe4000f8810ff */
[----:B------:R-:W-:-:S02]  /*0af0*/  ISETP.LT.U32.AND P3, PT, R12, 0x10000, P3 ;  /* 0x000100000c00780c */ /* 0x000fc40001f61070 */
[----:B------:R-:W-:Y:S01]  /*0b00*/  @P0 LEA.HI.X R25, R4, UR11, RZ, 0x2, P4 ;  /* 0x0000000b04190c11 */ /* 0x000fe2000a0f14ff */
[----:B------:R-:W-:Y:S02]  /*0b10*/  IMAD.MOV.U32 R5, RZ, RZ, 0x4 ;  /* 0x00000004ff057424 */ /* 0x000fe400078e00ff */
[----:B------:R-:W-:Y:S02]  /*0b20*/  @P1 LEA R8, P5, R6, UR10, 0x2 ;  /* 0x0000000a06081c11 */ /* 0x000fe4000f8a10ff */
[----:B------:R-:W-:Y:S02]  /*0b30*/  @P2 LEA R10, P4, R16, UR10, 0x2 ;  /* 0x0000000a100a2c11 */ /* 0x000fe4000f8810ff */
[----:B------:R-:W-:Y:S02]  /*0b40*/  CS2R R18, SRZ ;  /* 0x0000000000127805 */ /* 0x000fe4000001ff00 */
[----:B------:R-:W-:Y:S01]  /*0b50*/  @P1 LEA.HI.X R9, R6, UR11, RZ, 0x2, P5 ;  /* 0x0000000b06091c11 */ /* 0x000fe2000a8f14ff */
[----:B------:R-:W-:Y:S01]  /*0b60*/  IMAD.WIDE.U32 R4, R4, R5, UR8 ;  /* 0x0000000804047e25 */ /* 0x000fe2000f8e0005 */
[----:B------:R-:W-:Y:S01]  /*0b70*/  @P2 LEA.HI.X R11, R16, UR11, RZ, 0x2, P4 ;  /* 0x0000000b100b2c11 */ /* 0x000fe2000a0f14ff */
[----:B------:R0:W2:Y:S01]  /*0b80*/  @P0 LDG.E R17, desc[UR14][R24.64] ;  /* 0x0000000e18110981 */ /* 0x0000a2000c1e1900 */
[----:B------:R-:W-:-:S02]  /*0b90*/  @P3 LEA R6, P4, R12, UR10, 0x2 ;  /* 0x0000000a0c063c11 */ /* 0x000fc4000f8810ff */
[----:B------:R-:W-:Y:S02]  /*0ba0*/  CS2R R22, SRZ ;  /* 0x0000000000167805 */ /* 0x000fe4000001ff00 */
[----:B------:R-:W-:Y:S01]  /*0bb0*/  MOV R13, 0x4 ;  /* 0x00000004000d7802 */ /* 0x000fe20000000f00 */
[----:B------:R1:W3:Y:S01]  /*0bc0*/  @P1 LDG.E R15, desc[UR14][R8.64] ;  /* 0x0000000e080f1981 */ /* 0x0002e2000c1e1900 */
[----:B------:R-:W-:Y:S01]  /*0bd0*/  @P3 LEA.HI.X R7, R12, UR11, RZ, 0x2, P4 ;  /* 0x0000000b0c073c11 */ /* 0x000fe2000a0f14ff */
[----:B------:R-:W-:Y:S02]  /*0be0*/  HFMA2 R20, -RZ, RZ, 0, 0 ;  /* 0x00000000ff147431 */ /* 0x000fe400000001ff */
[----:B------:R4:W3:Y:S01]  /*0bf0*/  @P2 LDG.E R19, desc[UR14][R10.64] ;  /* 0x0000000e0a132981 */ /* 0x0008e2000c1e1900 */
[----:B0-----:R-:W-:Y:S02]  /*0c00*/  IMAD.MOV.U32 R25, RZ, RZ, 0x4 ;  /* 0x00000004ff197424 */ /* 0x001fe400078e00ff */
[----:B------:R-:W-:Y:S01]  /*0c10*/  IMAD.MOV.U32 R24, RZ, RZ, RZ ;  /* 0x000000ffff187224 */ /* 0x000fe200078e00ff */
[----:B------:R0:W3:Y:S01]  /*0c20*/  @P3 LDG.E R23, desc[UR14][R6.64] ;  /* 0x0000000e06173981 */ /* 0x0000e2000c1e1900 */
[----:B-1----:R-:W-:-:S03]  /*0c30*/  IMAD.WIDE R8, R21, 0x4, R4 ;  /* 0x0000000415087825 */ /* 0x002fc600078e0204 */
[----:B------:R-:W3:Y:S01]  /*0c40*/  @P0 LDG.E R22, desc[UR14][R4.64] ;  /* 0x0000000e04160981 */ /* 0x000ee2000c1e1900 */
[----:B----4-:R-:W-:-:S03]  /*0c50*/  IMAD.WIDE.U32 R10, R16, R13, UR8 ;  /* 0x00000008100a7e25 */ /* 0x010fc6000f8e000d */
[----:B------:R-:W4:Y:S01]  /*0c60*/  @P1 LDG.E R18, desc[UR14][R8.64] ;  /* 0x0000000e08121981 */ /* 0x000f22000c1e1900 */
[----:B------:R-:W-:-:S03]  /*0c70*/  IMAD.WIDE.U32 R12, R12, R25, UR8 ;  /* 0x000000080c0c7e25 */ /* 0x000fc6000f8e0019 */
[----:B------:R-:W4:Y:S04]  /*0c80*/  @P2 LDG.E R24, desc[UR14][R10.64] ;  /* 0x0000000e0a182981 */ /* 0x000f28000c1e1900 */
[----:B------:R-:W4:Y:S01]  /*0c90*/  @P3 LDG.E R20, desc[UR14][R12.64] ;  /* 0x0000000e0c143981 */ /* 0x000f22000c1e1900 */
[----:B------:R-:W1:Y:S01]  /*0ca0*/  LDCU.S8 UR4, c[0x0][0xff9] ;  /* 0x0001ff20ff0477ac */ /* 0x000e620008000200 */
[----:B------:R-:W-:Y:S02]  /*0cb0*/  FSETP.NEU.FTZ.AND P4, PT, R2, RZ, PT ;  /* 0x000000ff0200720b */ /* 0x000fe40003f9d000 */
[----:B-1----:R-:W-:Y:S01]  /*0cc0*/  ISETP.NE.AND P5, PT, RZ, UR4, PT ;  /* 0x00000004ff007c0c */ /* 0x002fe2000bfa5270 */
[----:B------:R-:W-:Y:S02]  /*0cd0*/  IMAD R14, R21, 0x4, R14 ;  /* 0x00000004150e7824 */ /* 0x000fe400078e020e */
[----:B0-----:R-:W-:-:S10]  /*0ce0*/  IMAD.U32 R6, RZ, RZ, UR5 ;  /* 0x00000005ff067e24 */ /* 0x001fd4000f8e00ff */
[----:B--2---:R-:W-:Y:S01]  /*0cf0*/  @P5 FADD.FTZ R17, -R17, -RZ ;  /* 0x800000ff11115221 */ /* 0x004fe20000010100 */
[----:B---3--:R-:W-:Y:S01]  /*0d00*/  @P5 FADD.FTZ R15, -R15, -RZ ;  /* 0x800000ff0f0f5221 */ /* 0x008fe20000010100 */
[----:B------:R-:W-:Y:S01]  /*0d10*/  @P5 FADD.FTZ R19, -R19, -RZ ;  /* 0x800000ff13135221 */ /* 0x000fe20000010100 */
[----:B------:R-:W-:Y:S01]  /*0d20*/  @P5 FADD.FTZ R23, -R23, -RZ ;  /* 0x800000ff17175221 */ /* 0x000fe20000010100 */
[-C--:B------:R-:W-:Y:S01]  /*0d30*/  @P4 FFMA.FTZ R17, R22, R2.reuse, R17 ;  /* 0x0000000216114223 */ /* 0x080fe20000010011 */
[----:B----4-:R-:W-:-:S03]  /*0d40*/  @P4 FFMA.FTZ R15, R18, R2, R15 ;  /* 0x00000002120f4223 */ /* 0x010fc6000001000f */
[----:B-----5:R-:W-:Y:S01]  /*0d50*/  FFMA.FTZ R17, R17, -R0, R22 ;  /* 0x8000000011117223 */ /* 0x020fe20000010016 */
[----:B------:R-:W-:Y:S01]  /*0d60*/  @P4 FFMA.FTZ R19, R24, R2, R19 ;  /* 0x0000000218134223 */ /* 0x000fe20000010013 */
[----:B------:R-:W-:Y:S01]  /*0d70*/  FFMA.FTZ R15, R15, -R0, R18 ;  /* 0x800000000f0f7223 */ /* 0x000fe20000010012 */
[----:B------:R-:W-:Y:S02]  /*0d80*/  @P4 FFMA.FTZ R23, R20, R2, R23 ;  /* 0x0000000214174223 */ /* 0x000fe40000010017 */
[-C--:B------:R-:W-:Y:S01]  /*0d90*/  FFMA.FTZ R19, R19, -R0.reuse, R24 ;  /* 0x8000000013137223 */ /* 0x080fe20000010018 */
[----:B------:R0:W-:Y:S01]  /*0da0*/  @P0 STG.E desc[UR14][R4.64], R17 ;  /* 0x0000001104000986 */ /* 0x0001e2000c10190e */
[----:B------:R-:W-:-:S03]  /*0db0*/  FFMA.FTZ R23, R23, -R0, R20 ;  /* 0x8000000017177223 */ /* 0x000fc60000010014 */
[----:B------:R0:W-:Y:S01]  /*0dc0*/  @P1 STG.E desc[UR14][R8.64], R15 ;  /* 0x0000000f08001986 */ /* 0x0001e2000c10190e */
[----:B------:R-:W-:-:S03]  /*0dd0*/  ISETP.LT.U32.AND P0, PT, R14, UR13, PT ;  /* 0x0000000d0e007c0c */ /* 0x000fc6000bf01070 */
[----:B------:R0:W-:Y:S04]  /*0de0*/  @P2 STG.E desc[UR14][R10.64], R19 ;  /* 0x000000130a002986 */ /* 0x0001e8000c10190e */
[----:B------:R0:W-:Y:S01]  /*0df0*/  @P3 STG.E desc[UR14][R12.64], R23 ;  /* 0x000000170c003986 */ /* 0x0001e2000c10190e */
[----:B------:R-:W-:Y:S02]  /*0e00*/  ISETP.LT.U32.AND P1, PT, R14, 0x10000, PT ;  /* 0x000100000e00780c */ /* 0x000fe40003f21070 */
[----:B------:R-:W-:-:S13]  /*0e10*/  ISETP.GT.AND.EX P0, PT, R6, RZ, PT, P0 ;  /* 0x000000ff0600720c */ /* 0x000fda0003f04300 */
[----:B0-----:R-:W-:Y:S05]  /*0e20*/  @P0 BRA P1, `(.L_x_22) ;  /* 0xfffffff800e00947 */ /* 0x001fea000083ffff */
[----:B------:R-:W-:Y:S05]  /*0e30*/  EXIT ;  /* 0x000000000000794d */ /* 0x000fea0003800000 */
.L_x_19:
[----:B------:R-:W0:Y:S02]  /*0e40*/  S2R R14, SR_TID.X ;  /* 0x00000000000e7919 */ /* 0x000e240000002100 */
[----:B0-----:R-:W-:-:S03]  /*0e50*/  IMAD.WIDE.U32 R4, R14, 0x4, RZ ;  /* 0x000000040e047825 */ /* 0x001fc600078e00ff */
[----:B------:R-:W-:-:S04]  /*0e60*/  ISETP.GE.U32.AND P0, PT, R4, UR13, PT ;  /* 0x0000000d04007c0c */ /* 0x000fc8000bf06070 */
[----:B------:R-:W-:-:S13]  /*0e70*/  ISETP.GE.AND.EX P0, PT, R5, UR5, PT, P0 ;  /* 0x0000000505007c0c */ /* 0x000fda000bf06300 */
[----:B------:R-:W-:Y:S05]  /*0e80*/  @P0 EXIT ;  /* 0x000000000000094d */ /* 0x000fea0003800000 */
[----:B------:R-:W0:Y:S01]  /*0e90*/  LDCU.64 UR16, c[0x0][0x1000] ;  /* 0x00020000ff1077ac */ /* 0x000e220008000a00 */
[----:B------:R-:W-:Y:S01]  /*0ea0*/  HFMA2 R15, -RZ, RZ, 0, 0 ;  /* 0x00000000ff0f7431 */ /* 0x000fe200000001ff */
        /* <DEDUP_REMOVED lines=8> */
.L_x_24:
[----:B0-----:R-:W2:Y:S01]  /*0f30*/  LDG.E R3, desc[UR14][R12.64] ;  /* 0x0000000e0c037981 */ /* 0x001ea2000c1e1900 */
[C---:B-1----:R-:W-:Y:S01]  /*0f40*/  IMAD.SHL.U32 R18, R14.reuse, 0x10, RZ ;  /* 0x000000100e127824 */ /* 0x042fe200078e00ff */
[----:B------:R-:W-:-:S04]  /*0f50*/  SHF.L.U64.HI R4, R14, 0x4, R15 ;  /* 0x000000040e047819 */ /* 0x000fc8000001020f */
[----:B------:R-:W-:-:S04]  /*0f60*/  IADD3 R16, P0, PT, R18, UR10, RZ ;  /* 0x0000000a12107c10 */ /* 0x000fc8000ff1e0ff */
[----:B------:R-:W-:-:S05]  /*0f70*/  IADD3.X R17, PT, PT, R4, UR11, RZ, P0, !PT ;  /* 0x0000000b04117c10 */ /* 0x000fca00087fe4ff */
[----:B------:R-:W3:Y:S01]  /*0f80*/  LDG.E.128 R8, desc[UR14][R16.64] ;  /* 0x0000000e10087981 */ /* 0x000ee2000c1e1d00 */
[----:B------:R-:W-:-:S04]  /*0f90*/  IADD3 R18, P0, PT, R18, UR8, RZ ;  /* 0x0000000812127c10 */ /* 0x000fc8000ff1e0ff */
[----:B------:R-:W-:-:S05]  /*0fa0*/  IADD3.X R19, PT, PT, R4, UR9, RZ, P0, !PT ;  /* 0x0000000904137c10 */ /* 0x000fca00087fe4ff */
[----:B------:R-:W4:Y:S01]  /*0fb0*/  LDG.E.128 R4, desc[UR14][R18.64] ;  /* 0x0000000e12047981 */ /* 0x000f22000c1e1d00 */
[----:B--2---:R-:W3:Y:S02]  /*0fc0*/  MUFU.RCP R3, R3 ;  /* 0x0000000300037308 */ /* 0x004ee40000001000 */
[-C--:B---3--:R-:W-:Y:S01]  /*0fd0*/  FMUL.FTZ R8, R8, R3.reuse ;  /* 0x0000000308087220 */ /* 0x088fe20000410000 */
[-C--:B------:R-:W-:Y:S01]  /*0fe0*/  FMUL.FTZ R9, R9, R3.reuse ;  /* 0x0000000309097220 */ /* 0x080fe20000410000 */
[-C--:B------:R-:W-:Y:S01]  /*0ff0*/  FMUL.FTZ R10, R10, R3.reuse ;  /* 0x000000030a0a7220 */ /* 0x080fe20000410000 */
[----:B------:R-:W-:Y:S01]  /*1000*/  FMUL.FTZ R11, R11, R3 ;  /* 0x000000030b0b7220 */ /* 0x000fe20000410000 */
[----:B------:R-:W-:Y:S01]  /*1010*/  FADD.FTZ R15, -R8, -RZ ;  /* 0x800000ff080f7221 */ /* 0x000fe20000010100 */
[----:B------:R-:W-:Y:S01]  /*1020*/  FADD.FTZ R20, -R9, -RZ ;  /* 0x800000ff09147221 */ /* 0x000fe20000010100 */
[----:B------:R-:W-:Y:S01]  /*1030*/  FADD.FTZ R21, -R10, -RZ ;  /* 0x800000ff0a157221 */ /* 0x000fe20000010100 */
[----:B------:R-:W-:Y:S01]  /*1040*/  FADD.FTZ R22, -R11, -RZ ;  /* 0x800000ff0b167221 */ /* 0x000fe20000010100 */
[----:B------:R-:W-:Y:S01]  /*1050*/  VIADD R3, R14, UR6 ;  /* 0x000000060e037c36 */ /* 0x000fe20008000000 */
[----:B------:R-:W-:-:S02]  /*1060*/  FSEL R15, R8, R15, !P2 ;  /* 0x0000000f080f7208 */ /* 0x000fc40005000000 */
[----:B------:R-:W-:Y:S02]  /*1070*/  FSEL R20, R9, R20, !P2 ;  /* 0x0000001409147208 */ /* 0x000fe40005000000 */
[----:B------:R-:W-:Y:S01]  /*1080*/  FSEL R21, R10, R21, !P2 ;  /* 0x000000150a157208 */ /* 0x000fe20005000000 */
[----:B----4-:R-:W-:Y:S01]  /*1090*/  @P1 FFMA.FTZ R15, R4, R2, R15 ;  /* 0x00000002040f1223 */ /* 0x010fe2000001000f */
[----:B------:R-:W-:Y:S01]  /*10a0*/  FSEL R22, R11, R22, !P2 ;  /* 0x000000160b167208 */ /* 0x000fe20005000000 */
[-C--:B------:R-:W-:Y:S01]  /*10b0*/  @P1 FFMA.FTZ R20, R5, R2.reuse, R20 ;  /* 0x0000000205141223 */ /* 0x080fe20000010014 */
[----:B------:R-:W-:Y:S01]  /*10c0*/  ISETP.LT.U32.AND P3, PT, R3, 0x4000, PT ;  /* 0x000040000300780c */ /* 0x000fe20003f61070 */
[----:B------:R-:W-:Y:S01]  /*10d0*/  @P1 FFMA.FTZ R21, R6, R2, R21 ;  /* 0x0000000206151223 */ /* 0x000fe20000010015 */
[----:B-----5:R-:W-:Y:S01]  /*10e0*/  FFMA.FTZ R4, R15, -R0, R4 ;  /* 0x800000000f047223 */ /* 0x020fe20000010004 */
[----:B------:R-:W-:Y:S01]  /*10f0*/  @P1 FFMA.FTZ R22, R7, R2, R22 ;  /* 0x0000000207161223 */ /* 0x000fe20000010016 */
[-C--:B------:R-:W-:Y:S01]  /*1100*/  FFMA.FTZ R5, R20, -R0.reuse, R5 ;  /* 0x8000000014057223 */ /* 0x080fe20000010005 */
[----:B------:R-:W-:Y:S01]  /*1110*/  FFMA.FTZ R6, R21, -R0, R6 ;  /* 0x8000000015067223 */ /* 0x000fe20000010006 */
[----:B------:R-:W-:-:S04]  /*1120*/  IMAD.WIDE.U32 R14, R3, 0x4, RZ ;  /* 0x00000004030e7825 */ /* 0x000fc800078e00ff */
[----:B------:R-:W-:Y:S01]  /*1130*/  FFMA.FTZ R7, R22, -R0, R7 ;  /* 0x8000000016077223 */ /* 0x000fe20000010007 */
[----:B------:R-:W-:-:S04]  /*1140*/  ISETP.GE.U32.AND P0, PT, R14, UR13, PT ;  /* 0x0000000d0e007c0c */ /* 0x000fc8000bf06070 */
[----:B------:R1:W-:Y:S01]  /*1150*/  STG.E.128 desc[UR14][R18.64], R4 ;  /* 0x0000000412007986 */ /* 0x0003e2000c101d0e */
[----:B------:R-:W-:Y:S02]  /*1160*/  MOV R14, R3 ;  /* 0x00000003000e7202 */ /* 0x000fe40000000f00 */
[----:B------:R-:W-:Y:S01]  /*1170*/  ISETP.GE.U32.AND.EX P0, PT, R15, UR5, PT, P0 ;  /* 0x000000050f007c0c */ /* 0x000fe2000bf06100 */
[----:B------:R1:W-:Y:S01]  /*1180*/  STG.E.128 desc[UR14][R16.64], R8 ;  /* 0x0000000810007986 */ /* 0x0003e2000c101d0e */
[----:B------:R-:W-:-:S11]  /*1190*/  IMAD.MOV.U32 R15, RZ, RZ, RZ ;  /* 0x000000ffff0f7224 */ /* 0x000fd600078e00ff */
[----:B------:R-:W-:Y:S05]  /*11a0*/  @!P0 BRA P3, `(.L_x_24) ;  /* 0xfffffffc00608947 */ /* 0x000fea000183ffff */
[----:B------:R-:W-:Y:S05]  /*11b0*/  EXIT ;  /* 0x000000000000794d */ /* 0x000fea0003800000 */
.L_x_23:
[----:B------:R-:W0:Y:S01]  /*11c0*/  LDCU.S8 UR4, c[0x0][0xff9] ;  /* 0x0001ff20ff0477ac */ /* 0x000e220008000200 */
[----:B------:R-:W-:Y:S02]  /*11d0*/  FSETP.NEU.FTZ.AND P1, PT, R2, RZ, PT ;  /* 0x000000ff0200720b */ /* 0x000fe40003f3d000 */
[----:B0-----:R-:W-:-:S13]  /*11e0*/  ISETP.NE.AND P2, PT, RZ, UR4, PT ;  /* 0x00000004ff007c0c */ /* 0x001fda000bf45270 */
.L_x_25:
[C---:B0-----:R-:W-:Y:S01]  /*11f0*/  IMAD.SHL.U32 R4, R14.reuse, 0x10, RZ ;  /* 0x000000100e047824 */ /* 0x041fe200078e00ff */
[----:B------:R-:W-:-:S04]  /*1200*/  SHF.L.U64.HI R3, R14, 0x4, R15 ;  /* 0x000000040e037819 */ /* 0x000fc8000001020f */
[C---:B------:R-:W-:Y:S02]  /*1210*/  IADD3 R6, P3, PT, R4.reuse, UR10, RZ ;  /* 0x0000000a04067c10 */ /* 0x040fe4000ff7e0ff */
[----:B------:R-:W-:Y:S02]  /*1220*/  IADD3 R4, P0, PT, R4, UR8, RZ ;  /* 0x0000000804047c10 */ /* 0x000fe4000ff1e0ff */
[C---:B------:R-:W-:Y:S02]  /*1230*/  IADD3.X R7, PT, PT, R3.reuse, UR11, RZ, P3, !PT ;  /* 0x0000000b03077c10 */ /* 0x040fe40009ffe4ff */
[----:B------:R-:W-:-:S03]  /*1240*/  IADD3.X R5, PT, PT, R3, UR9, RZ, P0, !PT ;  /* 0x0000000903057c10 */ /* 0x000fc600087fe4ff */
[----:B------:R0:W2:Y:S04]  /*1250*/  LDG.E.128 R16, desc[UR14][R6.64] ;  /* 0x0000000e06107981 */ /* 0x0000a8000c1e1d00 */
[----:B------:R-:W3:Y:S01]  /*1260*/  LDG.E.128 R8, desc[UR14][R4.64] ;  /* 0x0000000e04087981 */ /* 0x000ee2000c1e1d00 */
[----:B------:R-:W-:Y:S01]  /*1270*/  IADD3 R14, PT, PT, R14, UR6, RZ ;  /* 0x000000060e0e7c10 */ /* 0x000fe2000fffe0ff */
[----:B------:R-:W-:-:S03]  /*1280*/  IMAD.MOV.U32 R15, RZ, RZ, RZ ;  /* 0x000000ffff0f7224 */ /* 0x000fc600078e00ff */
[C---:B------:R-:W-:Y:S01]  /*1290*/  ISETP.LT.U32.AND P3, PT, R14.reuse, 0x4000, PT ;  /* 0x000040000e00780c */ /* 0x040fe20003f61070 */
[----:B0-----:R-:W-:-:S03]  /*12a0*/  IMAD.WIDE.U32 R6, R14, 0x4, RZ ;  /* 0x000000040e067825 */ /* 0x001fc600078e00ff */
[----:B------:R-:W-:-:S04]  /*12b0*/  ISETP.GE.U32.AND P0, PT, R6, UR13, PT ;  /* 0x0000000d06007c0c */ /* 0x000fc8000bf06070 */
[----:B------:R-:W-:Y:S01]  /*12c0*/  ISETP.GE.U32.AND.EX P0, PT, R7, UR5, PT, P0 ;  /* 0x0000000507007c0c */ /* 0x000fe2000bf06100 */
[----:B--2---:R-:W-:Y:S01]  /*12d0*/  @P2 FADD.FTZ R16, -R16, -RZ ;  /* 0x800000ff10102221 */ /* 0x004fe20000010100 */
[----:B------:R-:W-:Y:S01]  /*12e0*/  @P2 FADD.FTZ R17, -R17, -RZ ;  /* 0x800000ff11112221 */ /* 0x000fe20000010100 */
[----:B------:R-:W-:Y:S01]  /*12f0*/  @P2 FADD.FTZ R18, -R18, -RZ ;  /* 0x800000ff12122221 */ /* 0x000fe20000010100 */
[----:B------:R-:W-:Y:S01]  /*1300*/  @P2 FADD.FTZ R19, -R19, -RZ ;  /* 0x800000ff13132221 */ /* 0x000fe20000010100 */
[-C--:B---3--:R-:W-:Y:S01]  /*1310*/  @P1 FFMA.FTZ R16, R8, R2.reuse, R16 ;  /* 0x0000000208101223 */ /* 0x088fe20000010010 */
[-C--:B------:R-:W-:Y:S01]  /*1320*/  @P1 FFMA.FTZ R17, R9, R2.reuse, R17 ;  /* 0x0000000209111223 */ /* 0x080fe20000010011 */
[-C--:B------:R-:W-:Y:S01]  /*1330*/  @P1 FFMA.FTZ R18, R10, R2.reuse, R18 ;  /* 0x000000020a121223 */ /* 0x080fe20000010012 */
[----:B------:R-:W-:Y:S01]  /*1340*/  @P1 FFMA.FTZ R19, R11, R2, R19 ;  /* 0x000000020b131223 */ /* 0x000fe20000010013 */
[-C--:B-----5:R-:W-:Y:S01]  /*1350*/  FFMA.FTZ R8, R16, -R0.reuse, R8 ;  /* 0x8000000010087223 */ /* 0x0a0fe20000010008 */
[-C--:B------:R-:W-:Y:S01]  /*1360*/  FFMA.FTZ R9, R17, -R0.reuse, R9 ;  /* 0x8000000011097223 */ /* 0x080fe20000010009 */
[-C--:B------:R-:W-:Y:S01]  /*1370*/  FFMA.FTZ R10, R18, -R0.reuse, R10 ;  /* 0x80000000120a7223 */ /* 0x080fe2000001000a */
[----:B------:R-:W-:-:S05]  /*1380*/  FFMA.FTZ R11, R19, -R0, R11 ;  /* 0x80000000130b7223 */ /* 0x000fca000001000b */
[----:B------:R0:W-:Y:S01]  /*1390*/  STG.E.128 desc[UR14][R4.64], R8 ;  /* 0x0000000804007986 */ /* 0x0001e2000c101d0e */
[----:B------:R-:W-:Y:S05]  /*13a0*/  @!P0 BRA P3, `(.L_x_25) ;  /* 0xfffffffc00908947 */ /* 0x000fea000183ffff */
[----:B------:R-:W-:Y:S05]  /*13b0*/  EXIT ;  /* 0x000000000000794d */ /* 0x000fea0003800000 */
.L_x_26:
        /* <DEDUP_REMOVED lines=12> */
.L_x_172:


//--------------------- .text._ZN2at6native50_GLOBAL__N__ca2a4b1e_17_FusedSgdKernel_cu_a550329a25multi_tensor_apply_kernelINS1_18TensorListMetadataILi2EEENS1_19FusedSgdMathFunctorIdLi2EEEJddPfddbbbS7_S7_EEEvT_T0_DpT1_ --------------------------
	.section	.text._ZN2at6native50_GLOBAL__N__ca2a4b1e_17_FusedSgdKernel_cu_a550329a25multi_tensor_apply_kernelINS1_18TensorListMetadataILi2EEENS1_19FusedSgdMathFunctorIdLi2EEEJddPfddbbbS7_S7_EEEvT_T0_DpT1_,"ax",@progbits
	.align	128
.text._ZN2at6native50_GLOBAL__N__ca2a4b1e_17_FusedSgdKernel_cu_a550329a25multi_tensor_apply_kernelINS1_18TensorListMetadataILi2EEENS1_19FusedSgdMathFunctorIdLi2EEEJddPfddbbbS7_S7_EEEvT_T0_DpT1_:
        .type           _ZN2at6native50_GLOBAL__N__ca2a4b1e_17_FusedSgdKernel_cu_a550329a25multi_tensor_apply_kernelINS1_18TensorListMetadataILi2EEENS1_19FusedSgdMathFunctorIdLi2EEEJddPfddbbbS7_S7_EEEvT_T0_DpT1_,@function
        .size           _ZN2at6native50_GLOBAL__N__ca2a4b1e_17_FusedSgdKernel_cu_a550329a25multi_tensor_apply_kernelINS1_18TensorListMetadataILi2EEENS1_19FusedSgdMathFunctorIdLi2EEEJddPfddbbbS7_S7_EEEvT_T0_DpT1_,(.L_x_173 - _ZN2at6native50_GLOBAL__N__ca2a4b1e_17_FusedSgdKernel_cu_a550329a25multi_tensor_apply_kernelINS1_18TensorListMetadataILi2EEENS1_19FusedSgdMathFunctorIdLi2EEEJddPfddbbbS7_S7_EEEvT_T0_DpT1_)
        .other          _ZN2at6native50_GLOBAL__N__ca2a4b1e_17_FusedSgdKernel_cu_a550329a25multi_tensor_apply_kernelINS1_18TensorListMetadataILi2EEENS1_19FusedSgdMathFunctorIdLi2EEEJddPfddbbbS7_S7_EEEvT_T0_DpT1_,@"STO_CUDA_ENTRY STV_DEFAULT"
_ZN2at6native50_GLOBAL__N__ca2a4b1e_17_FusedSgdKernel_cu_a550329a25multi_tensor_apply_kernelINS1_18TensorListMetadataILi2EEENS1_19FusedSgdMathFunctorIdLi2EEEJddPfddbbbS7_S7_EEEvT_T0_DpT1_:
[----:B------:R-:W-:Y:S01]  /*0000*/  LDC R1, c[0x0][0x37c] ;  /* 0x0000df00ff017b82 */ /* 0x000fe20000000800 */
[----:B------:R-:W0:Y:S01]  /*0010*/  LDCU.64 UR4, c[0x0][0x1008] ;  /* 0x00020100ff0477ac */ /* 0x000e220008000a00 */
[----:B------:R-:W1:Y:S01]  /*0020*/  LDCU.64 UR14, c[0x0][0x358] ;  /* 0x00006b00ff0e77ac */ /* 0x000e620008000a00 */
[----:B------:R-:W2:Y:S01]  /*0030*/  LDCU.64 UR16, c[0x0][0xfe8] ;  /* 0x0001fd00ff1077ac */ /* 0x000ea20008000a00 */
[----:B0-----:R-:W-:-:S04]  /*0040*/  UISETP.NE.U32.AND UP0, UPT, UR4, URZ, UPT ;  /* 0x000000ff0400728c */ /* 0x001fc8000bf05070 */
[----:B------:R-:W-:-:S09]  /*0050*/  UISETP.NE.AND.EX UP0, UPT, UR5, URZ, UPT, UP0 ;  /* 0x000000ff0500728c */ /* 0x000fd2000bf05300 */
[----:B-12---:R-:W-:Y:S05]  /*0060*/  BRA.U !UP0, `(.L_x_27) ;  /* 0x0000000108107547 */ /* 0x006fea000b800000 */
[----:B------:R-:W0:Y:S02]  /*0070*/  LDC.64 R2, c[0x0][0x1008] ;  /* 0x00040200ff027b82 */ /* 0x000e240000000a00 */
[----:B0-----:R-:W2:Y:S02]  /*0080*/  LDG.E R2, desc[UR14][R2.64] ;  /* 0x0000000e02027981 */ /* 0x001ea4000c1e1900 */
[----:B--2---:R-:W-:-:S13]  /*0090*/  FSETP.NEU.FTZ.AND P0, PT, R2, 1, PT ;  /* 0x3f8000000200780b */ /* 0x004fda0003f1d000 */
[----:B------:R-:W-:Y:S05]  /*00a0*/  @!P0 EXIT ;  /* 0x000000000000894d */ /* 0x000fea0003800000 */
.L_x_27:
[----:B------:R-:W0:Y:S01]  /*00b0*/  LDCU.64 UR4, c[0x0][0xfe0] ;  /* 0x0001fc00ff0477ac */ /* 0x000e220008000a00 */
[----:B------:R-:W1:Y:S01]  /*00c0*/  LDC.64 R2, c[0x0][0xfe0] ;  /* 0x0003f800ff027b82 */ /* 0x000e620000000a00 */
[----:B0-----:R-:W-:-:S04]  /*00d0*/  UISETP.NE.U32.AND UP0, UPT, UR4, URZ, UPT ;  /* 0x000000ff0400728c */ /* 0x001fc8000bf05070 */
[----:B------:R-:W-:-:S06]  /*00e0*/  UISETP.NE.AND.EX UP0, UPT, UR5, URZ, UPT, UP0 ;  /* 0x000000ff0500728c */ /* 0x000fcc000bf05300 */
[----:B------:R-:W-:-:S13]  /*00f0*/  PLOP3.LUT P0, PT, PT, PT, UP0, 0x80, 0x8 ;  /* 0x000000000008781c */ /* 0x000fda0003f0f008 */
[----:B-1----:R-:W2:Y:S01]  /*0100*/  @P0 LDG.E R2, desc[UR14][R2.64] ;  /* 0x0000000e02020981 */ /* 0x002ea2000c1e1900 */
[----:B------:R-:W0:Y:S02]  /*0110*/  S2UR UR5, SR_CTAID.X ;  /* 0x00000000000579c3 */ /* 0x000e240000002500 */
[----:B0-----:R-:W0:Y:S01]  /*0120*/  LDCU.U8 UR4, c[0x0][UR5+0x980] ;  /* 0x00013000050477ac */ /* 0x001e220008000000 */
[----:B------:R-:W-:-:S12]  /*0130*/  UIMAD UR5, UR5, 0x3, UR5 ;  /* 0x00000003050578a4 */ /* 0x000fd8000f8e0205 */
[----:B------:R-:W1:Y:S01]  /*0140*/  LDCU UR12, c[0x0][UR5+0xac0] ;  /* 0x00015800050c77ac */ /* 0x000e620008000800 */
[----:B0-----:R-:W-:-:S12]  /*0150*/  USHF.L.U32 UR8, UR4, 0x3, URZ ;  /* 0x0000000304087899 */ /* 0x001fd800080006ff */
[----:B------:R-:W0:Y:S01]  /*0160*/  LDCU.64 UR4, c[0x0][UR8+0x780] ;  /* 0x0000f000080477ac */ /* 0x000e220008000a00 */
[----:B------:R-:W3:Y:S01]  /*0170*/  LDCU.64 UR10, c[0x0][UR8+0x580] ;  /* 0x0000b000080a77ac */ /* 0x000ee20008000a00 */
[----:B------:R-:W4:Y:S01]  /*0180*/  LDCU.64 UR8, c[0x0][UR8+0x380] ;  /* 0x00007000080877ac */ /* 0x000f220008000a00 */
[----:B-1----:R-:W-:Y:S02]  /*0190*/  UIMAD.WIDE UR6, UR12, 0x10000, URZ ;  /* 0x000100000c0678a5 */ /* 0x002fe4000f8e02ff */
[----:B0-----:R-:W-:Y:S02]  /*01a0*/  ULOP3.LUT UR13, UR4, 0x3, URZ, 0xc0, !UPT ;  /* 0x00000003040d7892 */ /* 0x001fe4000f8ec0ff */
[----:B---3--:R-:W-:Y:S02]  /*01b0*/  UIMAD.WIDE UR10, UR12, 0x80000, UR10 ;  /* 0x000800000c0a78a5 */ /* 0x008fe4000f8e020a */
[----:B----4-:R-:W-:Y:S02]  /*01c0*/  UIMAD.WIDE UR8, UR12, 0x80000, UR8 ;  /* 0x000800000c0878a5 */ /* 0x010fe4000f8e0208 */
[----:B------:R-:W-:-:S02]  /*01d0*/  ULOP3.LUT UR12, UR13, 0x1f, UR10, 0xf8, !UPT ;  /* 0x0000001f0d0c7892 */ /* 0x000fc4000f8ef80a */
[----:B------:R-:W-:Y:S02]  /*01e0*/  UIADD3 UR13, UP2, UPT, UR4, -UR6, URZ ;  /* 0x80000006040d7290 */ /* 0x000fe4000ff5e0ff */
[----:B------:R-:W-:Y:S02]  /*01f0*/  ULOP3.LUT UP1, URZ, UR12, 0x1f, UR8, 0xf8, !UPT ;  /* 0x0000001f0cff7892 */ /* 0x000fe4000f82f808 */
[----:B------:R-:W-:Y:S02]  /*0200*/  UIADD3.X UR6, UPT, UPT, UR5, ~UR7, URZ, UP2, !UPT ;  /* 0x8000000705067290 */ /* 0x000fe400097fe4ff */
[----:B------:R-:W-:Y:S01]  /*0210*/  ULOP3.LUT UP1, URZ, URZ, URZ, URZ, 0xfc, UP1 ;  /* 0x000000ffffff7292 */ /* 0x000fe2000882fcff */
[----:B--2---:R-:W-:-:S06]  /*0220*/  @P0 FMUL.FTZ R2, R2, 1 ;  /* 0x3f80000002020820 */ /* 0x004fcc0000410000 */
[----:B------:R-:W0:Y:S02]  /*0230*/  @P0 F2F.F64.F32 R2, R2 ;  /* 0x0000000200020310 */ /* 0x000e240000201800 */
[----:B0-----:R-:W-:Y:S02]  /*0240*/  @P0 R2UR UR18, R2 ;  /* 0x00000000021202ca */ /* 0x001fe400000e0000 */
[----:B------:R-:W-:-:S11]  /*0250*/  @P0 R2UR UR19, R3 ;  /* 0x00000000031302ca */ /* 0x000fd600000e0000 */
[----:B------:R-:W-:Y:S02]  /*0260*/  @UP0 UMOV UR16, UR18 ;  /* 0x0000001200100c82 */ /* 0x000fe40008000000 */
[----:B------:R-:W-:Y:S01]  /*0270*/  @UP0 UMOV UR17, UR19 ;  /* 0x0000001300110c82 */ /* 0x000fe20008000000 */
[----:B------:R-:W-:Y:S05]  /*0280*/  BRA.U !UP1, `(.L_x_28) ;  /* 0x0000002109a47547 */ /* 0x000fea000b800000 */
[----:B------:R-:W-:-:S04]  /*0290*/  UISETP.GE.U32.AND UP0, UPT, UR13, 0x1, UPT ;  /* 0x000000010d00788c */ /* 0x000fc8000bf06070 */
[----:B------:R-:W-:-:S06]  /*02a0*/  UISETP.GE.AND.EX UP0, UPT, UR6, URZ, UPT, UP0 ;  /* 0x000000ff0600728c */ /* 0x000fcc000bf06300 */
[----:B------:R-:W-:-:S13]  /*02b0*/  PLOP3.LUT P0, PT, PT, PT, UP0, 0x80, 0x8 ;  /* 0x000000000008781c */ /* 0x000fda0003f0f008 */
[----:B------:R-:W-:Y:S05]  /*02c0*/  @!P0 EXIT ;  /* 0x000000000000894d */ /* 0x000fea0003800000 */
[----:B------:R-:W0:Y:S01]  /*02d0*/  LDCU.64 UR4, c[0x0][0x1000] ;  /* 0x00020000ff0477ac */ /* 0x000e220008000a00 */
[----:B------:R-:W1:Y:S01]  /*02e0*/  LDCU UR7, c[0x0][0x360] ;  /* 0x00006c00ff0777ac */ /* 0x000e620008000800 */
[----:B0-----:R-:W-:-:S04]  /*02f0*/  UISETP.NE.U32.AND UP0, UPT, UR4, URZ, UPT ;  /* 0x000000ff0400728c */ /* 0x001fc8000bf05070 */
[----:B------:R-:W-:-:S09]  /*0300*/  UISETP.NE.AND.EX UP0, UPT, UR5, URZ, UPT, UP0 ;  /* 0x000000ff0500728c */ /* 0x000fd2000bf05300 */
[----:B-1----:R-:W-:Y:S05]  /*0310*/  BRA.U !UP0, `(.L_x_29) ;  /* 0x0000001908507547 */ /* 0x002fea000b800000 */
[----:B------:R-:W0:Y:S01]  /*0320*/  S2R R32, SR_TID.X ;  /* 0x0000000000207919 */ /* 0x000e220000002100 */
[----:B------:R-:W1:Y:S01]  /*0330*/  LDCU.64 UR18, c[0x0][0xfd0] ;  /* 0x0001fa00ff1277ac */ /* 0x000e620008000a00 */
[----:B------:R-:W-:-:S05]  /*0340*/  UMOV UR4, URZ ;  /* 0x000000ff00047c82 */ /* 0x000fca0008000000 */
.L_x_38:
[----:B--2---:R-:W2:Y:S01]  /*0350*/  LDC.64 R2, c[0x0][0x1000] ;  /* 0x00040000ff027b82 */ /* 0x004ea20000000a00 */
[----:B0-----:R-:W-:Y:S02]  /*0360*/  VIADD R32, R32, UR4 ;  /* 0x0000000420207c36 */ /* 0x001fe40008000000 */
[----:B------:R-:W-:-:S03]  /*0370*/  IMAD.U32 R4, RZ, RZ, UR6 ;  /* 0x00000006ff047e24 */ /* 0x000fc6000f8e00ff */
[C---:B------:R-:W-:Y:S01]  /*0380*/  ISETP.LT.U32.AND P0, PT, R32.reuse, UR13, PT ;  /* 0x0000000d20007c0c */ /* 0x040fe2000bf01070 */
[----:B------:R-:W-:-:S03]  /*0390*/  VIADD R6, R32, UR7 ;  /* 0x0000000720067c36 */ /* 0x000fc60008000000 */
[----:B------:R-:W-:Y:S01]  /*03a0*/  ISETP.GT.U32.AND.EX P0, PT, R4, RZ, PT, P0 ;  /* 0x000000ff0400720c */ /* 0x000fe20003f04100 */
[----:B--2---:R0:W2:Y:S03]  /*03b0*/  LDG.E R0, desc[UR14][R2.64] ;  /* 0x0000000e02007981 */ /* 0x0040a6000c1e1900 */
[----:B------:R-:W-:Y:S01]  /*03c0*/  ISETP.LT.U32.AND P0, PT, R32, 0x10000, P0 ;  /* 0x000100002000780c */ /* 0x000fe20000701070 */
[----:B------:R-:W-:Y:S01]  /*03d0*/  IMAD.U32 R5, RZ, RZ, UR6 ;  /* 0x00000006ff057e24 */ /* 0x000fe2000f8e00ff */
[----:B------:R-:W-:Y:S02]  /*03e0*/  ISETP.LT.U32.AND P1, PT, R6, UR13, PT ;  /* 0x0000000d06007c0c */ /* 0x000fe4000bf21070 */
[----:B------:R-:W-:Y:S02]  /*03f0*/  CS2R R10, SRZ ;  /* 0x00000000000a7805 */ /* 0x000fe4000001ff00 */
[----:B------:R-:W-:Y:S01]  /*0400*/  LEA R4, P2, R32, UR10, 0x3 ;  /* 0x0000000a20047c11 */ /* 0x000fe2000f8418ff */
[----:B------:R-:W-:Y:S01]  /*0410*/  VIADD R13, R6, UR7 ;  /* 0x00000007060d7c36 */ /* 0x000fe20008000000 */
[----:B------:R-:W-:-:S02]  /*0420*/  ISETP.GT.AND.EX P1, PT, R5, RZ, PT, P1 ;  /* 0x000000ff0500720c */ /* 0x000fc40003f24310 */
[----:B------:R-:W-:Y:S01]  /*0430*/  LEA.HI.X R5, R32, UR11, RZ, 0x3, P2 ;  /* 0x0000000b20057c11 */ /* 0x000fe200090f1cff */
[C---:B------:R-:W-:Y:S01]  /*0440*/  VIADD R17, R13.reuse, UR7 ;  /* 0x000000070d117c36 */ /* 0x040fe20008000000 */
[----:B------:R-:W-:Y:S01]  /*0450*/  ISETP.LT.U32.AND P1, PT, R6, 0x10000, P1 ;  /* 0x000100000600780c */ /* 0x000fe20000f21070 */
[----:B0-----:R-:W-:Y:S01]  /*0460*/  IMAD.U32 R2, RZ, RZ, UR6 ;  /* 0x00000006ff027e24 */ /* 0x001fe2000f8e00ff */
[----:B------:R-:W-:Y:S01]  /*0470*/  ISETP.LT.U32.AND P2, PT, R13, UR13, PT ;  /* 0x0000000d0d007c0c */ /* 0x000fe2000bf41070 */
[----:B------:R0:W3:Y:S01]  /*0480*/  @P0 LDG.E.64 R10, desc[UR14][R4.64] ;  /* 0x0000000e040a0981 */ /* 0x0000e2000c1e1b00 */
[----:B------:R-:W-:Y:S01]  /*0490*/  IMAD.U32 R6, RZ, RZ, UR6 ;  /* 0x00000006ff067e24 */ /* 0x000fe2000f8e00ff */
[----:B------:R-:W-:Y:S01]  /*04a0*/  ISETP.LT.U32.AND P3, PT, R17, UR13, PT ;  /* 0x0000000d11007c0c */ /* 0x000fe2000bf61070 */
[----:B------:R-:W-:-:S03]  /*04b0*/  IMAD.MOV.U32 R3, RZ, RZ, 0x8 ;  /* 0x00000008ff037424 */ /* 0x000fc600078e00ff */
[----:B------:R-:W-:Y:S02]  /*04c0*/  ISETP.GT.AND.EX P3, PT, R6, RZ, PT, P3 ;  /* 0x000000ff0600720c */ /* 0x000fe40003f64330 */
[----:B------:R-:W-:Y:S02]  /*04d0*/  ISETP.GT.AND.EX P2, PT, R2, RZ, PT, P2 ;  /* 0x000000ff0200720c */ /* 0x000fe40003f44320 */
[C---:B------:R-:W-:Y:S01]  /*04e0*/  ISETP.LT.U32.AND P3, PT, R17.reuse, 0x10000, P3 ;  /* 0x000100001100780c */ /* 0x040fe20001f61070 */
[----:B------:R-:W-:Y:S01]  /*04f0*/  IMAD.WIDE.U32 R2, R32, R3, UR8 ;  /* 0x0000000820027e25 */ /* 0x000fe2000f8e0003 */
[----:B------:R-:W-:-:S03]  /*0500*/  LEA R16, P5, R17, UR10, 0x3 ;  /* 0x0000000a11107c11 */ /* 0x000fc6000f8a18ff */
[----:B------:R-:W-:Y:S02]  /*0510*/  IMAD.MOV.U32 R24, RZ, RZ, 0x8 ;  /* 0x00000008ff187424 */ /* 0x000fe400078e00ff */
[----:B------:R-:W-:Y:S01]  /*0520*/  IMAD.U32 R15, RZ, RZ, UR7 ;  /* 0x00000007ff0f7e24 */ /* 0x000fe2000f8e00ff */
[----:B------:R-:W-:Y:S02]  /*0530*/  CS2R R28, SRZ ;  /* 0x00000000001c7805 */ /* 0x000fe4000001ff00 */
[----:B------:R-:W-:Y:S01]  /*0540*/  CS2R R8, SRZ ;  /* 0x0000000000087805 */ /* 0x000fe2000001ff00 */
[C---:B------:R-:W-:Y:S01]  /*0550*/  IMAD.WIDE.U32 R24, R17.reuse, R24, UR8 ;  /* 0x0000000811187e25 */ /* 0x040fe2000f8e0018 */
[----:B------:R-:W-:Y:S02]  /*0560*/  CS2R R20, SRZ ;  /* 0x0000000000147805 */ /* 0x000fe4000001ff00 */
[----:B------:R-:W-:Y:S01]  /*0570*/  LEA.HI.X R17, R17, UR11, RZ, 0x3, P5 ;  /* 0x0000000b11117c11 */ /* 0x000fe2000a8f1cff */
[----:B------:R-:W-:Y:S01]  /*0580*/  IMAD.WIDE R14, R15, 0x8, R2 ;  /* 0x000000080f0e7825 */ /* 0x000fe200078e0202 */
[----:B------:R-:W5:Y:S04]  /*0590*/  @P3 LDG.E.64 R8, desc[UR14][R24.64] ;  /* 0x0000000e18083981 */ /* 0x000f68000c1e1b00 */
[----:B------:R-:W5:Y:S04]  /*05a0*/  @P1 LDG.E.64 R28, desc[UR14][R14.64] ;  /* 0x0000000e0e1c1981 */ /* 0x000f68000c1e1b00 */
[----:B------:R-:W5:Y:S01]  /*05b0*/  @P3 LDG.E.64 R20, desc[UR14][R16.64] ;  /* 0x0000000e10143981 */ /* 0x000f62000c1e1b00 */
[----:B------:R-:W-:Y:S01]  /*05c0*/  ISETP.LT.U32.AND P2, PT, R13, 0x10000, P2 ;  /* 0x000100000d00780c */ /* 0x000fe20001741070 */
[----:B------:R-:W-:Y:S01]  /*05d0*/  IMAD.MOV.U32 R22, RZ, RZ, 0x8 ;  /* 0x00000008ff167424 */ /* 0x000fe200078e00ff */
[----:B------:R-:W-:-:S02]  /*05e0*/  CS2R R30, SRZ ;  /* 0x00000000001e7805 */ /* 0x000fc4000001ff00 */
[----:B------:R-:W-:Y:S01]  /*05f0*/  CS2R R26, SRZ ;  /* 0x00000000001a7805 */ /* 0x000fe2000001ff00 */
[----:B------:R-:W-:-:S05]  /*0600*/  IMAD.WIDE.U32 R22, R13, R22, UR8 ;  /* 0x000000080d167e25 */ /* 0x000fca000f8e0016 */
[----:B------:R4:W5:Y:S04]  /*0610*/  @P0 LDG.E.64 R26, desc[UR14][R2.64] ;  /* 0x0000000e021a0981 */ /* 0x000968000c1e1b00 */
[----:B------:R2:W5:Y:S01]  /*0620*/  @P2 LDG.E.64 R30, desc[UR14][R22.64] ;  /* 0x0000000e161e2981 */ /* 0x000562000c1e1b00 */
[----:B------:R-:W-:-:S04]  /*0630*/  IMAD.U32 R7, RZ, RZ, UR7 ;  /* 0x00000007ff077e24 */ /* 0x000fc8000f8e00ff */
[----:B0-----:R-:W-:Y:S01]  /*0640*/  IMAD.WIDE R4, R7, 0x8, R4 ;  /* 0x0000000807047825 */ /* 0x001fe200078e0204 */
[----:B------:R-:W-:Y:S02]  /*0650*/  CS2R R6, SRZ ;  /* 0x0000000000067805 */ /* 0x000fe4000001ff00 */
[C---:B------:R-:W-:Y:S01]  /*0660*/  @P2 LEA R12, P4, R13.reuse, UR10, 0x3 ;  /* 0x0000000a0d0c2c11 */ /* 0x040fe2000f8818ff */
[----:B----4-:R-:W-:Y:S01]  /*0670*/  IMAD.MOV.U32 R2, RZ, RZ, 0x1 ;  /* 0x00000001ff027424 */ /* 0x010fe200078e00ff */
[----:B------:R-:W-:Y:S02]  /*0680*/  CS2R R18, SRZ ;  /* 0x0000000000127805 */ /* 0x000fe4000001ff00 */
[----:B------:R-:W-:Y:S01]  /*0690*/  @P2 LEA.HI.X R13, R13, UR11, RZ, 0x3, P4 ;  /* 0x0000000b0d0d2c11 */ /* 0x000fe2000a0f1cff */
[----:B------:R0:W5:Y:S01]  /*06a0*/  @P1 LDG.E.64 R6, desc[UR14][R4.64] ;  /* 0x0000000e04061981 */ /* 0x000162000c1e1b00 */
[----:B------:R-:W4:Y:S03]  /*06b0*/  LDCU.S8 UR5, c[0x0][0xff9] ;  /* 0x0001ff20ff0577ac */ /* 0x000f260008000200 */
[----:B------:R0:W5:Y:S01]  /*06c0*/  @P2 LDG.E.64 R18, desc[UR14][R12.64] ;  /* 0x0000000e0c122981 */ /* 0x000162000c1e1b00 */
[----:B------:R-:W0:Y:S01]  /*06d0*/  S2R R32, SR_TID.X ;  /* 0x0000000000207919 */ /* 0x000e220000002100 */
[----:B------:R-:W-:Y:S01]  /*06e0*/  P2R R33, PR, RZ, 0x1 ;  /* 0x00000001ff217803 */ /* 0x000fe20000000000 */
[----:B-1----:R-:W-:Y:S01]  /*06f0*/  DSETP.NEU.AND P0, PT, RZ, UR18, PT ;  /* 0x00000012ff007e2a */ /* 0x002fe2000bf0d000 */
[----:B------:R-:W-:Y:S01]  /*0700*/  BSSY.RECONVERGENT B0, `(.L_x_30) ;  /* 0x000003d000007945 */ /* 0x000fe20003800200 */
[----:B----4-:R-:W-:Y:S01]  /*0710*/  ISETP.NE.AND P4, PT, RZ, UR5, PT ;  /* 0x00000005ff007c0c */ /* 0x010fe2000bf85270 */
[----:B--2---:R-:W-:-:S15]  /*0720*/  FMUL.FTZ R0, R0, 1 ;  /* 0x3f80000000007820 */ /* 0x004fde0000410000 */
[----:B------:R-:W-:-:S15]  /*0730*/  NOP ;  /* 0x0000000000007918 */ /* 0x000fde0000000000 */
[----:B------:R-:W-:-:S15]  /*0740*/  NOP ;  /* 0x0000000000007918 */ /* 0x000fde0000000000 */
[----:B------:R-:W-:-:S15]  /*0750*/  NOP ;  /* 0x0000000000007918 */ /* 0x000fde0000000000 */
[----:B------:R-:W-:-:S01]  /*0760*/  NOP ;  /* 0x0000000000007918 */ /* 0x000fc20000000000 */
[----:B------:R-:W1:Y:S01]  /*0770*/  F2F.F64.F32 R22, R0 ;  /* 0x0000000000167310 */ /* 0x000e620000201800 */
[----:B---3--:R-:W-:Y:S01]  /*0780*/  FSETP.GEU.AND P6, PT, |R11|, 6.5827683646048100446e-37, PT ;  /* 0x036000000b00780b */ /* 0x008fe20003fce200 */
[----:B-1----:R-:W0:-:S15]  /*0790*/  MUFU.RCP64H R3, R23 ;  /* 0x0000001700037308 */ /* 0x002e1e0000001800 */
[----:B------:R-:W-:-:S15]  /*07a0*/  NOP ;  /* 0x0000000000007918 */ /* 0x000fde0000000000 */
[----:B------:R-:W-:-:S15]  /*07b0*/  NOP ;  /* 0x0000000000007918 */ /* 0x000fde0000000000 */
[----:B------:R-:W-:-:S15]  /*07c0*/  NOP ;  /* 0x0000000000007918 */ /* 0x000fde0000000000 */
[----:B------:R-:W-:-:S02]  /*07d0*/  NOP ;  /* 0x0000000000007918 */ /* 0x000fc40000000000 */
[----:B0-----:R-:W0:-:S15]  /*07e0*/  DFMA R4, -R22, R2, 1 ;  /* 0x3ff000001604742b */ /* 0x001e1e0000000102 */
[----:B------:R-:W-:-:S15]  /*07f0*/  NOP ;  /* 0x0000000000007918 */ /* 0x000fde0000000000 */
[----:B------:R-:W-:-:S15]  /*0800*/  NOP ;  /* 0x0000000000007918 */ /* 0x000fde0000000000 */
[----:B------:R-:W-:-:S15]  /*0810*/  NOP ;  /* 0x0000000000007918 */ /* 0x000fde0000000000 */
[----:B------:R-:W-:-:S04]  /*0820*/  NOP ;  /* 0x0000000000007918 */ /* 0x000fc80000000000 */
[----:B0-----:R-:W0:-:S15]  /*0830*/  DFMA R4, R4, R4, R4 ;  /* 0x000000040404722b */ /* 0x001e1e0000000004 */
        /* <DEDUP_REMOVED lines=19> */
[----:B0-----:R-:W0:-:S15]  /*0970*/  DMUL R4, R2, R10 ;  /* 0x0000000a02047228 */ /* 0x001e1e0000000000 */
[----:B------:R-:W-:-:S15]  /*0980*/  NOP ;  /* 0x0000000000007918 */ /* 0x000fde0000000000 */
[----:B------:R-:W-:-:S15]  /*0990*/  NOP ;  /* 0x0000000000007918 */ /* 0x000fde0000000000 */
[----:B------:R-:W-:-:S15]  /*09a0*/  NOP ;  /* 0x0000000000007918 */ /* 0x000fde0000000000 */
[----:B------:R-:W-:-:S04]  /*09b0*/  NOP ;  /* 0x0000000000007918 */ /* 0x000fc80000000000 */
[----:B0-----:R-:W0:-:S15]  /*09c0*/  DFMA R12, -R22, R4, R10 ;  /* 0x00000004160c722b */ /* 0x001e1e000000010a */
[----:B------:R-:W-:-:S15]  /*09d0*/  NOP ;  /* 0x0000000000007918 */ /* 0x000fde0000000000 */
[----:B------:R-:W-:-:S15]  /*09e0*/  NOP ;  /* 0x0000000000007918 */ /* 0x000fde0000000000 */
[----:B------:R-:W-:-:S15]  /*09f0*/  NOP ;  /* 0x0000000000007918 */ /* 0x000fde0000000000 */
[----:B------:R-:W-:-:S04]  /*0a00*/  NOP ;  /* 0x0000000000007918 */ /* 0x000fc80000000000 */
[----:B0-----:R-:W0:Y:S02]  /*0a10*/  DFMA R2, R2, R12, R4 ;  /* 0x0000000c0202722b */ /* 0x001e240000000004 */
[----:B0-----:R-:W-:-:S05]  /*0a20*/  FFMA R0, RZ, R23, R3 ;  /* 0x00000017ff007223 */ /* 0x001fca0000000003 */
[----:B------:R-:W-:Y:S02]  /*0a30*/  FSETP.GT.AND P5, PT, |R0|, 1.469367938527859385e-39, PT ;  /* 0x001000000000780b */ /* 0x000fe40003fa4200 */
[----:B------:R-:W-:Y:S02]  /*0a40*/  P2R R0, PR, RZ, 0x1 ;  /* 0x00000001ff007803 */ /* 0x000fe40000000000 */
[----:B------:R-:W-:-:S09]  /*0a50*/  ISETP.NE.AND P0, PT, R33, RZ, PT ;  /* 0x000000ff2100720c */ /* 0x000fd20003f05270 */
[----:B------:R-:W-:Y:S05]  /*0a60*/  @P5 BRA P6, `(.L_x_31) ;  /* 0x0000000000185947 */ /* 0x000fea0003000000 */
[----:B------:R-:W-:Y:S01]  /*0a70*/  IMAD.MOV.U32 R34, RZ, RZ, R22 ;  /* 0x000000ffff227224 */ /* 0x000fe200078e0016 */
[----:B------:R-:W-:Y:S01]  /*0a80*/  MOV R0, 0xab0 ;  /* 0x00000ab000007802 */ /* 0x000fe20000000f00 */
[----:B------:R-:W-:-:S07]  /*0a90*/  IMAD.MOV.U32 R35, RZ, RZ, R23 ;  /* 0x000000ffff237224 */ /* 0x000fce00078e0017 */
[----:B-----5:R-:W-:Y:S05]  /*0aa0*/  CALL.REL.NOINC `($__internal_0_$__cuda_sm20_div_rn_f64_full) ;  /* 0x0000003000d07944 */ /* 0x020fea0003c00000 */
[----:B------:R-:W-:Y:S02]  /*0ab0*/  IMAD.MOV.U32 R2, RZ, RZ, R10 ;  /* 0x000000ffff027224 */ /* 0x000fe400078e000a */
[----:B------:R-:W-:-:S07]  /*0ac0*/  IMAD.MOV.U32 R3, RZ, RZ, R11 ;  /* 0x000000ffff037224 */ /* 0x000fce00078e000b */
.L_x_31:
[----:B------:R-:W-:Y:S05]  /*0ad0*/  BSYNC.RECONVERGENT B0 ;  /* 0x0000000000007941 */ /* 0x000fea0003800200 */
.L_x_30:
[----:B------:R-:W0:Y:S01]  /*0ae0*/  MUFU.RCP64H R13, R23 ;  /* 0x00000017000d7308 */ /* 0x000e220000001800 */
[----:B------:R-:W-:Y:S01]  /*0af0*/  IMAD.MOV.U32 R12, RZ, RZ, 0x1 ;  /* 0x00000001ff0c7424 */ /* 0x000fe200078e00ff */
[----:B------:R-:W1:Y:S01]  /*0b00*/  DADD R4, -RZ, -R2 ;  /* 0x00000000ff047229 */ /* 0x000e620000000902 */
[----:B------:R-:W-:Y:S01]  /*0b10*/  BSSY.RECONVERGENT B0, `(.L_x_32) ;  /* 0x0000045000007945 */ /* 0x000fe20003800200 */
[----:B-1----:R-:W-:Y:S02]  /*0b20*/  FSEL R14, R2, R4, !P4 ;  /* 0x00000004020e7208 */ /* 0x002fe40006000000 */
[----:B------:R-:W-:-:S15]  /*0b30*/  FSEL R15, R3, R5, !P4 ;  /* 0x00000005030f7208 */ /* 0x000fde0006000000 */
[----:B------:R-:W-:-:S15]  /*0b40*/  NOP ;  /* 0x0000000000007918 */ /* 0x000fde0000000000 */
[----:B------:R-:W-:-:S15]  /*0b50*/  NOP ;  /* 0x0000000000007918 */ /* 0x000fde0000000000 */
[----:B------:R-:W-:-:S15]  /*0b60*/  NOP ;  /* 0x0000000000007918 */ /* 0x000fde0000000000 */
        /* <DEDUP_REMOVED lines=25> */
[----:B0----5:R-:W0:-:S15]  /*0d00*/  DMUL R4, R24, R6 ;  /* 0x0000000618047228 */ /* 0x021e1e0000000000 */
        /* <DEDUP_REMOVED lines=11> */
[----:B------:R-:W-:-:S15]  /*0dc0*/  FSETP.GT.AND P6, PT, |R0|, 1.469367938527859385e-39, PT ;  /* 0x001000000000780b */ /* 0x000fde0003fc4200 */
[----:B------:R-:W-:-:S15]  /*0dd0*/  NOP ;  /* 0x0000000000007918 */ /* 0x000fde0000000000 */
[----:B------:R-:W-:-:S15]  /*0de0*/  NOP ;  /* 0x0000000000007918 */ /* 0x000fde0000000000 */
[----:B------:R-:W-:-:S12]  /*0df0*/  NOP ;  /* 0x0000000000007918 */ /* 0x000fd80000000000 */
[----:B------:R-:W-:-:S15]  /*0e00*/  DFMA R10, R26, UR18, R14 ;  /* 0x000000121a0a7c2b */ /* 0x000fde000800000e */
[----:B------:R-:W-:-:S15]  /*0e10*/  NOP ;  /* 0x0000000000007918 */ /* 0x000fde0000000000 */
[----:B------:R-:W-:-:S15]  /*0e20*/  NOP ;  /* 0x0000000000007918 */ /* 0x000fde0000000000 */
[----:B------:R-:W-:-:S15]  /*0e30*/  NOP ;  /* 0x0000000000007918 */ /* 0x000fde0000000000 */
[----:B------:R-:W-:-:S04]  /*0e40*/  NOP ;  /* 0x0000000000007918 */ /* 0x000fc80000000000 */
[----:B------:R-:W0:Y:S02]  /*0e50*/  DSETP.NEU.AND P5, PT, RZ, UR18, PT ;  /* 0x00000012ff007e2a */ /* 0x000e24000bfad000 */
[----:B0-----:R-:W-:Y:S02]  /*0e60*/  FSEL R10, R10, R14, P5 ;  /* 0x0000000e0a0a7208 */ /* 0x001fe40002800000 */
[----:B------:R-:W-:Y:S02]  /*0e70*/  FSEL R11, R11, R15, P5 ;  /* 0x0000000f0b0b7208 */ /* 0x000fe40002800000 */
[----:B------:R-:W-:-:S15]  /*0e80*/  FSETP.GEU.AND P5, PT, |R7|, 6.5827683646048100446e-37, PT ;  /* 0x036000000700780b */ /* 0x000fde0003fae200 */
[----:B------:R-:W-:-:S15]  /*0e90*/  NOP ;  /* 0x0000000000007918 */ /* 0x000fde0000000000 */
[----:B------:R-:W-:-:S15]  /*0ea0*/  NOP ;  /* 0x0000000000007918 */ /* 0x000fde0000000000 */
[----:B------:R-:W-:-:S13]  /*0eb0*/  NOP ;  /* 0x0000000000007918 */ /* 0x000fda0000000000 */
[----:B------:R0:W1:Y:S02]  /*0ec0*/  DFMA R26, R10, -UR16, R26 ;  /* 0x800000100a1a7c2b */ /* 0x000064000800001a */
[----:B01----:R-:W-:Y:S05]  /*0ed0*/  @P6 BRA P5, `(.L_x_33) ;  /* 0x0000000000206947 */ /* 0x003fea0002800000 */
[----:B------:R-:W-:Y:S01]  /*0ee0*/  IMAD.MOV.U32 R10, RZ, RZ, R6 ;  /* 0x000000ffff0a7224 */ /* 0x000fe200078e0006 */
[----:B------:R-:W-:Y:S01]  /*0ef0*/  MOV R0, 0xf40 ;  /* 0x00000f4000007802 */ /* 0x000fe20000000f00 */
[----:B------:R-:W-:Y:S02]  /*0f00*/  IMAD.MOV.U32 R11, RZ, RZ, R7 ;  /* 0x000000ffff0b7224 */ /* 0x000fe400078e0007 */
[----:B------:R-:W-:Y:S02]  /*0f10*/  IMAD.MOV.U32 R34, RZ, RZ, R22 ;  /* 0x000000ffff227224 */ /* 0x000fe400078e0016 */
[----:B------:R-:W-:-:S07]  /*0f20*/  IMAD.MOV.U32 R35, RZ, RZ, R23 ;  /* 0x000000ffff237224 */ /* 0x000fce00078e0017 */
[----:B------:R-:W-:Y:S05]  /*0f30*/  CALL.REL.NOINC `($__internal_0_$__cuda_sm20_div_rn_f64_full) ;  /* 0x0000002c00ac7944 */ /* 0x000fea0003c00000 */
[----:B------:R-:W-:Y:S02]  /*0f40*/  IMAD.MOV.U32 R4, RZ, RZ, R10 ;  /* 0x000000ffff047224 */ /* 0x000fe400078e000a */
[----:B------:R-:W-:-:S07]  /*0f50*/  IMAD.MOV.U32 R5, RZ, RZ, R11 ;  /* 0x000000ffff057224 */ /* 0x000fce00078e000b */
.L_x_33:
[----:B------:R-:W-:Y:S05]  /*0f60*/  BSYNC.RECONVERGENT B0 ;  /* 0x0000000000007941 */ /* 0x000fea0003800200 */
.L_x_32:
        /* <DEDUP_REMOVED lines=72> */
.L_x_35:
[----:B------:R-:W-:Y:S05]  /*13f0*/  BSYNC.RECONVERGENT B0 ;  /* 0x0000000000007941 */ /* 0x000fea0003800200 */
.L_x_34:
        /* <DEDUP_REMOVED lines=70> */
.L_x_37:
[----:B------:R-:W-:Y:S05]  /*1860*/  BSYNC.RECONVERGENT B0 ;  /* 0x0000000000007941 */ /* 0x000fea0003800200 */
.L_x_36:
[----:B------:R-:W-:Y:S01]  /*1870*/  IMAD.U32 R25, RZ, RZ, UR7 ;  /* 0x00000007ff197e24 */ /* 0x000fe2000f8e00ff */
[----:B------:R-:W0:Y:S01]  /*1880*/  DADD R12, -RZ, -R10 ;  /* 0x00000000ff0c7229 */ /* 0x000e22000000090a */
[----:B------:R-:W-:Y:S01]  /*1890*/  @P1 VIADD R20, R32, UR4 ;  /* 0x0000000420141c36 */ /* 0x000fe20008000000 */
[----:B0-----:R-:W-:Y:S01]  /*18a0*/  FSEL R12, R10, R12, !P4 ;  /* 0x0000000c0a0c7208 */ /* 0x001fe20006000000 */
[----:B------:R-:W-:Y:S01]  /*18b0*/  IMAD.MOV.U32 R21, RZ, RZ, 0x8 ;  /* 0x00000008ff157424 */ /* 0x000fe200078e00ff */
[----:B------:R-:W-:Y:S01]  /*18c0*/  @P2 IADD3 R0, PT, PT, R25, UR4, R32 ;  /* 0x0000000419002c10 */ /* 0x000fe2000fffe020 */
[----:B------:R-:W-:Y:S01]  /*18d0*/  IMAD.U32 R23, RZ, RZ, UR7 ;  /* 0x00000007ff177e24 */ /* 0x000fe2000f8e00ff */
[----:B------:R-:W-:Y:S01]  /*18e0*/  FSEL R13, R11, R13, !P4 ;  /* 0x0000000d0b0d7208 */ /* 0x000fe20006000000 */
[----:B------:R-:W-:-:S04]  /*18f0*/  @P1 IMAD.WIDE.U32 R20, R20, R21, UR8 ;  /* 0x0000000814141e25 */ /* 0x000fc8000f8e0015 */
[----:B------:R-:W-:Y:S02]  /*1900*/  IMAD.MOV.U32 R35, RZ, RZ, 0x8 ;  /* 0x00000008ff237424 */ /* 0x000fe400078e00ff */
[----:B------:R-:W-:Y:S02]  /*1910*/  @P2 VIADD R0, R0, UR7 ;  /* 0x0000000700002c36 */ /* 0x000fe40008000000 */
[----:B------:R-:W-:Y:S02]  /*1920*/  @P1 VIADD R24, R32, UR4 ;  /* 0x0000000420181c36 */ /* 0x000fe40008000000 */
[----:B------:R-:W-:Y:S02]  /*1930*/  IMAD.MOV.U32 R25, RZ, RZ, 0x8 ;  /* 0x00000008ff197424 */ /* 0x000fe400078e00ff */
[----:B------:R-:W-:Y:S02]  /*1940*/  IMAD.U32 R33, RZ, RZ, UR7 ;  /* 0x00000007ff217e24 */ /* 0x000fe4000f8e00ff */
[----:B------:R-:W-:-:S03]  /*1950*/  @P1 IMAD.WIDE R20, R23, 0x8, R20 ;  /* 0x0000000817141825 */ /* 0x000fc600078e0214 */
[----:B------:R-:W-:Y:S01]  /*1960*/  @P3 IADD3 R33, PT, PT, R33, UR4, R32 ;  /* 0x0000000421213c10 */ /* 0x000fe2000fffe020 */
[----:B------:R-:W-:-:S04]  /*1970*/  @P2 IMAD.WIDE.U32 R22, R0, R35, UR8 ;  /* 0x0000000800162e25 */ /* 0x000fc8000f8e0023 */
[----:B------:R-:W-:Y:S02]  /*1980*/  @P0 VIADD R18, R32, UR4 ;  /* 0x0000000420120c36 */ /* 0x000fe40008000000 */
[----:B------:R-:W-:Y:S02]  /*1990*/  IMAD.MOV.U32 R19, RZ, RZ, 0x8 ;  /* 0x00000008ff137424 */ /* 0x000fe400078e00ff */
[----:B------:R-:W-:-:S04]  /*19a0*/  @P1 IMAD.WIDE.U32 R24, R24, R25, UR10 ;  /* 0x0000000a18181e25 */ /* 0x000fc8000f8e0019 */
[----:B------:R-:W-:Y:S02]  /*19b0*/  IMAD.U32 R35, RZ, RZ, UR7 ;  /* 0x00000007ff237e24 */ /* 0x000fe4000f8e00ff */
[----:B------:R-:W-:Y:S02]  /*19c0*/  IMAD.U32 R34, RZ, RZ, UR7 ;  /* 0x00000007ff227e24 */ /* 0x000fe4000f8e00ff */
[----:B------:R-:W-:Y:S01]  /*19d0*/  IMAD.U32 R37, RZ, RZ, UR7 ;  /* 0x00000007ff257e24 */ /* 0x000fe2000f8e00ff */
[----:B------:R-:W-:Y:S01]  /*19e0*/  @P2 IADD3 R36, PT, PT, R35, UR4, R32 ;  /* 0x0000000423242c10 */ /* 0x000fe2000fffe020 */
[----:B------:R-:W-:Y:S01]  /*19f0*/  @P0 IMAD.WIDE.U32 R18, R18, R19, UR8 ;  /* 0x0000000812120e25 */ /* 0x000fe2000f8e0013 */
[----:B------:R-:W-:-:S03]  /*1a00*/  @P3 IADD3 R0, PT, PT, R34, UR7, R33 ;  /* 0x0000000722003c10 */ /* 0x000fc6000fffe021 */
[----:B------:R-:W-:Y:S01]  /*1a10*/  @P1 IMAD.WIDE R24, R37, 0x8, R24 ;  /* 0x0000000825181825 */ /* 0x000fe200078e0218 */
[----:B------:R0:W-:Y:S03]  /*1a20*/  @P0 STG.E.64 desc[UR14][R18.64], R26 ;  /* 0x0000001a12000986 */ /* 0x0001e6000c101b0e */
[----:B------:R-:W-:Y:S01]  /*1a30*/  IMAD.MOV.U32 R37, RZ, RZ, 0x8 ;  /* 0x00000008ff257424 */ /* 0x000fe200078e00ff */
[----:B------:R2:W-:Y:S01]  /*1a40*/  @P1 STG.E.64 desc[UR14][R20.64], R28 ;  /* 0x0000001c14001986 */ /* 0x0005e2000c101b0e */
[----:B------:R-:W-:Y:S01]  /*1a50*/  @P0 VIADD R33, R32, UR4 ;  /* 0x0000000420210c36 */ /* 0x000fe20008000000 */
[----:B------:R-:W-:Y:S01]  /*1a60*/  ULEA UR4, UR7, UR4, 0x2 ;  /* 0x0000000407047291 */ /* 0x000fe2000f8e10ff */
[----:B------:R-:W-:Y:S01]  /*1a70*/  IMAD.MOV.U32 R38, RZ, RZ, 0x8 ;  /* 0x00000008ff267424 */ /* 0x000fe200078e00ff */
[----:B------:R2:W-:Y:S01]  /*1a80*/  @P2 STG.E.64 desc[UR14][R22.64], R30 ;  /* 0x0000001e16002986 */ /* 0x0005e2000c101b0e */
[----:B------:R-:W-:Y:S01]  /*1a90*/  @P2 VIADD R36, R36, UR7 ;  /* 0x0000000724242c36 */ /* 0x000fe20008000000 */
[----:B------:R-:W-:Y:S01]  /*1aa0*/  UISETP.GT.U32.AND UP0, UPT, UR13, UR4, UPT ;  /* 0x000000040d00728c */ /* 0x000fe2000bf04070 */
[----:B0-----:R-:W-:-:S03]  /*1ab0*/  IMAD.MOV.U32 R19, RZ, RZ, 0x8 ;  /* 0x00000008ff137424 */ /* 0x001fc600078e00ff */
[----:B------:R-:W-:Y:S02]  /*1ac0*/  UISETP.GT.AND.EX UP0, UPT, UR6, URZ, UPT, UP0 ;  /* 0x000000ff0600728c */ /* 0x000fe4000bf04300 */
[----:B------:R-:W-:-:S15]  /*1ad0*/  DFMA R14, R8, UR18, R12 ;  /* 0x00000012080e7c2b */ /* 0x000fde000800000c */
[----:B------:R-:W-:-:S15]  /*1ae0*/  NOP ;  /* 0x0000000000007918 */ /* 0x000fde0000000000 */
[----:B------:R-:W-:-:S15]  /*1af0*/  NOP ;  /* 0x0000000000007918 */ /* 0x000fde0000000000 */
[----:B------:R-:W-:-:S15]  /*1b00*/  NOP ;  /* 0x0000000000007918 */ /* 0x000fde0000000000 */
[----:B------:R-:W-:-:S04]  /*1b10*/  NOP ;  /* 0x0000000000007918 */ /* 0x000fc80000000000 */
[----:B------:R-:W0:Y:S02]  /*1b20*/  DSETP.NEU.AND P5, PT, RZ, UR18, PT ;  /* 0x00000012ff007e2a */ /* 0x000e24000bfad000 */
[----:B0-----:R-:W-:Y:S02]  /*1b30*/  FSEL R34, R14, R12, P5 ;  /* 0x0000000c0e227208 */ /* 0x001fe40002800000 */
[----:B------:R-:W-:Y:S01]  /*1b40*/  FSEL R35, R15, R13, P5 ;  /* 0x0000000d0f237208 */ /* 0x000fe20002800000 */
[----:B------:R-:W-:-:S04]  /*1b50*/  @P3 IMAD.WIDE.U32 R12, R0, R37, UR8 ;  /* 0x00000008000c3e25 */ /* 0x000fc8000f8e0025 */
[----:B------:R-:W-:-:S04]  /*1b60*/  @P0 IMAD.WIDE.U32 R14, R33, R38, UR10 ;  /* 0x0000000a210e0e25 */ /* 0x000fc8000f8e0026 */
[----:B------:R-:W-:-:S15]  /*1b70*/  IMAD.U32 R0, RZ, RZ, UR4 ;  /* 0x00000004ff007e24 */ /* 0x000fde000f8e00ff */
[----:B------:R-:W-:-:S15]  /*1b80*/  NOP ;  /* 0x0000000000007918 */ /* 0x000fde0000000000 */
[----:B------:R-:W-:-:S15]  /*1b90*/  NOP ;  /* 0x0000000000007918 */ /* 0x000fde0000000000 */
[----:B------:R-:W-:-:S06]  /*1ba0*/  NOP ;  /* 0x0000000000007918 */ /* 0x000fcc0000000000 */
[----:B------:R0:W1:Y:S02]  /*1bb0*/  DFMA R34, R34, -UR16, R8 ;  /* 0x8000001022227c2b */ /* 0x0000640008000008 */
[----:B0-----:R-:W-:Y:S01]  /*1bc0*/  @P2 IMAD.WIDE.U32 R8, R36, R19, UR10 ;  /* 0x0000000a24082e25 */ /* 0x001fe2000f8e0013 */
[----:B-1----:R2:W-:Y:S04]  /*1bd0*/  @P3 STG.E.64 desc[UR14][R12.64], R34 ;  /* 0x000000220c003986 */ /* 0x0025e8000c101b0e */
[----:B------:R2:W-:Y:S01]  /*1be0*/  @P0 STG.E.64 desc[UR14][R14.64], R2 ;  /* 0x000000020e000986 */ /* 0x0005e2000c101b0e */
[----:B------:R-:W-:-:S03]  /*1bf0*/  PLOP3.LUT P0, PT, PT, PT, UP0, 0x80, 0x8 ;  /* 0x000000000008781c */ /* 0x000fc60003f0f008 */
[----:B------:R2:W-:Y:S01]  /*1c00*/  @P1 STG.E.64 desc[UR14][R24.64], R4 ;  /* 0x0000000418001986 */ /* 0x0005e2000c101b0e */
[----:B------:R-:W-:-:S03]  /*1c10*/  ISETP.LT.U32.AND P1, PT, R0, 0x10000, PT ;  /* 0x000100000000780c */ /* 0x000fc60003f21070 */
[----:B------:R2:W-:Y:S04]  /*1c20*/  @P2 STG.E.64 desc[UR14][R8.64], R6 ;  /* 0x0000000608002986 */ /* 0x0005e8000c101b0e */
[----:B------:R2:W-:Y:S06]  /*1c30*/  @P3 STG.E.64 desc[UR14][R16.64], R10 ;  /* 0x0000000a10003986 */ /* 0x0005ec000c101b0e */
[----:B------:R-:W-:Y:S05]  /*1c40*/  @P0 BRA P1, `(.L_x_38) ;  /* 0xffffffe400c00947 */ /* 0x000fea000083ffff */
[----:B------:R-:W-:Y:S05]  /*1c50*/  EXIT ;  /* 0x000000000000794d */ /* 0x000fea0003800000 */
.L_x_29:
[----:B------:R-:W0:Y:S01]  /*1c60*/  S2R R28, SR_TID.X ;  /* 0x00000000001c7919 */ /* 0x000e220000002100 */
[----:B------:R-:W1:Y:S01]  /*1c70*/  LDCU.64 UR18, c[0x0][0xfd0] ;  /* 0x0001fa00ff1277ac */ /* 0x000e620008000a00 */
[----:B------:R-:W-:-:S05]  /*1c80*/  UMOV UR4, URZ ;  /* 0x000000ff00047c82 */ /* 0x000fca0008000000 */
.L_x_39:
[----:B0-----:R-:W-:Y:S01]  /*1c90*/  VIADD R0, R28, UR4 ;  /* 0x000000041c007c36 */ /* 0x001fe20008000000 */
[----:B------:R-:W-:Y:S01]  /*1ca0*/  CS2R R20, SRZ ;  /* 0x0000000000147805 */ /* 0x000fe2000001ff00 */
[----:B--2---:R-:W-:-:S03]  /*1cb0*/  IMAD.U32 R2, RZ, RZ, UR6 ;  /* 0x00000006ff027e24 */ /* 0x004fc6000f8e00ff */
[----:B------:R-:W-:-:S04]  /*1cc0*/  ISETP.LT.U32.AND P0, PT, R0, UR13, PT ;  /* 0x0000000d00007c0c */ /* 0x000fc8000bf01070 */
[----:B------:R-:W-:-:S04]  /*1cd0*/  ISETP.GT.U32.AND.EX P0, PT, R2, RZ, PT, P0 ;  /* 0x000000ff0200720c */ /* 0x000fc80003f04100 */
[C---:B------:R-:W-:Y:S01]  /*1ce0*/  ISETP.LT.U32.AND P0, PT, R0.reuse, 0x10000, P0 ;  /* 0x000100000000780c */ /* 0x040fe20000701070 */
[----:B------:R-:W-:Y:S02]  /*1cf0*/  VIADD R7, R0, UR7 ;  /* 0x0000000700077c36 */ /* 0x000fe40008000000 */
[----:B------:R-:W-:-:S10]  /*1d00*/  IMAD.U32 R4, RZ, RZ, UR6 ;  /* 0x00000006ff047e24 */ /* 0x000fd4000f8e00ff */
[----:B------:R-:W-:-:S04]  /*1d10*/  @P0 LEA R2, P1, R0, UR10, 0x3 ;  /* 0x0000000a00020c11 */ /* 0x000fc8000f8218ff */
[----:B------:R-:W-:Y:S02]  /*1d20*/  @P0 LEA.HI.X R3, R0, UR11, RZ, 0x3, P1 ;  /* 0x0000000b00030c11 */ /* 0x000fe400088f1cff */
[C---:B------:R-:W-:Y:S01]  /*1d30*/  ISETP.LT.U32.AND P1, PT, R7.reuse, UR13, PT ;  /* 0x0000000d07007c0c */ /* 0x040fe2000bf21070 */
[----:B------:R-:W-:Y:S02]  /*1d40*/  IMAD.MOV.U32 R5, RZ, RZ, 0x8 ;  /* 0x00000008ff057424 */ /* 0x000fe400078e00ff */
[C---:B------:R-:W-:Y:S01]  /*1d50*/  VIADD R30, R7.reuse, UR7 ;  /* 0x00000007071e7c36 */ /* 0x040fe20008000000 */
[----:B------:R-:W-:Y:S01]  /*1d60*/  ISETP.GT.AND.EX P1, PT, R4, RZ, PT, P1 ;  /* 0x000000ff0400720c */ /* 0x000fe20003f24310 */
[----:B------:R0:W2:Y:S01]  /*1d70*/  @P0 LDG.E.64 R20, desc[UR14][R2.64] ;  /* 0x0000000e02140981 */ /* 0x0000a2000c1e1b00 */
[----:B------:R-:W-:Y:S01]  /*1d80*/  CS2R R18, SRZ ;  /* 0x0000000000127805 */ /* 0x000fe2000001ff00 */
[----:B------:R-:W-:Y:S01]  /*1d90*/  IMAD.WIDE.U32 R4, R0, R5, UR8 ;  /* 0x0000000800047e25 */ /* 0x000fe2000f8e0005 */
[----:B------:R-:W-:-:S02]  /*1da0*/  ISETP.LT.U32.AND P1, PT, R7, 0x10000, P1 ;  /* 0x000100000700780c */ /* 0x000fc40000f21070 */
[C---:B------:R-:W-:Y:S01]  /*1db0*/  ISETP.LT.U32.AND P2, PT, R30.reuse, UR13, PT ;  /* 0x0000000d1e007c0c */ /* 0x040fe2000bf41070 */
[----:B------:R-:W-:Y:S01]  /*1dc0*/  IMAD.U32 R8, RZ, RZ, UR6 ;  /* 0x00000006ff087e24 */ /* 0x000fe2000f8e00ff */
[----:B------:R-:W3:Y:S01]  /*1dd0*/  @P0 LDG.E.64 R18, desc[UR14][R4.64] ;  /* 0x0000000e04120981 */ /* 0x000ee2000c1e1b00 */
[----:B------:R-:W-:Y:S01]  /*1de0*/  CS2R R22, SRZ ;  /* 0x0000000000167805 */ /* 0x000fe2000001ff00 */
[----:B------:R-:W-:Y:S02]  /*1df0*/  VIADD R29, R30, UR7 ;  /* 0x000000071e1d7c36 */ /* 0x000fe40008000000 */
[----:B------:R-:W-:Y:S01]  /*1e00*/  ISETP.GT.AND.EX P2, PT, R8, RZ, PT, P2 ;  /* 0x000000ff0800720c */ /* 0x000fe20003f44320 */
[----:B0-----:R-:W-:-:S03]  /*1e10*/  IMAD.U32 R3, RZ, RZ, UR7 ;  /* 0x00000007ff037e24 */ /* 0x001fc6000f8e00ff */
[----:B------:R-:W-:Y:S02]  /*1e20*/  ISETP.LT.U32.AND P2, PT, R30, 0x10000, P2 ;  /* 0x000100001e00780c */ /* 0x000fe40001741070 */
[----:B------:R-:W-:-:S04]  /*1e30*/  @P1 LEA R6, P3, R7, UR10, 0x3 ;  /* 0x0000000a07061c11 */ /* 0x000fc8000f8618ff */
[----:B------:R-:W-:Y:S02]  /*1e40*/  @P1 LEA.HI.X R7, R7, UR11, RZ, 0x3, P3 ;  /* 0x0000000b07071c11 */ /* 0x000fe400098f1cff */
[----:B------:R-:W-:Y:S01]  /*1e50*/  CS2R R14, SRZ ;  /* 0x00000000000e7805 */ /* 0x000fe2000001ff00 */
[----:B------:R-:W-:Y:S02]  /*1e60*/  IMAD.WIDE R2, R3, 0x8, R4 ;  /* 0x0000000803027825 */ /* 0x000fe400078e0204 */
[----:B------:R0:W4:Y:S01]  /*1e70*/  @P1 LDG.E.64 R22, desc[UR14][R6.64] ;  /* 0x0000000e06161981 */ /* 0x000122000c1e1b00 */
[----:B------:R-:W-:Y:S02]  /*1e80*/  ISETP.LT.U32.AND P3, PT, R29, UR13, PT ;  /* 0x0000000d1d007c0c */ /* 0x000fe4000bf61070 */
[----:B------:R-:W-:Y:S01]  /*1e90*/  @P2 LEA R24, P4, R30, UR10, 0x3 ;  /* 0x0000000a1e182c11 */ /* 0x000fe2000f8818ff */
[----:B------:R-:W5:Y:S01]  /*1ea0*/  @P1 LDG.E.64 R14, desc[UR14][R2.64] ;  /* 0x0000000e020e1981 */ /* 0x000f62000c1e1b00 */
[----:B------:R-:W-:-:S02]  /*1eb0*/  ISETP.GT.AND.EX P3, PT, R8, RZ, PT, P3 ;  /* 0x000000ff0800720c */ /* 0x000fc40003f64330 */
[----:B------:R-:W-:Y:S02]  /*1ec0*/  CS2R R16, SRZ ;  /* 0x0000000000107805 */ /* 0x000fe4000001ff00 */
[C---:B------:R-:W-:Y:S01]  /*1ed0*/  @P2 LEA.HI.X R25, R30.reuse, UR11, RZ, 0x3, P4 ;  /* 0x0000000b1e192c11 */ /* 0x040fe2000a0f1cff */
[----:B------:R-:W-:Y:S01]  /*1ee0*/  IMAD.MOV.U32 R31, RZ, RZ, 0x8 ;  /* 0x00000008ff1f7424 */ /* 0x000fe200078e00ff */
[----:B------:R-:W-:Y:S02]  /*1ef0*/  ISETP.LT.U32.AND P3, PT, R29, 0x10000, P3 ;  /* 0x000100001d00780c */ /* 0x000fe40001f61070 */
[----:B------:R-:W-:Y:S01]  /*1f00*/  CS2R R10, SRZ ;  /* 0x00000000000a7805 */ /* 0x000fe2000001ff00 */
[----:B------:R2:W5:Y:S01]  /*1f10*/  @P2 LDG.E.64 R16, desc[UR14][R24.64] ;  /* 0x0000000e18102981 */ /* 0x000562000c1e1b00 */
[----:B------:R-:W-:Y:S01]  /*1f20*/  IMAD.WIDE.U32 R30, R30, R31, UR8 ;  /* 0x000000081e1e7e25 */ /* 0x000fe2000f8e001f */
[----:B------:R-:W-:-:S04]  /*1f30*/  CS2R R12, SRZ ;  /* 0x00000000000c7805 */ /* 0x000fc8000001ff00 */
[----:B------:R-:W5:Y:S01]  /*1f40*/  @P2 LDG.E.64 R10, desc[UR14][R30.64] ;  /* 0x0000000e1e0a2981 */ /* 0x000f62000c1e1b00 */
[----:B0-----:R-:W-:-:S03]  /*1f50*/  IMAD.MOV.U32 R6, RZ, RZ, 0x8 ;  /* 0x00000008ff067424 */ /* 0x001fc600078e00ff */
[----:B------:R-:W-:-:S04]  /*1f60*/  @P3 LEA R26, P4, R29, UR10, 0x3 ;  /* 0x0000000a1d1a3c11 */ /* 0x000fc8000f8818ff */
[C---:B------:R-:W-:Y:S02]  /*1f70*/  @P3 LEA.HI.X R27, R29.reuse, UR11, RZ, 0x3, P4 ;  /* 0x0000000b1d1b3c11 */ /* 0x040fe4000a0f1cff */
[----:B------:R-:W-:Y:S01]  /*1f80*/  CS2R R8, SRZ ;  /* 0x0000000000087805 */ /* 0x000fe2000001ff00 */
[----:B------:R-:W-:Y:S02]  /*1f90*/  IMAD.WIDE.U32 R6, R29, R6, UR8 ;  /* 0x000000081d067e25 */ /* 0x000fe4000f8e0006 */
[----:B------:R-:W5:Y:S04]  /*1fa0*/  @P3 LDG.E.64 R12, desc[UR14][R26.64] ;  /* 0x0000000e1a0c3981 */ /* 0x000f68000c1e1b00 */
[----:B------:R-:W5:Y:S01]  /*1fb0*/  @P3 LDG.E.64 R8, desc[UR14][R6.64] ;  /* 0x0000000e06083981 */ /* 0x000f62000c1e1b00 */
[----:B------:R-:W0:Y:S01]  /*1fc0*/  LDCU.S8 UR5, c[0x0][0xff9] ;  /* 0x0001ff20ff0577ac */ /* 0x000e220008000200 */
[----:B-1----:R-:W-:Y:S01]  /*1fd0*/  DSETP.NEU.AND P4, PT, RZ, UR18, PT ;  /* 0x00000012ff007e2a */ /* 0x002fe2000bf8d000 */
[----:B------:R-:W-:-:S04]  /*1fe0*/  ULEA UR4, UR7, UR4, 0x2 ;  /* 0x0000000407047291 */ /* 0x000fc8000f8e10ff */
[----:B------:R-:W-:-:S04]  /*1ff0*/  UISETP.GT.U32.AND UP0, UPT, UR13, UR4, UPT ;  /* 0x000000040d00728c */ /* 0x000fc8000bf04070 */
[----:B------:R-:W-:Y:S01]  /*2000*/  UISETP.GT.AND.EX UP0, UPT, UR6, URZ, UPT, UP0 ;  /* 0x000000ff0600728c */ /* 0x000fe2000bf04300 */
[----:B0-----:R-:W-:-:S15]  /*2010*/  ISETP.NE.AND P5, PT, RZ, UR5, PT ;  /* 0x00000005ff007c0c */ /* 0x001fde000bfa5270 */
[----:B------:R-:W-:-:S15]  /*2020*/  NOP ;  /* 0x0000000000007918 */ /* 0x000fde0000000000 */
[----:B------:R-:W-:-:S15]  /*2030*/  NOP ;  /* 0x0000000000007918 */ /* 0x000fde0000000000 */
[----:B------:R-:W-:-:S09]  /*2040*/  NOP ;  /* 0x0000000000007918 */ /* 0x000fd20000000000 */
[----:B--2---:R-:W0:Y:S02]  /*2050*/  DADD R24, -RZ, -R20 ;  /* 0x00000000ff187229 */ /* 0x004e240000000914 */
[----:B0-----:R-:W-:Y:S02]  /*2060*/  FSEL R24, R20, R24, !P5 ;  /* 0x0000001814187208 */ /* 0x001fe40006800000 */
[----:B------:R-:W-:-:S15]  /*2070*/  FSEL R25, R21, R25, !P5 ;  /* 0x0000001915197208 */ /* 0x000fde0006800000 */
[----:B------:R-:W-:-:S15]  /*2080*/  NOP ;  /* 0x0000000000007918 */ /* 0x000fde0000000000 */
[----:B------:R-:W-:-:S15]  /*2090*/  NOP ;  /* 0x0000000000007918 */ /* 0x000fde0000000000 */
[----:B------:R-:W-:-:S15]  /*20a0*/  NOP ;  /* 0x0000000000007918 */ /* 0x000fde0000000000 */
[----:B---3--:R-:W0:Y:S02]  /*20b0*/  DFMA R20, R18, UR18, R24 ;  /* 0x0000001212147c2b */ /* 0x008e240008000018 */
[----:B0-----:R-:W-:Y:S02]  /*20c0*/  FSEL R20, R20, R24, P4 ;  /* 0x0000001814147208 */ /* 0x001fe40002000000 */
[----:B------:R-:W-:-:S15]  /*20d0*/  FSEL R21, R21, R25, P4 ;  /* 0x0000001915157208 */ /* 0x000fde0002000000 */
[----:B------:R-:W-:-:S15]  /*20e0*/  NOP ;  /* 0x0000000000007918 */ /* 0x000fde0000000000 */
[----:B------:R-:W-:-:S15]  /*20f0*/  NOP ;  /* 0x0000000000007918 */ /* 0x000fde0000000000 */
[----:B------:R-:W-:-:S15]  /*2100*/  NOP ;  /* 0x0000000000007918 */ /* 0x000fde0000000000 */
[----:B------:R-:W0:Y:S02]  /*2110*/  DFMA R24, R20, -UR16, R18 ;  /* 0x8000001014187c2b */ /* 0x000e240008000012 */
[----:B0-----:R2:W-:Y:S01]  /*2120*/  @P0 STG.E.64 desc[UR14][R4.64], R24 ;  /* 0x0000001804000986 */ /* 0x0015e2000c101b0e */
[----:B------:R-:W-:-:S15]  /*2130*/  PLOP3.LUT P0, PT, PT, PT, UP0, 0x80, 0x8 ;  /* 0x000000000008781c */ /* 0x000fde0003f0f008 */
[----:B------:R-:W-:-:S15]  /*2140*/  NOP ;  /* 0x0000000000007918 */ /* 0x000fde0000000000 */
[----:B------:R-:W-:-:S15]  /*2150*/  NOP ;  /* 0x0000000000007918 */ /* 0x000fde0000000000 */
[----:B------:R-:W-:-:S15]  /*2160*/  NOP ;  /* 0x0000000000007918 */ /* 0x000fde0000000000 */
[----:B------:R-:W-:-:S01]  /*2170*/  NOP ;  /* 0x0000000000007918 */ /* 0x000fc20000000000 */
[----:B----4-:R-:W0:Y:S02]  /*2180*/  DADD R18, -RZ, -R22 ;  /* 0x00000000ff127229 */ /* 0x010e240000000916 */
[----:B0-----:R-:W-:Y:S02]  /*2190*/  FSEL R20, R22, R18, !P5 ;  /* 0x0000001216147208 */ /* 0x001fe40006800000 */
[----:B------:R-:W-:-:S15]  /*21a0*/  FSEL R21, R23, R19, !P5 ;  /* 0x0000001317157208 */ /* 0x000fde0006800000 */
[----:B------:R-:W-:-:S15]  /*21b0*/  NOP ;  /* 0x0000000000007918 */ /* 0x000fde0000000000 */
[----:B------:R-:W-:-:S15]  /*21c0*/  NOP ;  /* 0x0000000000007918 */ /* 0x000fde0000000000 */
[----:B------:R-:W-:-:S15]  /*21d0*/  NOP ;  /* 0x0000000000007918 */ /* 0x000fde0000000000 */
[----:B-----5:R-:W0:Y:S02]  /*21e0*/  DFMA R18, R14, UR18, R20 ;  /* 0x000000120e127c2b */ /* 0x020e240008000014 */
[----:B0-----:R-:W-:Y:S02]  /*21f0*/  FSEL R18, R18, R20, P4 ;  /* 0x0000001412127208 */ /* 0x001fe40002000000 */
[----:B------:R-:W-:-:S15]  /*2200*/  FSEL R19, R19, R21, P4 ;  /* 0x0000001513137208 */ /* 0x000fde0002000000 */
[----:B------:R-:W-:-:S15]  /*2210*/  NOP ;  /* 0x0000000000007918 */ /* 0x000fde0000000000 */
[----:B------:R-:W-:-:S15]  /*2220*/  NOP ;  /* 0x0000000000007918 */ /* 0x000fde0000000000 */
[----:B------:R-:W-:-:S15]  /*2230*/  NOP ;  /* 0x0000000000007918 */ /* 0x000fde0000000000 */
[----:B------:R-:W0:Y:S02]  /*2240*/  DFMA R18, R18, -UR16, R14 ;  /* 0x8000001012127c2b */ /* 0x000e24000800000e */
[----:B0-----:R2:W-:-:S15]  /*2250*/  @P1 STG.E.64 desc[UR14][R2.64], R18 ;  /* 0x0000001202001986 */ /* 0x0015de000c101b0e */
[----:B------:R-:W-:-:S15]  /*2260*/  NOP ;  /* 0x0000000000007918 */ /* 0x000fde0000000000 */
[----:B------:R-:W-:-:S15]  /*2270*/  NOP ;  /* 0x0000000000007918 */ /* 0x000fde0000000000 */
[----:B------:R-:W-:-:S15]  /*2280*/  NOP ;  /* 0x0000000000007918 */ /* 0x000fde0000000000 */
[----:B------:R-:W-:-:S02]  /*2290*/  NOP ;  /* 0x0000000000007918 */ /* 0x000fc40000000000 */
[----:B------:R-:W0:Y:S02]  /*22a0*/  DADD R14, -RZ, -R16 ;  /* 0x00000000ff0e7229 */ /* 0x000e240000000910 */
[----:B0-----:R-:W-:Y:S02]  /*22b0*/  FSEL R16, R16, R14, !P5 ;  /* 0x0000000e10107208 */ /* 0x001fe40006800000 */
[----:B------:R-:W-:-:S15]  /*22c0*/  FSEL R17, R17, R15, !P5 ;  /* 0x0000000f11117208 */ /* 0x000fde0006800000 */
[----:B------:R-:W-:-:S15]  /*22d0*/  NOP ;  /* 0x0000000000007918 */ /* 0x000fde0000000000 */
[----:B------:R-:W-:-:S15]  /*22e0*/  NOP ;  /* 0x0000000000007918 */ /* 0x000fde0000000000 */
[----:B------:R-:W-:-:S15]  /*22f0*/  NOP ;  /* 0x0000000000007918 */ /* 0x000fde0000000000 */
[----:B------:R-:W0:Y:S02]  /*2300*/  DFMA R14, R10, UR18, R16 ;  /* 0x000000120a0e7c2b */ /* 0x000e240008000010 */
[----:B0-----:R-:W-:Y:S02]  /*2310*/  FSEL R14, R14, R16, P4 ;  /* 0x000000100e0e7208 */ /* 0x001fe40002000000 */
[----:B------:R-:W-:Y:S01]  /*2320*/  FSEL R15, R15, R17, P4 ;  /* 0x000000110f0f7208 */ /* 0x000fe20002000000 */
[----:B------:R-:W-:-:S05]  /*2330*/  IMAD.U32 R17, RZ, RZ, UR7 ;  /* 0x00000007ff117e24 */ /* 0x000fca000f8e00ff */
[----:B------:R-:W-:Y:S01]  /*2340*/  @P2 IADD3 R0, PT, PT, R17, UR7, R0 ;  /* 0x0000000711002c10 */ /* 0x000fe2000fffe000 */
[----:B------:R-:W-:-:S15]  /*2350*/  IMAD.MOV.U32 R17, RZ, RZ, 0x8 ;  /* 0x00000008ff117424 */ /* 0x000fde00078e00ff */
[----:B------:R-:W-:-:S15]  /*2360*/  NOP ;  /* 0x0000000000007918 */ /* 0x000fde0000000000 */
[----:B------:R-:W-:-:S15]  /*2370*/  NOP ;  /* 0x0000000000007918 */ /* 0x000fde0000000000 */
[----:B------:R-:W-:-:S08]  /*2380*/  NOP ;  /* 0x0000000000007918 */ /* 0x000fd00000000000 */
[----:B------:R-:W-:-:S15]  /*2390*/  DFMA R14, R14, -UR16, R10 ;  /* 0x800000100e0e7c2b */ /* 0x000fde000800000a */
[----:B------:R-:W-:-:S15]  /*23a0*/  NOP ;  /* 0x0000000000007918 */ /* 0x000fde0000000000 */
[----:B------:R-:W-:-:S15]  /*23b0*/  NOP ;  /* 0x0000000000007918 */ /* 0x000fde0000000000 */
[----:B------:R-:W-:-:S15]  /*23c0*/  NOP ;  /* 0x0000000000007918 */ /* 0x000fde0000000000 */
[----:B------:R-:W-:-:S04]  /*23d0*/  NOP ;  /* 0x0000000000007918 */ /* 0x000fc80000000000 */
        /* <DEDUP_REMOVED lines=9> */
[----:B------:R-:W-:-:S04]  /*2470*/  @P2 IMAD.WIDE.U32 R10, R0, R17, UR8 ;  /* 0x00000008000a2e25 */ /* 0x000fc8000f8e0011 */
[----:B------:R-:W-:Y:S01]  /*2480*/  IMAD.U32 R0, RZ, RZ, UR4 ;  /* 0x00000004ff007e24 */ /* 0x000fe2000f8e00ff */
[----:B------:R2:W-:Y:S04]  /*2490*/  @P2 STG.E.64 desc[UR14][R10.64], R14 ;  /* 0x0000000e0a002986 */ /* 0x0005e8000c101b0e */
[----:B------:R-:W-:-:S15]  /*24a0*/  ISETP.LT.U32.AND P1, PT, R0, 0x10000, PT ;  /* 0x000100000000780c */ /* 0x000fde0003f21070 */
[----:B------:R-:W-:-:S15]  /*24b0*/  NOP ;  /* 0x0000000000007918 */ /* 0x000fde0000000000 */
[----:B------:R-:W-:-:S15]  /*24c0*/  NOP ;  /* 0x0000000000007918 */ /* 0x000fde0000000000 */
[----:B------:R-:W-:-:S05]  /*24d0*/  NOP ;  /* 0x0000000000007918 */ /* 0x000fca0000000000 */
[----:B------:R-:W0:Y:S02]  /*24e0*/  DFMA R12, R12, -UR16, R8 ;  /* 0x800000100c0c7c2b */ /* 0x000e240008000008 */
[----:B0-----:R2:W-:Y:S01]  /*24f0*/  @P3 STG.E.64 desc[UR14][R6.64], R12 ;  /* 0x0000000c06003986 */ /* 0x0015e2000c101b0e */
[----:B------:R-:W-:Y:S05]  /*2500*/  @P0 BRA P1, `(.L_x_39) ;  /* 0xfffffff400e00947 */ /* 0x000fea000083ffff */
[----:B------:R-:W-:Y:S05]  /*2510*/  EXIT ;  /* 0x000000000000794d */ /* 0x000fea0003800000 */
.L_x_28:
        /* <DEDUP_REMOVED lines=8> */
[----:B------:R-:W2:Y:S01]  /*25a0*/  LDCU.64 UR20, c[0x0][0xfd0] ;  /* 0x0001fa00ff1477ac */ /* 0x000ea20008000a00 */
[----:B0-----:R-:W-:-:S04]  /*25b0*/  UISETP.NE.U32.AND UP0, UPT, UR18, URZ, UPT ;  /* 0x000000ff1200728c */ /* 0x001fc8000bf05070 */
[----:B------:R-:W-:-:S09]  /*25c0*/  UISETP.NE.AND.EX UP0, UPT, UR19, URZ, UPT, UP0 ;  /* 0x000000ff1300728c */ /* 0x000fd2000bf05300 */
[----:B-12---:R-:W-:Y:S05]  /*25d0*/  BRA.U !UP0, `(.L_x_40) ;  /* 0x0000001108b47547 */ /* 0x006fea000b800000 */
.L_x_49:
[----:B0-----:R-:W0:Y:S01]  /*25e0*/  LDC.64 R4, c[0x0][0x1000] ;  /* 0x00040000ff047b82 */ /* 0x001e220000000a00 */
[C---:B------:R-:W-:Y:S01]  /*25f0*/  IMAD.SHL.U32 R2, R36.reuse, 0x20, RZ ;  /* 0x0000002024027824 */ /* 0x040fe200078e00ff */
[----:B------:R-:W-:Y:S01]  /*2600*/  SHF.L.U64.HI R0, R36, 0x5, R37 ;  /* 0x0000000524007819 */ /* 0x000fe20000010225 */
[----:B0-----:R-:W2:Y:S03]  /*2610*/  LDG.E R4, desc[UR14][R4.64] ;  /* 0x0000000e04047981 */ /* 0x001ea6000c1e1900 */
[----:B------:R-:W-:-:S04]  /*2620*/  IADD3 R32, P0, PT, R2, UR10, RZ ;  /* 0x0000000a02207c10 */ /* 0x000fc8000ff1e0ff */
[----:B------:R-:W-:-:S05]  /*2630*/  IADD3.X R33, PT, PT, R0, UR11, RZ, P0, !PT ;  /* 0x0000000b00217c10 */ /* 0x000fca00087fe4ff */
[----:B------:R-:W3:Y:S01]  /*2640*/  LDG.E.ENL2.256 R16, R24, desc[UR14][R32.64] ;  /* 0xfe00000e2018797e */ /* 0x000ee20008121910 */
[----:B------:R-:W-:-:S04]  /*2650*/  IADD3 R2, P0, PT, R2, UR8, RZ ;  /* 0x0000000802027c10 */ /* 0x000fc8000ff1e0ff */
[----:B------:R-:W-:-:S05]  /*2660*/  IADD3.X R3, PT, PT, R0, UR9, RZ, P0, !PT ;  /* 0x0000000900037c10 */ /* 0x000fca00087fe4ff */
[----:B------:R0:W5:Y:S01]  /*2670*/  LDG.E.ENL2.256 R20, R28, desc[UR14][R2.64] ;  /* 0xfe00000e021c797e */ /* 0x0001620008121914 */
[----:B------:R-:W1:Y:S01]  /*2680*/  LDCU.S8 UR4, c[0x0][0xff9] ;  /* 0x0001ff20ff0477ac */ /* 0x000e620008000200 */
[----:B------:R-:W-:Y:S01]  /*2690*/  BSSY.RECONVERGENT B0, `(.L_x_41) ;  /* 0x000003f000007945 */ /* 0x000fe20003800200 */
[----:B------:R-:W-:Y:S01]  /*26a0*/  DSETP.NEU.AND P1, PT, RZ, UR20, PT ;  /* 0x00000014ff007e2a */ /* 0x000fe2000bf2d000 */
[----:B-1----:R-:W-:Y:S01]  /*26b0*/  ISETP.NE.AND P0, PT, RZ, UR4, PT ;  /* 0x00000004ff007c0c */ /* 0x002fe2000bf05270 */
[----:B--2---:R-:W-:Y:S01]  /*26c0*/  FMUL.FTZ R38, R4, 1 ;  /* 0x3f80000004267820 */ /* 0x004fe20000410000 */
[----:B------:R-:W-:-:S15]  /*26d0*/  IMAD.MOV.U32 R4, RZ, RZ, 0x1 ;  /* 0x00000001ff047424 */ /* 0x000fde00078e00ff */
[----:B------:R-:W-:-:S15]  /*26e0*/  NOP ;  /* 0x0000000000007918 */ /* 0x000fde0000000000 */
[----:B------:R-:W-:-:S15]  /*26f0*/  NOP ;  /* 0x0000000000007918 */ /* 0x000fde0000000000 */
[----:B------:R-:W-:-:S15]  /*2700*/  NOP ;  /* 0x0000000000007918 */ /* 0x000fde0000000000 */
[----:B------:R-:W-:-:S01]  /*2710*/  NOP ;  /* 0x0000000000007918 */ /* 0x000fc20000000000 */
[----:B------:R-:W1:Y:S01]  /*2720*/  F2F.F64.F32 R38, R38 ;  /* 0x0000002600267310 */ /* 0x000e620000201800 */
[----:B---3--:R-:W-:Y:S01]  /*2730*/  FSETP.GEU.AND P3, PT, |R25|, 6.5827683646048100446e-37, PT ;  /* 0x036000001900780b */ /* 0x008fe20003f6e200 */
[----:B-1----:R-:W1:-:S15]  /*2740*/  MUFU.RCP64H R5, R39 ;  /* 0x0000002700057308 */ /* 0x002e5e0000001800 */
[----:B------:R-:W-:-:S15]  /*2750*/  NOP ;  /* 0x0000000000007918 */ /* 0x000fde0000000000 */
[----:B------:R-:W-:-:S15]  /*2760*/  NOP ;  /* 0x0000000000007918 */ /* 0x000fde0000000000 */
[----:B------:R-:W-:-:S15]  /*2770*/  NOP ;  /* 0x0000000000007918 */ /* 0x000fde0000000000 */
[----:B------:R-:W-:-:S02]  /*2780*/  NOP ;  /* 0x0000000000007918 */ /* 0x000fc40000000000 */
[----:B-1----:R-:W1:-:S15]  /*2790*/  DFMA R6, -R38, R4, 1 ;  /* 0x3ff000002606742b */ /* 0x002e5e0000000104 */
[----:B------:R-:W-:-:S15]  /*27a0*/  NOP ;  /* 0x0000000000007918 */ /* 0x000fde0000000000 */
[----:B------:R-:W-:-:S15]  /*27b0*/  NOP ;  /* 0x0000000000007918 */ /* 0x000fde0000000000 */
[----:B------:R-:W-:-:S15]  /*27c0*/  NOP ;  /* 0x0000000000007918 */ /* 0x000fde0000000000 */
[----:B------:R-:W-:-:S04]  /*27d0*/  NOP ;  /* 0x0000000000007918 */ /* 0x000fc80000000000 */
[----:B-1----:R-:W1:-:S15]  /*27e0*/  DFMA R6, R6, R6, R6 ;  /* 0x000000060606722b */ /* 0x002e5e0000000006 */
        /* <DEDUP_REMOVED lines=19> */
[----:B-1----:R-:W1:-:S15]  /*2920*/  DMUL R6, R24, R4 ;  /* 0x0000000418067228 */ /* 0x002e5e0000000000 */
[----:B------:R-:W-:-:S15]  /*2930*/  NOP ;  /* 0x0000000000007918 */ /* 0x000fde0000000000 */
[----:B------:R-:W-:-:S15]  /*2940*/  NOP ;  /* 0x0000000000007918 */ /* 0x000fde0000000000 */
[----:B------:R-:W-:-:S15]  /*2950*/  NOP ;  /* 0x0000000000007918 */ /* 0x000fde0000000000 */
[----:B------:R-:W-:-:S04]  /*2960*/  NOP ;  /* 0x0000000000007918 */ /* 0x000fc80000000000 */
[----:B-1----:R-:W1:-:S15]  /*2970*/  DFMA R8, -R38, R6, R24 ;  /* 0x000000062608722b */ /* 0x002e5e0000000118 */
[----:B------:R-:W-:-:S15]  /*2980*/  NOP ;  /* 0x0000000000007918 */ /* 0x000fde0000000000 */
[----:B------:R-:W-:-:S15]  /*2990*/  NOP ;  /* 0x0000000000007918 */ /* 0x000fde0000000000 */
[----:B------:R-:W-:-:S15]  /*29a0*/  NOP ;  /* 0x0000000000007918 */ /* 0x000fde0000000000 */
[----:B------:R-:W-:-:S04]  /*29b0*/  NOP ;  /* 0x0000000000007918 */ /* 0x000fc80000000000 */
[----:B-1----:R-:W1:Y:S02]  /*29c0*/  DFMA R4, R4, R8, R6 ;  /* 0x000000080404722b */ /* 0x002e640000000006 */
[----:B-1----:R-:W-:-:S05]  /*29d0*/  FFMA R0, RZ, R39, R5 ;  /* 0x00000027ff007223 */ /* 0x002fca0000000005 */
[----:B------:R-:W-:-:S13]  /*29e0*/  FSETP.GT.AND P2, PT, |R0|, 1.469367938527859385e-39, PT ;  /* 0x001000000000780b */ /* 0x000fda0003f44200 */
[----:B0-----:R-:W-:Y:S05]  /*29f0*/  @P2 BRA P3, `(.L_x_42) ;  /* 0x0000000000202947 */ /* 0x001fea0001800000 */
[----:B------:R-:W-:Y:S01]  /*2a00*/  IMAD.MOV.U32 R10, RZ, RZ, R24 ;  /* 0x000000ffff0a7224 */ /* 0x000fe200078e0018 */
[----:B------:R-:W-:Y:S01]  /*2a10*/  MOV R0, 0x2a60 ;  /* 0x00002a6000007802 */ /* 0x000fe20000000f00 */
[----:B------:R-:W-:Y:S02]  /*2a20*/  IMAD.MOV.U32 R11, RZ, RZ, R25 ;  /* 0x000000ffff0b7224 */ /* 0x000fe400078e0019 */
[----:B------:R-:W-:Y:S02]  /*2a30*/  IMAD.MOV.U32 R34, RZ, RZ, R38 ;  /* 0x000000ffff227224 */ /* 0x000fe400078e0026 */
[----:B------:R-:W-:-:S07]  /*2a40*/  IMAD.MOV.U32 R35, RZ, RZ, R39 ;  /* 0x000000ffff237224 */ /* 0x000fce00078e0027 */
[----:B-----5:R-:W-:Y:S05]  /*2a50*/  CALL.REL.NOINC `($__internal_0_$__cuda_sm20_div_rn_f64_full) ;  /* 0x0000001000e47944 */ /* 0x020fea0003c00000 */
[----:B------:R-:W-:Y:S02]  /*2a60*/  IMAD.MOV.U32 R4, RZ, RZ, R10 ;  /* 0x000000ffff047224 */ /* 0x000fe400078e000a */
[----:B------:R-:W-:-:S07]  /*2a70*/  IMAD.MOV.U32 R5, RZ, RZ, R11 ;  /* 0x000000ffff057224 */ /* 0x000fce00078e000b */
.L_x_42:
[----:B------:R-:W-:Y:S05]  /*2a80*/  BSYNC.RECONVERGENT B0 ;  /* 0x0000000000007941 */ /* 0x000fea0003800200 */
.L_x_41:
[----:B------:R-:W0:Y:S01]  /*2a90*/  MUFU.RCP64H R11, R39 ;  /* 0x00000027000b7308 */ /* 0x000e220000001800 */
[----:B------:R-:W-:Y:S01]  /*2aa0*/  IMAD.MOV.U32 R10, RZ, RZ, 0x1 ;  /* 0x00000001ff0a7424 */ /* 0x000fe200078e00ff */
[----:B------:R-:W1:Y:S01]  /*2ab0*/  DADD R6, -RZ, -R4 ;  /* 0x00000000ff067229 */ /* 0x000e620000000904 */
[----:B------:R-:W-:Y:S01]  /*2ac0*/  FSETP.GEU.AND P3, PT, |R27|, 6.5827683646048100446e-37, PT ;  /* 0x036000001b00780b */ /* 0x000fe20003f6e200 */
[----:B------:R-:W-:Y:S01]  /*2ad0*/  BSSY.RECONVERGENT B0, `(.L_x_43) ;  /* 0x000003f000007945 */ /* 0x000fe20003800200 */
[----:B-1----:R-:W-:Y:S02]  /*2ae0*/  FSEL R12, R4, R6, !P0 ;  /* 0x00000006040c7208 */ /* 0x002fe40004000000 */
[----:B------:R-:W-:-:S15]  /*2af0*/  FSEL R13, R5, R7, !P0 ;  /* 0x00000007050d7208 */ /* 0x000fde0004000000 */
[----:B------:R-:W-:-:S15]  /*2b00*/  NOP ;  /* 0x0000000000007918 */ /* 0x000fde0000000000 */
[----:B------:R-:W-:-:S15]  /*2b10*/  NOP ;  /* 0x0000000000007918 */ /* 0x000fde0000000000 */
[----:B------:R-:W-:-:S14]  /*2b20*/  NOP ;  /* 0x0000000000007918 */ /* 0x000fdc0000000000 */
        /* <DEDUP_REMOVED lines=41> */
[----:B-----5:R-:W0:Y:S02]  /*2dc0*/  DFMA R8, R28, UR20, R12 ;  /* 0x000000141c087c2b */ /* 0x020e24000800000c */
[----:B0-----:R-:W-:Y:S02]  /*2dd0*/  FSEL R8, R8, R12, P1 ;  /* 0x0000000c08087208 */ /* 0x001fe40000800000 */
[----:B------:R-:W-:-:S15]  /*2de0*/  FSEL R9, R9, R13, P1 ;  /* 0x0000000d09097208 */ /* 0x000fde0000800000 */
[----:B------:R-:W-:-:S15]  /*2df0*/  NOP ;  /* 0x0000000000007918 */ /* 0x000fde0000000000 */
[----:B------:R-:W-:-:S15]  /*2e00*/  NOP ;  /* 0x0000000000007918 */ /* 0x000fde0000000000 */
[----:B------:R-:W-:-:S15]  /*2e10*/  NOP ;  /* 0x0000000000007918 */ /* 0x000fde0000000000 */
        /* <DEDUP_REMOVED lines=10> */
.L_x_44:
[----:B------:R-:W-:Y:S05]  /*2ec0*/  BSYNC.RECONVERGENT B0 ;  /* 0x0000000000007941 */ /* 0x000fea0003800200 */
.L_x_43:
        /* <DEDUP_REMOVED lines=51> */
[----:B------:R-:W0:Y:S02]  /*3200*/  DFMA R10, R30, UR20, R14 ;  /* 0x000000141e0a7c2b */ /* 0x000e24000800000e */
        /* <DEDUP_REMOVED lines=15> */
.L_x_46:
[----:B------:R-:W-:Y:S05]  /*3300*/  BSYNC.RECONVERGENT B0 ;  /* 0x0000000000007941 */ /* 0x000fea0003800200 */
.L_x_45:
        /* <DEDUP_REMOVED lines=65> */
.L_x_48:
[----:B------:R-:W-:Y:S05]  /*3720*/  BSYNC.RECONVERGENT B0 ;  /* 0x0000000000007941 */ /* 0x000fea0003800200 */
.L_x_47:
[----:B------:R-:W0:Y:S01]  /*3730*/  LDCU UR4, c[0x0][0x360] ;  /* 0x00006c00ff0477ac */ /* 0x000e220008000800 */
[----:B------:R-:W1:Y:S01]  /*3740*/  DADD R12, -RZ, -R10 ;  /* 0x00000000ff0c7229 */ /* 0x000e62000000090a */
[----:B------:R-:W-:Y:S01]  /*3750*/  IMAD.MOV.U32 R37, RZ, RZ, RZ ;  /* 0x000000ffff257224 */ /* 0x000fe200078e00ff */
[----:B-1----:R-:W-:Y:S02]  /*3760*/  FSEL R14, R10, R12, !P0 ;  /* 0x0000000c0a0e7208 */ /* 0x002fe40004000000 */
[----:B------:R-:W-:Y:S01]  /*3770*/  FSEL R15, R11, R13, !P0 ;  /* 0x0000000d0b0f7208 */ /* 0x000fe20004000000 */
[----:B0-----:R-:W-:-:S15]  /*3780*/  VIADD R36, R36, UR4 ;  /* 0x0000000424247c36 */ /* 0x001fde0008000000 */
[----:B------:R-:W-:-:S15]  /*3790*/  NOP ;  /* 0x0000000000007918 */ /* 0x000fde0000000000 */
[----:B------:R-:W-:-:S15]  /*37a0*/  NOP ;  /* 0x0000000000007918 */ /* 0x000fde0000000000 */
[----:B------:R-:W-:-:S14]  /*37b0*/  NOP ;  /* 0x0000000000007918 */ /* 0x000fdc0000000000 */
[----:B------:R-:W0:Y:S02]  /*37c0*/  DFMA R12, R22, UR20, R14 ;  /* 0x00000014160c7c2b */ /* 0x000e24000800000e */
[----:B0-----:R-:W-:Y:S02]  /*37d0*/  FSEL R12, R12, R14, P1 ;  /* 0x0000000e0c0c7208 */ /* 0x001fe40000800000 */
[----:B------:R-:W-:Y:S02]  /*37e0*/  FSEL R13, R13, R15, P1 ;  /* 0x0000000f0d0d7208 */ /* 0x000fe40000800000 */
[----:B------:R-:W-:-:S15]  /*37f0*/  ISETP.LT.U32.AND P1, PT, R36, 0x4000, PT ;  /* 0x000040002400780c */ /* 0x000fde0003f21070 */
[----:B------:R-:W-:-:S15]  /*3800*/  NOP ;  /* 0x0000000000007918 */ /* 0x000fde0000000000 */
[----:B------:R-:W-:-:S15]  /*3810*/  NOP ;  /* 0x0000000000007918 */ /* 0x000fde0000000000 */
[----:B------:R-:W-:-:S13]  /*3820*/  NOP ;  /* 0x0000000000007918 */ /* 0x000fda0000000000 */
[----:B------:R0:W1:Y:S02]  /*3830*/  DFMA R22, R12, -UR16, R22 ;  /* 0x800000100c167c2b */ /* 0x0000640008000016 */
[----:B0-----:R-:W-:Y:S01]  /*3840*/  IMAD.WIDE.U32 R12, R36, 0x4, RZ ;  /* 0x00000004240c7825 */ /* 0x001fe200078e00ff */
[----:B-1----:R0:W-:Y:S04]  /*3850*/  STG.E.ENL2.256 desc[UR14][R2.64], R28, R20 ;  /* 0xf800001c0214797f */ /* 0x0021e8000f12180e */
[----:B------:R0:W-:Y:S01]  /*3860*/  STG.E.ENL2.256 desc[UR14][R32.64], R4, R8 ;  /* 0xf80000042008797f */ /* 0x0001e2000f12180e */
[----:B------:R-:W-:-:S04]  /*3870*/  ISETP.GE.U32.AND P0, PT, R12, UR13, PT ;  /* 0x0000000d0c007c0c */ /* 0x000fc8000bf06070 */
[----:B------:R-:W-:-:S13]  /*3880*/  ISETP.GE.U32.AND.EX P0, PT, R13, UR6, PT, P0 ;  /* 0x000000060d007c0c */ /* 0x000fda000bf06100 */
[----:B------:R-:W-:Y:S05]  /*3890*/  @!P0 BRA P1, `(.L_x_49) ;  /* 0xffffffec00508947 */ /* 0x000fea000083ffff */
[----:B------:R-:W-:Y:S05]  /*38a0*/  EXIT ;  /* 0x000000000000794d */ /* 0x000fea0003800000 */
.L_x_40:
[----:B------:R-:W0:Y:S01]  /*38b0*/  LDCU.64 UR18, c[0x0][0xfd0] ;  /* 0x0001fa00ff1277ac */ /* 0x000e220008000a00 */
[----:B------:R-:W1:Y:S01]  /*38c0*/  LDCU.S8 UR4, c[0x0][0xff9] ;  /* 0x0001ff20ff0477ac */ /* 0x000e620008000200 */
[----:B0-----:R-:W0:Y:S02]  /*38d0*/  DSETP.NEU.AND P1, PT, RZ, UR18, PT ;  /* 0x00000012ff007e2a */ /* 0x001e24000bf2d000 */
[----:B01----:R-:W-:-:S13]  /*38e0*/  ISETP.NE.AND P2, PT, RZ, UR4, PT ;  /* 0x00000004ff007c0c */ /* 0x003fda000bf45270 */
.L_x_50:
[C---:B0-----:R-:W-:Y:S01]  /*38f0*/  IMAD.SHL.U32 R2, R36.reuse, 0x20, RZ ;  /* 0x0000002024027824 */ /* 0x041fe200078e00ff */
[----:B------:R-:W-:-:S04]  /*3900*/  SHF.L.U64.HI R0, R36, 0x5, R37 ;  /* 0x0000000524007819 */ /* 0x000fc80000010225 */
[----:B------:R-:W-:-:S04]  /*3910*/  IADD3 R8, P0, PT, R2, UR10, RZ ;  /* 0x0000000a02087c10 */ /* 0x000fc8000ff1e0ff */
[----:B------:R-:W-:Y:S02]  /*3920*/  IADD3.X R9, PT, PT, R0, UR11, RZ, P0, !PT ;  /* 0x0000000b00097c10 */ /* 0x000fe400087fe4ff */
[----:B------:R-:W-:-:S04]  /*3930*/  IADD3 R2, P0, PT, R2, UR8, RZ ;  /* 0x0000000802027c10 */ /* 0x000fc8000ff1e0ff */
[----:B------:R-:W2:Y:S01]  /*3940*/  LDG.E.ENL2.256 R8, R16, desc[UR14][R8.64] ;  /* 0xfe00000e0810797e */ /* 0x000ea20008121908 */
[----:B------:R-:W-:-:S05]  /*3950*/  IADD3.X R3, PT, PT, R0, UR9, RZ, P0, !PT ;  /* 0x0000000900037c10 */ /* 0x000fca00087fe4ff */
[----:B------:R-:W3:Y:S01]  /*3960*/  LDG.E.ENL2.256 R4, R12, desc[UR14][R2.64] ;  /* 0xfe00000e020c797e */ /* 0x000ee20008121904 */
[----:B------:R-:W-:Y:S02]  /*3970*/  VIADD R36, R36, UR5 ;  /* 0x0000000524247c36 */ /* 0x000fe40008000000 */
[----:B------:R-:W-:-:S03]  /*3980*/  IMAD.MOV.U32 R37, RZ, RZ, RZ ;  /* 0x000000ffff257224 */ /* 0x000fc600078e00ff */
[----:B------:R-:W-:Y:S01]  /*3990*/  ISETP.LT.U32.AND P3, PT, R36, 0x4000, PT ;  /* 0x000040002400780c */ /* 0x000fe20003f61070 */
        /* <DEDUP_REMOVED lines=12> */
[----:B------:R-:W0:Y:S02]  /*3a60*/  DADD R20, -RZ, -R16 ;  /* 0x00000000ff147229 */ /* 0x000e240000000910 */
[----:B0-----:R-:W-:Y:S02]  /*3a70*/  FSEL R20, R16, R20, !P2 ;  /* 0x0000001410147208 */ /* 0x001fe40005000000 */
[----:B------:R-:W-:-:S15]  /*3a80*/  FSEL R21, R17, R21, !P2 ;  /* 0x0000001511157208 */ /* 0x000fde0005000000 */
[----:B------:R-:W-:-:S15]  /*3a90*/  NOP ;  /* 0x0000000000007918 */ /* 0x000fde0000000000 */
[----:B------:R-:W-:-:S15]  /*3aa0*/  NOP ;  /* 0x0000000000007918 */ /* 0x000fde0000000000 */
[----:B------:R-:W-:-:S15]  /*3ab0*/  NOP ;  /* 0x0000000000007918 */ /* 0x000fde0000000000 */
        /* <DEDUP_REMOVED lines=19> */
[----:B------:R-:W-:-:S15]  /*3bf0*/  FSEL R17, R17, R21, P1 ;  /* 0x0000001511117208 */ /* 0x000fde0000800000 */
        /* <DEDUP_REMOVED lines=9> */
[----:B------:R-:W0:-:S15]  /*3c90*/  DFMA R18, R14, UR18, R22 ;  /* 0x000000120e127c2b */ /* 0x000e1e0008000016 */
[----:B------:R-:W-:-:S15]  /*3ca0*/  NOP ;  /* 0x0000000000007918 */ /* 0x000fde0000000000 */
[----:B------:R-:W-:-:S15]  /*3cb0*/  NOP ;  /* 0x0000000000007918 */ /* 0x000fde0000000000 */
[----:B------:R-:W-:-:S15]  /*3cc0*/  NOP ;  /* 0x0000000000007918 */ /* 0x000fde0000000000 */
[----:B------:R-:W-:-:S04]  /*3cd0*/  NOP ;  /* 0x0000000000007918 */ /* 0x000fc80000000000 */
[----:B------:R0:W-:Y:S02]  /*3ce0*/  DFMA R12, R16, -UR16, R12 ;  /* 0x80000010100c7c2b */ /* 0x0001e4000800000c */
[----:B0-----:R-:W-:Y:S02]  /*3cf0*/  FSEL R16, R18, R22, P1 ;  /* 0x0000001612107208 */ /* 0x001fe40000800000 */
[----:B------:R-:W-:-:S15]  /*3d00*/  FSEL R17, R19, R23, P1 ;  /* 0x0000001713117208 */ /* 0x000fde0000800000 */
[----:B------:R-:W-:-:S15]  /*3d10*/  NOP ;  /* 0x0000000000007918 */ /* 0x000fde0000000000 */
[----:B------:R-:W-:-:S15]  /*3d20*/  NOP ;  /* 0x0000000000007918 */ /* 0x000fde0000000000 */
[----:B------:R-:W-:-:S15]  /*3d30*/  NOP ;  /* 0x0000000000007918 */ /* 0x000fde0000000000 */
[----:B------:R0:W-:Y:S02]  /*3d40*/  DFMA R6, R8, -UR16, R6 ;  /* 0x8000001008067c2b */ /* 0x0001e40008000006 */
[----:B0-----:R-:W-:-:S03]  /*3d50*/  IMAD.WIDE.U32 R8, R36, 0x4, RZ ;  /* 0x0000000424087825 */ /* 0x001fc600078e00ff */
[----:B------:R-:W-:-:S04]  /*3d60*/  ISETP.GE.U32.AND P0, PT, R8, UR13, PT ;  /* 0x0000000d08007c0c */ /* 0x000fc8000bf06070 */
[----:B------:R-:W-:-:S15]  /*3d70*/  ISETP.GE.U32.AND.EX P0, PT, R9, UR6, PT, P0 ;  /* 0x0000000609007c0c */ /* 0x000fde000bf06100 */
[----:B------:R-:W-:-:S15]  /*3d80*/  NOP ;  /* 0x0000000000007918 */ /* 0x000fde0000000000 */
[----:B------:R-:W-:-:S15]  /*3d90*/  NOP ;  /* 0x0000000000007918 */ /* 0x000fde0000000000 */
[----:B------:R-:W-:-:S10]  /*3da0*/  NOP ;  /* 0x0000000000007918 */ /* 0x000fd40000000000 */
[----:B------:R-:W0:Y:S02]  /*3db0*/  DFMA R14, R16, -UR16, R14 ;  /* 0x80000010100e7c2b */ /* 0x000e24000800000e */
[----:B0-----:R0:W-:Y:S01]  /*3dc0*/  STG.E.ENL2.256 desc[UR14][R2.64], R12, R4 ;  /* 0xf800000c0204797f */ /* 0x0011e2000f12180e */
[----:B------:R-:W-:Y:S05]  /*3dd0*/  @!P0 BRA P3, `(.L_x_50) ;  /* 0xfffffff800c48947 */ /* 0x000fea000183ffff */
[----:B------:R-:W-:Y:S05]  /*3de0*/  EXIT ;  /* 0x000000000000794d */ /* 0x000fea0003800000 */
        .weak           $__internal_0_$__cuda_sm20_div_rn_f64_full
        .type           $__internal_0_$__cuda_sm20_div_rn_f64_full,@function
        .size           $__internal_0_$__cuda_sm20_div_rn_f64_full,(.L_x_173 - $__internal_0_$__cuda_sm20_div_rn_f64_full)
$__internal_0_$__cuda_sm20_div_rn_f64_full:
[C---:B------:R-:W-:Y:S01]  /*3df0*/  FSETP.GEU.AND P5, PT, |R35|.reuse, 1.469367938527859385e-39, PT ;  /* 0x001000002300780b */ /* 0x040fe20003fae200 */
[----:B------:R-:W-:Y:S01]  /*3e00*/  IMAD.MOV.U32 R41, RZ, RZ, R11 ;  /* 0x000000ffff297224 */ /* 0x000fe200078e000b */
[C---:B------:R-:W-:Y:S01]  /*3e10*/  LOP3.LUT R24, R35.reuse, 0x800fffff, RZ, 0xc0, !PT ;  /* 0x800fffff23187812 */ /* 0x040fe200078ec0ff */
[----:B------:R-:W-:Y:S01]  /*3e20*/  IMAD.MOV.U32 R40, RZ, RZ, R10 ;  /* 0x000000ffff287224 */ /* 0x000fe200078e000a */
[----:B------:R-:W-:Y:S01]  /*3e30*/  LOP3.LUT R13, R35, 0x7ff00000, RZ, 0xc0, !PT ;  /* 0x7ff00000230d7812 */ /* 0x000fe200078ec0ff */
[----:B------:R-:W-:Y:S01]  /*3e40*/  IMAD.MOV.U32 R11, RZ, RZ, 0x1ca00000 ;  /* 0x1ca00000ff0b7424 */ /* 0x000fe200078e00ff */
[----:B------:R-:W-:Y:S01]  /*3e50*/  LOP3.LUT R25, R24, 0x3ff00000, RZ, 0xfc, !PT ;  /* 0x3ff0000018197812 */ /* 0x000fe200078efcff */
[----:B------:R-:W-:Y:S01]  /*3e60*/  IMAD.MOV.U32 R24, RZ, RZ, R34 ;  /* 0x000000ffff187224 */ /* 0x000fe200078e0022 */
[----:B------:R-:W-:Y:S01]  /*3e70*/  LOP3.LUT R10, R41, 0x7ff00000, RZ, 0xc0, !PT ;  /* 0x7ff00000290a7812 */ /* 0x000fe200078ec0ff */
[----:B------:R-:W-:Y:S01]  /*3e80*/  IMAD.MOV.U32 R12, RZ, RZ, R13 ;  /* 0x000000ffff0c7224 */ /* 0x000fe200078e000d */
[----:B------:R-:W-:Y:S01]  /*3e90*/  BSSY.RECONVERGENT B1, `(.L_x_51) ;  /* 0x0000079000017945 */ /* 0x000fe20003800200 */
[----:B------:R-:W-:-:S02]  /*3ea0*/  IMAD.MOV.U32 R42, RZ, RZ, R40 ;  /* 0x000000ffff2a7224 */ /* 0x000fc400078e0028 */
[----:B------:R-:W0:Y:S01]  /*3eb0*/  @!P5 DMUL R24, R34, 8.98846567431157953865e+307 ;  /* 0x7fe000002218d828 */ /* 0x000e220000000000 */
[----:B------:R-:W-:Y:S01]  /*3ec0*/  IMAD.MOV.U32 R46, RZ, RZ, 0x1 ;  /* 0x00000001ff2e7424 */ /* 0x000fe200078e00ff */
[----:B0-----:R-:W-:Y:S01]  /*3ed0*/  @!P5 LOP3.LUT R12, R25, 0x7ff00000, RZ, 0xc0, !PT ;  /* 0x7ff00000190cd812 */ /* 0x001fe200078ec0ff */
[----:B------:R-:W0:Y:S01]  /*3ee0*/  MUFU.RCP64H R47, R25 ;  /* 0x00000019002f7308 */ /* 0x000e220000001800 */
[----:B------:R-:W-:-:S04]  /*3ef0*/  ISETP.GE.U32.AND P5, PT, R10, R13, PT ;  /* 0x0000000d0a00720c */ /* 0x000fc80003fa6070 */
[----:B------:R-:W-:Y:S02]  /*3f00*/  SEL R13, R11, 0x63400000, !P5 ;  /* 0x634000000b0d7807 */ /* 0x000fe40006800000 */
[----:B------:R-:W-:Y:S02]  /*3f10*/  FSETP.GEU.AND P5, PT, |R41|, 1.469367938527859385e-39, PT ;  /* 0x001000002900780b */ /* 0x000fe40003fae200 */
[----:B------:R-:W-:Y:S01]  /*3f20*/  LOP3.LUT R43, R13, 0x800fffff, R41, 0xf8, !PT ;  /* 0x800fffff0d2b7812 */ /* 0x000fe200078ef829 */
[----:B------:R-:W-:-:S10]  /*3f30*/  IMAD.MOV.U32 R13, RZ, RZ, R10 ;  /* 0x000000ffff0d7224 */ /* 0x000fd400078e000a */
[----:B------:R-:W-:-:S04]  /*3f40*/  @!P5 LOP3.LUT R15, R35, 0x7ff00000, RZ, 0xc0, !PT ;  /* 0x7ff00000230fd812 */ /* 0x000fc800078ec0ff */
[----:B------:R-:W-:-:S04]  /*3f50*/  @!P5 ISETP.GE.U32.AND P6, PT, R10, R15, PT ;  /* 0x0000000f0a00d20c */ /* 0x000fc80003fc6070 */
[----:B------:R-:W-:-:S04]  /*3f60*/  @!P5 SEL R14, R11, 0x63400000, !P6 ;  /* 0x634000000b0ed807 */ /* 0x000fc80007000000 */
[----:B------:R-:W-:-:S04]  /*3f70*/  @!P5 LOP3.LUT R14, R14, 0x80000000, R41, 0xf8, !PT ;  /* 0x800000000e0ed812 */ /* 0x000fc800078ef829 */
[----:B------:R-:W-:Y:S01]  /*3f80*/  @!P5 LOP3.LUT R15, R14, 0x100000, RZ, 0xfc, !PT ;  /* 0x001000000e0fd812 */ /* 0x000fe200078efcff */
[----:B------:R-:W-:-:S15]  /*3f90*/  @!P5 IMAD.MOV.U32 R14, RZ, RZ, RZ ;  /* 0x000000ffff0ed224 */ /* 0x000fde00078e00ff */
[----:B------:R-:W-:-:S09]  /*3fa0*/  NOP ;  /* 0x0000000000007918 */ /* 0x000fd20000000000 */
[----:B------:R-:W1:Y:S02]  /*3fb0*/  @!P5 DFMA R42, R42, 2, -R14 ;  /* 0x400000002a2ad82b */ /* 0x000e64000000080e */
[----:B-1----:R-:W-:-:S05]  /*3fc0*/  @!P5 LOP3.LUT R13, R43, 0x7ff00000, RZ, 0xc0, !PT ;  /* 0x7ff000002b0dd812 */ /* 0x002fca00078ec0ff */
[----:B------:R-:W-:-:S05]  /*3fd0*/  VIADD R14, R13, 0xffffffff ;  /* 0xffffffff0d0e7836 */ /* 0x000fca0000000000 */
[----:B------:R-:W-:Y:S01]  /*3fe0*/  ISETP.GT.U32.AND P5, PT, R14, 0x7feffffe, PT ;  /* 0x7feffffe0e00780c */ /* 0x000fe20003fa4070 */
[----:B------:R-:W-:-:S05]  /*3ff0*/  VIADD R14, R12, 0xffffffff ;  /* 0xffffffff0c0e7836 */ /* 0x000fca0000000000 */
[----:B------:R-:W-:-:S15]  /*4000*/  ISETP.GT.U32.OR P5, PT, R14, 0x7feffffe, P5 ;  /* 0x7feffffe0e00780c */ /* 0x000fde0002fa4470 */
[----:B------:R-:W-:-:S15]  /*4010*/  NOP ;  /* 0x0000000000007918 */ /* 0x000fde0000000000 */
[----:B------:R-:W-:-:S15]  /*4020*/  NOP ;  /* 0x0000000000007918 */ /* 0x000fde0000000000 */
[----:B------:R-:W-:-:S01]  /*4030*/  NOP ;  /* 0x0000000000007918 */ /* 0x000fc20000000000 */
[----:B0-----:R-:W0:-:S15]  /*4040*/  DFMA R44, R46, -R24, 1 ;  /* 0x3ff000002e2c742b */ /* 0x001e1e0000000818 */
        /* <DEDUP_REMOVED lines=29> */
[----:B0-----:R-:W0:-:S15]  /*4220*/  DFMA R44, R46, -R24, R42 ;  /* 0x800000182e2c722b */ /* 0x001e1e000000002a */
[----:B------:R-:W-:-:S15]  /*4230*/  NOP ;  /* 0x0000000000007918 */ /* 0x000fde0000000000 */
[----:B------:R-:W-:-:S15]  /*4240*/  NOP ;  /* 0x0000000000007918 */ /* 0x000fde0000000000 */
[----:B------:R-:W-:-:S15]  /*4250*/  NOP ;  /* 0x0000000000007918 */ /* 0x000fde0000000000 */
[----:B------:R-:W-:-:S04]  /*4260*/  NOP ;  /* 0x0000000000007918 */ /* 0x000fc80000000000 */
[----:B0-----:R0:W1:Y:S02]  /*4270*/  DFMA R14, R48, R44, R46 ;  /* 0x0000002c300e722b */ /* 0x001064000000002e */
[----:B01----:R-:W-:Y:S05]  /*4280*/  @P5 BRA `(.L_x_52) ;  /* 0x0000000000845947 */ /* 0x003fea0003800000 */
[----:B------:R-:W-:-:S04]  /*4290*/  LOP3.LUT R13, R35, 0x7ff00000, RZ, 0xc0, !PT ;  /* 0x7ff00000230d7812 */ /* 0x000fc800078ec0ff */
[CC--:B------:R-:W-:Y:S02]  /*42a0*/  VIADDMNMX R12, R10.reuse, -R13.reuse, 0xb9600000, !PT ;  /* 0xb96000000a0c7446 */ /* 0x0c0fe4000780090d */
[----:B------:R-:W-:Y:S02]  /*42b0*/  ISETP.GE.U32.AND P5, PT, R10, R13, PT ;  /* 0x0000000d0a00720c */ /* 0x000fe40003fa6070 */
[----:B------:R-:W-:Y:S02]  /*42c0*/  VIMNMX R12, PT, PT, R12, 0x46a00000, PT ;  /* 0x46a000000c0c7848 */ /* 0x000fe40003fe0100 */
[----:B------:R-:W-:-:S05]  /*42d0*/  SEL R11, R11, 0x63400000, !P5 ;  /* 0x634000000b0b7807 */ /* 0x000fca0006800000 */
[----:B------:R-:W-:Y:S02]  /*42e0*/  IMAD.IADD R11, R12, 0x1, -R11 ;  /* 0x000000010c0b7824 */ /* 0x000fe400078e0a0b */
[----:B------:R-:W-:Y:S02]  /*42f0*/  IMAD.MOV.U32 R12, RZ, RZ, RZ ;  /* 0x000000ffff0c7224 */ /* 0x000fe400078e00ff */
[----:B------:R-:W-:-:S06]  /*4300*/  VIADD R13, R11, 0x7fe00000 ;  /* 0x7fe000000b0d7836 */ /* 0x000fcc0000000000 */
[----:B------:R-:W0:Y:S02]  /*4310*/  DMUL R44, R14, R12 ;  /* 0x0000000c0e2c7228 */ /* 0x000e240000000000 */
[----:B0-----:R-:W-:-:S13]  /*4320*/  FSETP.GTU.AND P5, PT, |R45|, 1.469367938527859385e-39, PT ;  /* 0x001000002d00780b */ /* 0x001fda0003fac200 */
[----:B------:R-:W-:Y:S05]  /*4330*/  @P5 BRA `(.L_x_53) ;  /* 0x0000000000b85947 */ /* 0x000fea0003800000 */
[----:B------:R-:W0:Y:S02]  /*4340*/  DFMA R24, R14, -R24, R42 ;  /* 0x800000180e18722b */ /* 0x000e24000000002a */
[C---:B0-----:R-:W-:Y:S01]  /*4350*/  FSETP.NEU.AND P5, PT, R25.reuse, RZ, PT ;  /* 0x000000ff1900720b */ /* 0x041fe20003fad000 */
[----:B------:R-:W-:Y:S01]  /*4360*/  IMAD.MOV.U32 R24, RZ, RZ, RZ ;  /* 0x000000ffff187224 */ /* 0x000fe200078e00ff */
[----:B------:R-:W-:-:S04]  /*4370*/  LOP3.LUT R34, R25, 0x80000000, R35, 0x48, !PT ;  /* 0x8000000019227812 */ /* 0x000fc800078e4823 */
[----:B------:R-:W-:-:S07]  /*4380*/  LOP3.LUT R25, R34, R13, RZ, 0xfc, !PT ;  /* 0x0000000d22197212 */ /* 0x000fce00078efcff */
[----:B------:R-:W-:Y:S05]  /*4390*/  @!P5 BRA `(.L_x_53) ;  /* 0x0000000000a0d947 */ /* 0x000fea0003800000 */
[----:B------:R-:W-:Y:S01]  /*43a0*/  IMAD.MOV R13, RZ, RZ, -R11 ;  /* 0x000000ffff0d7224 */ /* 0x000fe200078e0a0b */
[----:B------:R-:W-:Y:S01]  /*43b0*/  IADD3 R11, PT, PT, -R11, -0x43300000, RZ ;  /* 0xbcd000000b0b7810 */ /* 0x000fe20007ffe1ff */
[----:B------:R-:W-:-:S06]  /*43c0*/  IMAD.MOV.U32 R12, RZ, RZ, RZ ;  /* 0x000000ffff0c7224 */ /* 0x000fcc00078e00ff */
[----:B------:R-:W0:Y:S02]  /*43d0*/  DFMA R12, R44, -R12, R14 ;  /* 0x8000000c2c0c722b */ /* 0x000e24000000000e */
[----:B0-----:R-:W-:-:S15]  /*43e0*/  FSETP.NEU.AND P5, PT, |R13|, R11, PT ;  /* 0x0000000b0d00720b */ /* 0x001fde0003fad200 */
[----:B------:R-:W-:-:S15]  /*43f0*/  NOP ;  /* 0x0000000000007918 */ /* 0x000fde0000000000 */
[----:B------:R-:W-:-:S15]  /*4400*/  NOP ;  /* 0x0000000000007918 */ /* 0x000fde0000000000 */
[----:B------:R-:W-:-:S15]  /*4410*/  NOP ;  /* 0x0000000000007918 */ /* 0x000fde0000000000 */
[----:B------:R-:W-:-:S02]  /*4420*/  NOP ;  /* 0x0000000000007918 */ /* 0x000fc40000000000 */
[----:B------:R-:W0:Y:S02]  /*4430*/  DMUL.RP R14, R14, R24 ;  /* 0x000000180e0e7228 */ /* 0x000e240000008000 */
[----:B0-----:R-:W-:Y:S02]  /*4440*/  LOP3.LUT R34, R15, R34, RZ, 0x3c, !PT ;  /* 0x000000220f227212 */ /* 0x001fe400078e3cff */
[----:B------:R-:W-:Y:S02]  /*4450*/  FSEL R10, R14, R44, !P5 ;  /* 0x0000002c0e0a7208 */ /* 0x000fe40006800000 */
[----:B------:R-:W-:-:S03]  /*4460*/  FSEL R11, R34, R45, !P5 ;  /* 0x0000002d220b7208 */ /* 0x000fc60006800000 */
[----:B------:R-:W-:Y:S02]  /*4470*/  IMAD.MOV.U32 R44, RZ, RZ, R10 ;  /* 0x000000ffff2c7224 */ /* 0x000fe400078e000a */
[----:B------:R-:W-:Y:S01]  /*4480*/  IMAD.MOV.U32 R45, RZ, RZ, R11 ;  /* 0x000000ffff2d7224 */ /* 0x000fe200078e000b */
[----:B------:R-:W-:Y:S06]  /*4490*/  BRA `(.L_x_53) ;  /* 0x0000000000607947 */ /* 0x000fec0003800000 */
.L_x_52:
[----:B------:R-:W0:Y:S02]  /*44a0*/  DSETP.NAN.AND P5, PT, R40, R40, PT ;  /* 0x000000282800722a */ /* 0x000e240003fa8000 */
[----:B0-----:R-:W-:Y:S05]  /*44b0*/  @P5 BRA `(.L_x_54) ;  /* 0x00000000004c5947 */ /* 0x001fea0003800000 */
[----:B------:R-:W0:Y:S02]  /*44c0*/  DSETP.NAN.AND P5, PT, R34, R34, PT ;  /* 0x000000222200722a */ /* 0x000e240003fa8000 */
[----:B0-----:R-:W-:Y:S05]  /*44d0*/  @P5 BRA `(.L_x_55) ;  /* 0x0000000000345947 */ /* 0x001fea0003800000 */
[----:B------:R-:W-:Y:S01]  /*44e0*/  ISETP.NE.AND P5, PT, R13, R12, PT ;  /* 0x0000000c0d00720c */ /* 0x000fe20003fa5270 */
[----:B------:R-:W-:Y:S02]  /*44f0*/  IMAD.MOV.U32 R44, RZ, RZ, 0x0 ;  /* 0x00000000ff2c7424 */ /* 0x000fe400078e00ff */
[----:B------:R-:W-:-:S10]  /*4500*/  IMAD.MOV.U32 R45, RZ, RZ, -0x80000 ;  /* 0xfff80000ff2d7424 */ /* 0x000fd400078e00ff */
[----:B------:R-:W-:Y:S05]  /*4510*/  @!P5 BRA `(.L_x_53) ;  /* 0x000000000040d947 */ /* 0x000fea0003800000 */
[----:B------:R-:W-:Y:S02]  /*4520*/  ISETP.NE.AND P5, PT, R13, 0x7ff00000, PT ;  /* 0x7ff000000d00780c */ /* 0x000fe40003fa5270 */
[----:B------:R-:W-:Y:S02]  /*4530*/  LOP3.LUT R35, R41, 0x80000000, R35, 0x48, !PT ;  /* 0x8000000029237812 */ /* 0x000fe400078e4823 */
[----:B------:R-:W-:-:S13]  /*4540*/  ISETP.EQ.OR P5, PT, R12, RZ, !P5 ;  /* 0x000000ff0c00720c */ /* 0x000fda0006fa2670 */
[----:B------:R-:W-:Y:S01]  /*4550*/  @P5 LOP3.LUT R10, R35, 0x7ff00000, RZ, 0xfc, !PT ;  /* 0x7ff00000230a5812 */ /* 0x000fe200078efcff */
[----:B------:R-:W-:Y:S02]  /*4560*/  @!P5 IMAD.MOV.U32 R44, RZ, RZ, RZ ;  /* 0x000000ffff2cd224 */ /* 0x000fe400078e00ff */
[----:B------:R-:W-:Y:S02]  /*4570*/  @!P5 IMAD.MOV.U32 R45, RZ, RZ, R35 ;  /* 0x000000ffff2dd224 */ /* 0x000fe400078e0023 */
[----:B------:R-:W-:Y:S02]  /*4580*/  @P5 IMAD.MOV.U32 R44, RZ, RZ, RZ ;  /* 0x000000ffff2c5224 */ /* 0x000fe400078e00ff */
[----:B------:R-:W-:Y:S01]  /*4590*/  @P5 IMAD.MOV.U32 R45, RZ, RZ, R10 ;  /* 0x000000ffff2d5224 */ /* 0x000fe200078e000a */
[----:B------:R-:W-:Y:S06]  /*45a0*/  BRA `(.L_x_53) ;  /* 0x00000000001c7947 */ /* 0x000fec0003800000 */
.L_x_55:
[----:B------:R-:W-:Y:S01]  /*45b0*/  LOP3.LUT R11, R35, 0x80000, RZ, 0xfc, !PT ;  /* 0x00080000230b7812 */ /* 0x000fe200078efcff */
[----:B------:R-:W-:-:S04]  /*45c0*/  IMAD.MOV.U32 R44, RZ, RZ, R34 ;  /* 0x000000ffff2c7224 */ /* 0x000fc800078e0022 */
[----:B------:R-:W-:Y:S01]  /*45d0*/  IMAD.MOV.U32 R45, RZ, RZ, R11 ;  /* 0x000000ffff2d7224 */ /* 0x000fe200078e000b */
[----:B------:R-:W-:Y:S06]  /*45e0*/  BRA `(.L_x_53) ;  /* 0x00000000000c7947 */ /* 0x000fec0003800000 */
.L_x_54:
[----:B------:R-:W-:Y:S01]  /*45f0*/  LOP3.LUT R11, R41, 0x80000, RZ, 0xfc, !PT ;  /* 0x00080000290b7812 */ /* 0x000fe200078efcff */
[----:B------:R-:W-:-:S04]  /*4600*/  IMAD.MOV.U32 R44, RZ, RZ, R40 ;  /* 0x000000ffff2c7224 */ /* 0x000fc800078e0028 */
[----:B------:R-:W-:-:S07]  /*4610*/  IMAD.MOV.U32 R45, RZ, RZ, R11 ;  /* 0x000000ffff2d7224 */ /* 0x000fce00078e000b */
.L_x_53:
[----:B------:R-:W-:Y:S05]  /*4620*/  BSYNC.RECONVERGENT B1 ;  /* 0x0000000000017941 */ /* 0x000fea0003800200 */
.L_x_51:
[----:B------:R-:W-:Y:S02]  /*4630*/  IMAD.MOV.U32 R12, RZ, RZ, R0 ;  /* 0x000000ffff0c7224 */ /* 0x000fe400078e0000 */
[----:B------:R-:W-:Y:S02]  /*4640*/  IMAD.MOV.U32 R13, RZ, RZ, 0x0 ;  /* 0x00000000ff0d7424 */ /* 0x000fe400078e00ff */
[----:B------:R-:W-:Y:S02]  /*4650*/  IMAD.MOV.U32 R10, RZ, RZ, R44 ;  /* 0x000000ffff0a7224 */ /* 0x000fe400078e002c */
[----:B------:R-:W-:Y:S01]  /*4660*/  IMAD.MOV.U32 R11, RZ, RZ, R45 ;  /* 0x000000ffff0b7224 */ /* 0x000fe200078e002d */
[----:B------:R-:W-:Y:S06]  /*4670*/  RET.REL.NODEC R12 `(_ZN2at6native50_GLOBAL__N__ca2a4b1e_17_FusedSgdKernel_cu_a550329a25multi_tensor_apply_kernelINS1_18TensorListMetadataILi2EEENS1_19FusedSgdMathFunctorIdLi2EEEJddPfddbbbS7_S7_EEEvT_T0_DpT1_) ;  /* 0xffffffb80c607950 */ /* 0x000fec0003c3ffff */
.L_x_56:
        /* <DEDUP_REMOVED lines=16> */
.L_x_173:


//--------------------- .text._ZN2at6native50_GLOBAL__N__ca2a4b1e_17_FusedSgdKernel_cu_a550329a25multi_tensor_apply_kernelINS1_18TensorListMetadataILi3EEENS1_19FusedSgdMathFunctorIN3c108BFloat16ELi3EEEJddPfddbbbS9_S9_EEEvT_T0_DpT1_ --------------------------
	.section	.text._ZN2at6native50_GLOBAL__N__ca2a4b1e_17_FusedSgdKernel_cu_a550329a25multi_tensor_apply_kernelINS1_18TensorListMetadataILi3EEENS1_19FusedSgdMathFunctorIN3c108BFloat16ELi3EEEJddPfddbbbS9_S9_EEEvT_T0_DpT1_,"ax",@progbits
	.align	128
.text._ZN2at6native50_GLOBAL__N__ca2a4b1e_17_FusedSgdKernel_cu_a550329a25multi_tensor_apply_kernelINS1_18TensorListMetadataILi3EEENS1_19FusedSgdMathFunctorIN3c108BFloat16ELi3EEEJddPfddbbbS9_S9_EEEvT_T0_DpT1_:
        .type           _ZN2at6native50_GLOBAL__N__ca2a4b1e_17_FusedSgdKernel_cu_a550329a25multi_tensor_apply_kernelINS1_18TensorListMetadataILi3EEENS1_19FusedSgdMathFunctorIN3c108BFloat16ELi3EEEJddPfddbbbS9_S9_EEEvT_T0_DpT1_,@function
        .size           _ZN2at6native50_GLOBAL__N__ca2a4b1e_17_FusedSgdKernel_cu_a550329a25multi_tensor_apply_kernelINS1_18TensorListMetadataILi3EEENS1_19FusedSgdMathFunctorIN3c108BFloat16ELi3EEEJddPfddbbbS9_S9_EEEvT_T0_DpT1_,(.L_x_175 - _ZN2at6native50_GLOBAL__N__ca2a4b1e_17_FusedSgdKernel_cu_a550329a25multi_tensor_apply_kernelINS1_18TensorListMetadataILi3EEENS1_19FusedSgdMathFunctorIN3c108BFloat16ELi3EEEJddPfddbbbS9_S9_EEEvT_T0_DpT1_)
        .other          _ZN2at6native50_GLOBAL__N__ca2a4b1e_17_FusedSgdKernel_cu_a550329a25multi_tensor_apply_kernelINS1_18TensorListMetadataILi3EEENS1_19FusedSgdMathFunctorIN3c108BFloat16ELi3EEEJddPfddbbbS9_S9_EEEvT_T0_DpT1_,@"STO_CUDA_ENTRY STV_DEFAULT"
_ZN2at6native50_GLOBAL__N__ca2a4b1e_17_FusedSgdKernel_cu_a550329a25multi_tensor_apply_kernelINS1_18TensorListMetadataILi3EEENS1_19FusedSgdMathFunctorIN3c108BFloat16ELi3EEEJddPfddbbbS9_S9_EEEvT_T0_DpT1_:
        /* <DEDUP_REMOVED lines=10> */
.L_x_57:
        /* <DEDUP_REMOVED lines=11> */
[----:B-1----:R1:W4:-:S15]  /*0150*/  DSETP.GEU.AND P3, PT, |R2|, UR18, PT ;  /* 0x0000001202007e2a */ /* 0x00231e000bf6e200 */
[----:B------:R-:W-:-:S15]  /*0160*/  NOP ;  /* 0x0000000000007918 */ /* 0x000fde0000000000 */
[----:B------:R-:W-:-:S15]  /*0170*/  NOP ;  /* 0x0000000000007918 */ /* 0x000fde0000000000 */
[----:B------:R-:W-:-:S15]  /*0180*/  NOP ;  /* 0x0000000000007918 */ /* 0x000fde0000000000 */
[----:B------:R-:W-:-:S04]  /*0190*/  NOP ;  /* 0x0000000000007918 */ /* 0x000fc80000000000 */
[----:B-1----:R-:W4:Y:S01]  /*01a0*/  F2F.F32.F64 R2, R2 ;  /* 0x0000000200027310 */ /* 0x002f220000301000 */
[----:B--2---:R-:W1:Y:S01]  /*01b0*/  LDCU.U8 UR4, c[0x0][UR5+0x980] ;  /* 0x00013000050477ac */ /* 0x004e620008000000 */
[----:B----4-:R-:W-:Y:S01]  /*01c0*/  @!P3 FMUL R2, R2, 1.175494350822287508e-38 ;  /* 0x008000000202b820 */ /* 0x010fe20000400000 */
[----:B0-----:R-:W0:Y:S01]  /*01d0*/  LDC.64 R4, c[0x0][0xfd8] ;  /* 0x0003f600ff047b82 */ /* 0x001e220000000a00 */
[----:B------:R-:W-:-:S12]  /*01e0*/  UIMAD UR5, UR5, 0x3, UR5 ;  /* 0x00000003050578a4 */ /* 0x000fd8000f8e0205 */
[----:B------:R-:W2:Y:S01]  /*01f0*/  LDCU UR14, c[0x0][UR5+0xac0] ;  /* 0x00015800050e77ac */ /* 0x000ea20008000800 */
[----:B-1----:R-:W-:-:S12]  /*0200*/  USHF.L.U32 UR8, UR4, 0x3, URZ ;  /* 0x0000000304087899 */ /* 0x002fd800080006ff */
[----:B------:R-:W1:Y:S01]  /*0210*/  LDCU.64 UR10, c[0x0][UR8+0x800] ;  /* 0x00010000080a77ac */ /* 0x000e620008000a00 */
[----:B------:R-:W4:Y:S01]  /*0220*/  LDCU.64 UR4, c[0x0][UR8+0x680] ;  /* 0x0000d000080477ac */ /* 0x000f220008000a00 */
[----:B------:R-:W3:Y:S01]  /*0230*/  LDCU.64 UR6, c[0x0][UR8+0x500] ;  /* 0x0000a000080677ac */ /* 0x000ee20008000a00 */
[----:B------:R-:W0:Y:S01]  /*0240*/  LDCU.64 UR8, c[0x0][UR8+0x380] ;  /* 0x00007000080877ac */ /* 0x000e220008000a00 */
[----:B--2---:R-:W-:Y:S02]  /*0250*/  UIMAD.WIDE UR12, UR14, 0x10000, URZ ;  /* 0x000100000e0c78a5 */ /* 0x004fe4000f8e02ff */
[----:B-1----:R-:W-:Y:S02]  /*0260*/  ULOP3.LUT UR15, UR10, 0x3, URZ, 0xc0, !UPT ;  /* 0x000000030a0f7892 */ /* 0x002fe4000f8ec0ff */
[----:B----4-:R-:W-:Y:S02]  /*0270*/  UIMAD.WIDE UR4, UR14, 0x20000, UR4 ;  /* 0x000200000e0478a5 */ /* 0x010fe4000f8e0204 */
[----:B---3--:R-:W-:-:S02]  /*0280*/  UIMAD.WIDE UR6, UR14, 0x20000, UR6 ;  /* 0x000200000e0678a5 */ /* 0x008fc4000f8e0206 */
[----:B------:R-:W-:-:S15]  /*0290*/  ULOP3.LUT UR15, UR15, 0x7, UR4, 0xf8, !UPT ;  /* 0x000000070f0f7892 */ /* 0x000fde000f8ef804 */
[----:B------:R-:W-:-:S08]  /*02a0*/  NOP ;  /* 0x0000000000007918 */ /* 0x000fd00000000000 */
[----:B------:R-:W1:Y:S01]  /*02b0*/  @!P1 DSETP.GEU.AND P2, PT, |R6|, UR18, PT ;  /* 0x0000001206009e2a */ /* 0x000e62000bf4e200 */
[----:B0-----:R-:W-:Y:S01]  /*02c0*/  UIMAD.WIDE UR8, UR14, 0x20000, UR8 ;  /* 0x000200000e0878a5 */ /* 0x001fe2000f8e0208 */
[----:B-1----:R-:W-:Y:S01]  /*02d0*/  @!P1 PLOP3.LUT P0, PT, P2, PT, PT, 0x80, 0x8 ;  /* 0x000000000008981c */ /* 0x002fe2000170f070 */
[----:B------:R-:W-:-:S15]  /*02e0*/  ULOP3.LUT UR14, UR15, 0x7, UR6, 0xf8, !UPT ;  /* 0x000000070f0e7892 */ /* 0x000fde000f8ef806 */
[----:B------:R-:W-:-:S15]  /*02f0*/  NOP ;  /* 0x0000000000007918 */ /* 0x000fde0000000000 */
[----:B------:R-:W-:-:S15]  /*0300*/  NOP ;  /* 0x0000000000007918 */ /* 0x000fde0000000000 */
[----:B------:R-:W-:-:S15]  /*0310*/  NOP ;  /* 0x0000000000007918 */ /* 0x000fde0000000000 */
[----:B------:R-:W-:-:S01]  /*0320*/  NOP ;  /* 0x0000000000007918 */ /* 0x000fc20000000000 */
[----:B------:R-:W0:Y:S01]  /*0330*/  @!P1 F2F.F32.F64 R6, R6 ;  /* 0x0000000600069310 */ /* 0x000e220000301000 */
[----:B------:R-:W-:Y:S02]  /*0340*/  UIADD3 UR15, UP1, UPT, UR10, -UR12, URZ ;  /* 0x8000000c0a0f7290 */ /* 0x000fe4000ff3e0ff */
[----:B------:R-:W-:Y:S02]  /*0350*/  ULOP3.LUT UP0, URZ, UR14, 0x7, UR8, 0xf8, !UPT ;  /* 0x000000070eff7892 */ /* 0x000fe4000f80f808 */
[----:B------:R-:W-:Y:S02]  /*0360*/  UIADD3.X UR11, UPT, UPT, UR11, ~UR13, URZ, UP1, !UPT ;  /* 0x8000000d0b0b7290 */ /* 0x000fe40008ffe4ff */
[----:B------:R-:W-:Y:S01]  /*0370*/  ULOP3.LUT UP0, URZ, URZ, URZ, URZ, 0xfc, UP0 ;  /* 0x000000ffffff7292 */ /* 0x000fe2000800fcff */
[----:B0-----:R-:W-:-:S15]  /*0380*/  @!P0 FMUL R6, R6, 1.175494350822287508e-38 ;  /* 0x0080000006068820 */ /* 0x001fde0000400000 */
[----:B------:R-:W-:-:S15]  /*0390*/  NOP ;  /* 0x0000000000007918 */ /* 0x000fde0000000000 */
[----:B------:R-:W-:-:S15]  /*03a0*/  NOP ;  /* 0x0000000000007918 */ /* 0x000fde0000000000 */
[----:B------:R-:W-:-:S11]  /*03b0*/  NOP ;  /* 0x0000000000007918 */ /* 0x000fd60000000000 */
[----:B------:R-:W0:-:S15]  /*03c0*/  DSETP.GEU.AND P0, PT, |R4|, UR18, PT ;  /* 0x0000001204007e2a */ /* 0x000e1e000bf0e200 */
        /* <DEDUP_REMOVED lines=12> */
[----:B------:R-:W0:Y:S01]  /*0490*/  LDCU.S8 UR10, c[0x0][0xffa] ;  /* 0x0001ff40ff0a77ac */ /* 0x000e220008000200 */
[----:B------:R-:W1:Y:S01]  /*04a0*/  S2R R4, SR_TID.X ;  /* 0x0000000000047919 */ /* 0x000e620000002100 */
[----:B------:R-:W2:Y:S01]  /*04b0*/  LDC R5, c[0x0][0x360] ;  /* 0x0000d800ff057b82 */ /* 0x000ea20000000800 */
[----:B0-----:R-:W-:-:S09]  /*04c0*/  UISETP.NE.AND UP0, UPT, UR10, URZ, UPT ;  /* 0x000000ff0a00728c */ /* 0x001fd2000bf05270 */
[----:B------:R-:W-:Y:S05]  /*04d0*/  BRA.U UP0, `(.L_x_59) ;  /* 0x0000001100087547 */ /* 0x000fea000b800000 */
[----:B------:R-:W-:Y:S01]  /*04e0*/  IMAD.MOV.U32 R6, RZ, RZ, RZ ;  /* 0x000000ffff067224 */ /* 0x000fe200078e00ff */
[----:B------:R-:W0:Y:S01]  /*04f0*/  LDCU.U8 UR13, c[0x0][0xff8] ;  /* 0x0001ff00ff0d77ac */ /* 0x000e220008000000 */
[----:B------:R-:W3:Y:S01]  /*0500*/  LDCU.64 UR20, c[0x0][0xff0] ;  /* 0x0001fe00ff1477ac */ /* 0x000ee20008000a00 */
[----:B------:R-:W4:Y:S04]  /*0510*/  LDCU.64 UR18, c[0x0][0x1000] ;  /* 0x00020000ff1277ac */ /* 0x000f280008000a00 */
.L_x_63:
[----:B-1----:R-:W-:Y:S01]  /*0520*/  IMAD.IADD R8, R4, 0x1, R6 ;  /* 0x0000000104087824 */ /* 0x002fe200078e0206 */
[----:B------:R-:W-:Y:S01]  /*0530*/  PRMT R22, RZ, 0x7610, R22 ;  /* 0x00007610ff167816 */ /* 0x000fe20000000016 */
[----:B------:R-:W-:Y:S01]  /*0540*/  IMAD.U32 R9, RZ, RZ, UR11 ;  /* 0x0000000bff097e24 */ /* 0x000fe2000f8e00ff */
[----:B------:R-:W-:Y:S01]  /*0550*/  PRMT R23, RZ, 0x7610, R23 ;  /* 0x00007610ff177816 */ /* 0x000fe20000000017 */
[C---:B--2---:R-:W-:Y:S01]  /*0560*/  IMAD.IADD R10, R8.reuse, 0x1, R5 ;  /* 0x00000001080a7824 */ /* 0x044fe200078e0205 */
[C---:B------:R-:W-:Y:S01]  /*0570*/  ISETP.LT.U32.AND P1, PT, R8.reuse, UR15, PT ;  /* 0x0000000f08007c0c */ /* 0x040fe2000bf21070 */
[----:B------:R-:W-:Y:S01]  /*0580*/  IMAD.U32 R7, RZ, RZ, UR11 ;  /* 0x0000000bff077e24 */ /* 0x000fe2000f8e00ff */
[----:B------:R-:W-:Y:S01]  /*0590*/  PRMT R26, RZ, 0x7610, R26 ;  /* 0x00007610ff1a7816 */ /* 0x000fe2000000001a */
[----:B------:R-:W-:Y:S01]  /*05a0*/  IMAD.SHL.U32 R18, R8, 0x2, RZ ;  /* 0x0000000208127824 */ /* 0x000fe200078e00ff */
[C---:B------:R-:W-:Y:S02]  /*05b0*/  IADD3 R16, PT, PT, R10.reuse, R5, RZ ;  /* 0x000000050a107210 */ /* 0x040fe40007ffe0ff */
[----:B------:R-:W-:-:S02]  /*05c0*/  ISETP.LT.U32.AND P0, PT, R10, UR15, PT ;  /* 0x0000000f0a007c0c */ /* 0x000fc4000bf01070 */
[C---:B------:R-:W-:Y:S01]  /*05d0*/  ISETP.LT.U32.AND P2, PT, R16.reuse, UR15, PT ;  /* 0x0000000f10007c0c */ /* 0x040fe2000bf41070 */
[----:B------:R-:W-:Y:S01]  /*05e0*/  IMAD.IADD R17, R16, 0x1, R5 ;  /* 0x0000000110117824 */ /* 0x000fe200078e0205 */
[----:B------:R-:W-:Y:S02]  /*05f0*/  ISETP.GT.AND.EX P0, PT, R9, RZ, PT, P0 ;  /* 0x000000ff0900720c */ /* 0x000fe40003f04300 */
[----:B------:R-:W-:Y:S02]  /*0600*/  ISETP.GT.AND.EX P1, PT, R7, RZ, PT, P1 ;  /* 0x000000ff0700720c */ /* 0x000fe40003f24310 */
[----:B------:R-:W-:Y:S02]  /*0610*/  ISETP.GT.AND.EX P2, PT, R9, RZ, PT, P2 ;  /* 0x000000ff0900720c */ /* 0x000fe40003f44320 */
[----:B------:R-:W-:Y:S02]  /*0620*/  ISETP.LT.U32.AND P0, PT, R10, 0x10000, P0 ;  /* 0x000100000a00780c */ /* 0x000fe40000701070 */
[----:B------:R-:W-:-:S02]  /*0630*/  ISETP.LT.U32.AND P3, PT, R17, UR15, PT ;  /* 0x0000000f11007c0c */ /* 0x000fc4000bf61070 */
[----:B------:R-:W-:Y:S02]  /*0640*/  ISETP.LT.U32.AND P1, PT, R8, 0x10000, P1 ;  /* 0x000100000800780c */ /* 0x000fe40000f21070 */
[----:B------:R-:W-:Y:S02]  /*0650*/  ISETP.LT.U32.AND P2, PT, R16, 0x10000, P2 ;  /* 0x000100001000780c */ /* 0x000fe40001741070 */
[----:B------:R-:W-:Y:S02]  /*0660*/  SHF.R.U32.HI R7, RZ, 0x1f, R8 ;  /* 0x0000001fff077819 */ /* 0x000fe40000011608 */
[----:B------:R-:W-:Y:S02]  /*0670*/  IADD3 R20, P4, PT, R18, UR6, RZ ;  /* 0x0000000612147c10 */ /* 0x000fe4000ff9e0ff */
[----:B------:R-:W-:Y:S02]  /*0680*/  ISETP.GT.AND.EX P3, PT, R9, RZ, PT, P3 ;  /* 0x000000ff0900720c */ /* 0x000fe40003f64330 */
[----:B------:R-:W-:-:S02]  /*0690*/  IADD3.X R21, PT, PT, R7, UR7, RZ, P4, !PT ;  /* 0x0000000707157c10 */ /* 0x000fc4000a7fe4ff */
[----:B------:R-:W-:Y:S02]  /*06a0*/  ISETP.LT.U32.AND P3, PT, R17, 0x10000, P3 ;  /* 0x000100001100780c */ /* 0x000fe40001f61070 */
[----:B------:R-:W-:Y:S01]  /*06b0*/  IADD3 R18, P5, PT, R18, UR4, RZ ;  /* 0x0000000412127c10 */ /* 0x000fe2000ffbe0ff */
[----:B------:R-:W-:Y:S01]  /*06c0*/  IMAD.MOV.U32 R12, RZ, RZ, 0x2 ;  /* 0x00000002ff0c7424 */ /* 0x000fe200078e00ff */
[----:B-----5:R1:W5:Y:S01]  /*06d0*/  @P1 LDG.E.U16 R22, desc[UR16][R20.64] ;  /* 0x0000001014161981 */ /* 0x020362000c1e1500 */
[----:B------:R-:W-:Y:S01]  /*06e0*/  @P0 IMAD.WIDE R14, R5, 0x2, R20 ;  /* 0x00000002050e0825 */ /* 0x000fe200078e0214 */
[----:B------:R-:W-:Y:S02]  /*06f0*/  IADD3.X R19, PT, PT, R7, UR5, RZ, P5, !PT ;  /* 0x0000000507137c10 */ /* 0x000fe4000affe4ff */
[C---:B------:R-:W-:Y:S01]  /*0700*/  LEA R28, P5, R17.reuse, UR4, 0x1 ;  /* 0x00000004111c7c11 */ /* 0x040fe2000f8a08ff */
[----:B------:R-:W-:Y:S01]  /*0710*/  IMAD.WIDE.U32 R12, R17, R12, UR8 ;  /* 0x00000008110c7e25 */ /* 0x000fe2000f8e000c */
[----:B------:R-:W-:Y:S01]  /*0720*/  PRMT R9, RZ, 0x7610, R9 ;  /* 0x00007610ff097816 */ /* 0x000fe20000000009 */
[----:B------:R2:W5:Y:S01]  /*0730*/  @P1 LDG.E.U16 R26, desc[UR16][R18.64] ;  /* 0x00000010121a1981 */ /* 0x000562000c1e1500 */
[----:B------:R-:W-:-:S02]  /*0740*/  PRMT R25, RZ, 0x7610, R25 ;  /* 0x00007610ff197816 */ /* 0x000fc40000000019 */
[C---:B-1----:R-:W-:Y:S01]  /*0750*/  @P2 LEA R20, P4, R16.reuse, UR8, 0x1 ;  /* 0x0000000810142c11 */ /* 0x042fe2000f8808ff */
[----:B------:R-:W-:Y:S01]  /*0760*/  @P0 IMAD.WIDE R10, R5, 0x2, R18 ;  /* 0x00000002050a0825 */ /* 0x000fe200078e0212 */
[----:B------:R1:W5:Y:S01]  /*0770*/  @P0 LDG.E.U16 R23, desc[UR16][R14.64] ;  /* 0x000000100e170981 */ /* 0x000362000c1e1500 */
[----:B------:R-:W-:Y:S02]  /*0780*/  LEA.HI.X R29, R17, UR5, RZ, 0x1, P5 ;  /* 0x00000005111d7c11 */ /* 0x000fe4000a8f0cff */
[C---:B------:R-:W-:Y:S01]  /*0790*/  @P2 LEA.HI.X R21, R16.reuse, UR9, RZ, 0x1, P4 ;  /* 0x0000000910152c11 */ /* 0x040fe2000a0f0cff */
[----:B------:R-:W-:Y:S01]  /*07a0*/  IMAD.MOV.U32 R27, RZ, RZ, 0x2 ;  /* 0x00000002ff1b7424 */ /* 0x000fe200078e00ff */
[C---:B--2---:R-:W-:Y:S01]  /*07b0*/  @P2 LEA R18, P4, R16.reuse, UR6, 0x1 ;  /* 0x0000000610122c11 */ /* 0x044fe2000f8808ff */
[----:B------:R2:W5:Y:S01]  /*07c0*/  @P3 LDG.E.U16 R9, desc[UR16][R12.64] ;  /* 0x000000100c093981 */ /* 0x000562000c1e1500 */
[----:B------:R-:W-:Y:S02]  /*07d0*/  PRMT R24, RZ, 0x7610, R24 ;  /* 0x00007610ff187816 */ /* 0x000fe40000000018 */
[----:B-1----:R-:W-:Y:S01]  /*07e0*/  @P2 LEA R14, P5, R16, UR4, 0x1 ;  /* 0x00000004100e2c11 */ /* 0x002fe2000f8a08ff */
[----:B------:R1:W5:Y:S01]  /*07f0*/  @P0 LDG.E.U16 R25, desc[UR16][R10.64] ;  /* 0x000000100a190981 */ /* 0x000362000c1e1500 */
[----:B------:R-:W-:-:S02]  /*0800*/  PRMT R7, RZ, 0x7610, R7 ;  /* 0x00007610ff077816 */ /* 0x000fc40000000007 */
[----:B------:R-:W-:Y:S01]  /*0810*/  @P2 LEA.HI.X R19, R16, UR7, RZ, 0x1, P4 ;  /* 0x0000000710132c11 */ /* 0x000fe2000a0f0cff */
[----:B------:R0:W5:Y:S01]  /*0820*/  @P3 LDG.E.U16 R24, desc[UR16][R28.64] ;  /* 0x000000101c183981 */ /* 0x000162000c1e1500 */
[----:B--2---:R-:W-:Y:S01]  /*0830*/  IMAD.WIDE.U32 R12, R8, R27, UR8 ;  /* 0x00000008080c7e25 */ /* 0x004fe2000f8e001b */
[----:B------:R-:W-:Y:S02]  /*0840*/  @P2 LEA.HI.X R15, R16, UR5, RZ, 0x1, P5 ;  /* 0x00000005100f2c11 */ /* 0x000fe4000a8f0cff */
[----:B------:R-:W-:Y:S01]  /*0850*/  @P3 LEA R16, P4, R17, UR6, 0x1 ;  /* 0x0000000611103c11 */ /* 0x000fe2000f8808ff */
[----:B------:R2:W5:Y:S01]  /*0860*/  @P2 LDG.E.U16 R7, desc[UR16][R20.64] ;  /* 0x0000001014072981 */ /* 0x000562000c1e1500 */
[----:B-1----:R-:W-:Y:S02]  /*0870*/  PRMT R11, RZ, 0x7610, R11 ;  /* 0x00007610ff0b7816 */ /* 0x002fe4000000000b */
[----:B------:R-:W-:Y:S02]  /*0880*/  PRMT R10, RZ, 0x7610, R10 ;  /* 0x00007610ff0a7816 */ /* 0x000fe4000000000a */
[----:B0-----:R-:W-:-:S02]  /*0890*/  PRMT R29, RZ, 0x7610, R29 ;  /* 0x00007610ff1d7816 */ /* 0x001fc4000000001d */
[----:B------:R-:W-:Y:S01]  /*08a0*/  PRMT R27, RZ, 0x7610, R27 ;  /* 0x00007610ff1b7816 */ /* 0x000fe2000000001b */
[----:B------:R0:W5:Y:S01]  /*08b0*/  @P2 LDG.E.U16 R11, desc[UR16][R18.64] ;  /* 0x00000010120b2981 */ /* 0x000162000c1e1500 */
[----:B------:R-:W-:Y:S01]  /*08c0*/  PRMT R28, RZ, 0x7610, R28 ;  /* 0x00007610ff1c7816 */ /* 0x000fe2000000001c */
[----:B--2---:R-:W-:Y:S01]  /*08d0*/  IMAD.WIDE R20, R5, 0x2, R12 ;  /* 0x0000000205147825 */ /* 0x004fe200078e020c */
[----:B------:R-:W-:Y:S01]  /*08e0*/  @P3 LEA.HI.X R17, R17, UR7, RZ, 0x1, P4 ;  /* 0x0000000711113c11 */ /* 0x000fe2000a0f0cff */
[----:B------:R0:W5:Y:S04]  /*08f0*/  @P2 LDG.E.U16 R10, desc[UR16][R14.64] ;  /* 0x000000100e0a2981 */ /* 0x000168000c1e1500 */
[----:B------:R0:W5:Y:S04]  /*0900*/  @P0 LDG.E.U16 R29, desc[UR16][R20.64] ;  /* 0x00000010141d0981 */ /* 0x000168000c1e1500 */
[----:B------:R0:W5:Y:S04]  /*0910*/  @P3 LDG.E.U16 R27, desc[UR16][R16.64] ;  /* 0x00000010101b3981 */ /* 0x000168000c1e1500 */
[----:B------:R0:W5:Y:S01]  /*0920*/  @P1 LDG.E.U16 R28, desc[UR16][R12.64] ;  /* 0x000000100c1c1981 */ /* 0x000162000c1e1500 */
[----:B----4-:R-:W-:-:S04]  /*0930*/  UISETP.NE.U32.AND UP0, UPT, UR18, URZ, UPT ;  /* 0x000000ff1200728c */ /* 0x010fc8000bf05070 */
[----:B------:R-:W-:-:S09]  /*0940*/  UISETP.NE.AND.EX UP0, UPT, UR19, URZ, UPT, UP0 ;  /* 0x000000ff1300728c */ /* 0x000fd2000bf05300 */
[----:B0-----:R-:W-:Y:S05]  /*0950*/  BRA.U UP0, `(.L_x_60) ;  /* 0x0000000100e47547 */ /* 0x001fea000b800000 */
[----:B------:R-:W0:Y:S01]  /*0960*/  LDCU.S8 UR10, c[0x0][0xff9] ;  /* 0x0001ff20ff0a77ac */ /* 0x000e220008000200 */
[----:B------:R-:W-:Y:S01]  /*0970*/  FSETP.NEU.FTZ.AND P5, PT, R2, RZ, PT ;  /* 0x000000ff0200720b */ /* 0x000fe20003fbd000 */
[----:B------:R-:W-:Y:S01]  /*0980*/  IMAD.MOV.U32 R14, RZ, RZ, -0x10000000 ;  /* 0xf0000000ff0e7424 */ /* 0x000fe200078e00ff */
[----:B---3--:R-:W1:Y:S01]  /*0990*/  F2F.F32.F64 R16, UR20 ;  /* 0x0000001400107d10 */ /* 0x008e620008301000 */
[----:B------:R-:W-:Y:S01]  /*09a0*/  IMAD.MOV.U32 R15, RZ, RZ, 0x380fffff ;  /* 0x380fffffff0f7424 */ /* 0x000fe200078e00ff */
[----:B-----5:R-:W-:Y:S01]  /*09b0*/  SHF.L.U32 R19, R9, 0x10, RZ ;  /* 0x0000001009137819 */ /* 0x020fe200000006ff */
[----:B------:R-:W-:Y:S02]  /*09c0*/  IMAD.U32 R17, R22, 0x10000, RZ ;  /* 0x0001000016117824 */ /* 0x000fe400078e00ff */
[----:B------:R-:W-:-:S15]  /*09d0*/  IMAD.U32 R26, R26, 0x10000, RZ ;  /* 0x000100001a1a7824 */ /* 0x000fde00078e00ff */
[----:B------:R-:W-:-:S15]  /*09e0*/  NOP ;  /* 0x0000000000007918 */ /* 0x000fde0000000000 */
[----:B------:R-:W-:-:S15]  /*09f0*/  NOP ;  /* 0x0000000000007918 */ /* 0x000fde0000000000 */
[----:B------:R-:W-:-:S14]  /*0a00*/  NOP ;  /* 0x0000000000007918 */ /* 0x000fdc0000000000 */
[----:B------:R2:W1:Y:S01]  /*0a10*/  DSETP.LEU.AND P6, PT, R14, |UR20|, PT ;  /* 0x400000140e007e2a */ /* 0x000462000bfcb000 */
[----:B------:R-:W-:Y:S01]  /*0a20*/  IMAD.U32 R9, R23, 0x10000, RZ ;  /* 0x0001000017097824 */ /* 0x000fe200078e00ff */
[----:B--2---:R-:W-:Y:S01]  /*0a30*/  SHF.L.U32 R15, R28, 0x10, RZ ;  /* 0x000000101c0f7819 */ /* 0x004fe200000006ff */
[----:B-1----:R-:W-:Y:S01]  /*0a40*/  @!P6 FMUL R16, R16, 1.175494350822287508e-38 ;  /* 0x008000001010e820 */ /* 0x002fe20000400000 */
[----:B------:R-:W-:Y:S01]  /*0a50*/  FMUL.FTZ R26, R26, R3 ;  /* 0x000000031a1a7220 */ /* 0x000fe20000410000 */
[----:B------:R-:W-:Y:S02]  /*0a60*/  IMAD.U32 R21, R11, 0x10000, RZ ;  /* 0x000100000b157824 */ /* 0x000fe400078e00ff */
[----:B------:R-:W-:Y:S01]  /*0a70*/  FADD.FTZ R16, -R16, 1 ;  /* 0x3f80000010107421 */ /* 0x000fe20000010100 */
[----:B0-----:R-:W-:Y:S01]  /*0a80*/  ISETP.NE.AND P4, PT, RZ, UR10, PT ;  /* 0x0000000aff007c0c */ /* 0x001fe2000bf85270 */
[----:B------:R-:W-:Y:S01]  /*0a90*/  UPRMT UR10, UR13, 0x8880, URZ ;  /* 0x000088800d0a7896 */ /* 0x000fe200080000ff */
[----:B------:R-:W-:-:S02]  /*0aa0*/  IMAD.U32 R29, R29, 0x10000, RZ ;  /* 0x000100001d1d7824 */ /* 0x000fc400078e00ff */
[----:B------:R-:W-:Y:S02]  /*0ab0*/  IMAD.U32 R18, R25, 0x10000, RZ ;  /* 0x0001000019127824 */ /* 0x000fe400078e00ff */
[----:B------:R-:W-:Y:S01]  /*0ac0*/  IMAD.U32 R10, R10, 0x10000, RZ ;  /* 0x000100000a0a7824 */ /* 0x000fe200078e00ff */
[----:B------:R-:W-:Y:S01]  /*0ad0*/  ISETP.NE.AND P6, PT, RZ, UR10, PT ;  /* 0x0000000aff007c0c */ /* 0x000fe2000bfc5270 */
[----:B------:R-:W-:Y:S02]  /*0ae0*/  IMAD.U32 R24, R24, 0x10000, RZ ;  /* 0x0001000018187824 */ /* 0x000fe400078e00ff */
[-C--:B------:R-:W-:Y:S02]  /*0af0*/  FMUL.FTZ R10, R10, R3.reuse ;  /* 0x000000030a0a7220 */ /* 0x080fe40000410000 */
[----:B------:R-:W-:Y:S01]  /*0b00*/  FMUL.FTZ R25, R24, R3 ;  /* 0x0000000318197220 */ /* 0x000fe20000410000 */
[----:B------:R-:W-:Y:S01]  /*0b10*/  @P4 FADD.FTZ R17, -R17, -RZ ;  /* 0x800000ff11114221 */ /* 0x000fe20000010100 */
[----:B------:R-:W-:Y:S01]  /*0b20*/  @P4 FADD.FTZ R9, -R9, -RZ ;  /* 0x800000ff09094221 */ /* 0x000fe20000010100 */
[----:B------:R-:W-:-:S02]  /*0b30*/  @P4 FADD.FTZ R21, -R21, -RZ ;  /* 0x800000ff15154221 */ /* 0x000fc40000010100 */
[-C--:B------:R-:W-:Y:S01]  /*0b40*/  @P5 FFMA.FTZ R17, R15, R2.reuse, R17 ;  /* 0x000000020f115223 */ /* 0x080fe20000010011 */
[----:B------:R-:W-:-:S03]  /*0b50*/  @P5 FFMA.FTZ R9, R29, R2, R9 ;  /* 0x000000021d095223 */ /* 0x000fc60000010009 */
[----:B------:R-:W-:Y:S01]  /*0b60*/  FFMA.FTZ R14, R17, R16, R26 ;  /* 0x00000010110e7223 */ /* 0x000fe2000001001a */
[----:B------:R-:W-:-:S04]  /*0b70*/  IMAD.U32 R26, R27, 0x10000, RZ ;  /* 0x000100001b1a7824 */ /* 0x000fc800078e00ff */
[----:B------:R-:W-:Y:S01]  /*0b80*/  F2FP.BF16.F32.PACK_AB R20, RZ, R14 ;  /* 0x0000000eff14723e */ /* 0x000fe200000010ff */
[-C--:B------:R-:W-:Y:S01]  /*0b90*/  @P6 FFMA.FTZ R14, R14, R3.reuse, R17 ;  /* 0x000000030e0e6223 */ /* 0x080fe20000010011 */
[----:B------:R-:W-:Y:S02]  /*0ba0*/  IMAD.U32 R17, R7, 0x10000, RZ ;  /* 0x0001000007117824 */ /* 0x000fe400078e00ff */
[----:B------:R-:W-:Y:S01]  /*0bb0*/  @P4 FADD.FTZ R26, -R26, -RZ ;  /* 0x800000ff1a1a4221 */ /* 0x000fe20000010100 */
[----:B------:R-:W-:Y:S01]  /*0bc0*/  FMUL.FTZ R7, R18, R3 ;  /* 0x0000000312077220 */ /* 0x000fe20000410000 */
[----:B------:R-:W-:Y:S01]  /*0bd0*/  FFMA.FTZ R14, R14, -R0, R15 ;  /* 0x800000000e0e7223 */ /* 0x000fe2000001000f */
[-C--:B------:R-:W-:Y:S01]  /*0be0*/  @P5 FFMA.FTZ R21, R17, R2.reuse, R21 ;  /* 0x0000000211155223 */ /* 0x080fe20000010015 */
[----:B------:R-:W-:Y:S01]  /*0bf0*/  @P5 FFMA.FTZ R26, R19, R2, R26 ;  /* 0x00000002131a5223 */ /* 0x000fe2000001001a */
[C---:B------:R-:W-:Y:S02]  /*0c00*/  FFMA.FTZ R24, R16.reuse, R9, R7 ;  /* 0x0000000910187223 */ /* 0x040fe40000010007 */
[C---:B------:R-:W-:Y:S01]  /*0c10*/  FFMA.FTZ R18, R16.reuse, R21, R10 ;  /* 0x0000001510127223 */ /* 0x040fe2000001000a */
[----:B------:R-:W-:-:S02]  /*0c20*/  FFMA.FTZ R16, R16, R26, R25 ;  /* 0x0000001a10107223 */ /* 0x000fc40000010019 */
[----:B------:R-:W-:Y:S01]  /*0c30*/  F2FP.BF16.F32.PACK_AB R7, RZ, R24 ;  /* 0x00000018ff07723e */ /* 0x000fe200000010ff */
[-C--:B------:R-:W-:Y:S01]  /*0c40*/  @P6 FFMA.FTZ R24, R24, R3.reuse, R9 ;  /* 0x0000000318186223 */ /* 0x080fe20000010009 */
[----:B------:R-:W-:Y:S01]  /*0c50*/  F2FP.BF16.F32.PACK_AB R9, RZ, R18 ;  /* 0x00000012ff09723e */ /* 0x000fe200000010ff */
[-C--:B------:R-:W-:Y:S01]  /*0c60*/  @P6 FFMA.FTZ R18, R18, R3.reuse, R21 ;  /* 0x0000000312126223 */ /* 0x080fe20000010015 */
[----:B------:R-:W-:Y:S01]  /*0c70*/  F2FP.BF16.F32.PACK_AB R10, RZ, R16 ;  /* 0x00000010ff0a723e */ /* 0x000fe200000010ff */
[----:B------:R-:W-:Y:S01]  /*0c80*/  @P6 FFMA.FTZ R16, R16, R3, R26 ;  /* 0x0000000310106223 */ /* 0x000fe2000001001a */
[-C--:B------:R-:W-:Y:S01]  /*0c90*/  FFMA.FTZ R29, R24, -R0.reuse, R29 ;  /* 0x80000000181d7223 */ /* 0x080fe2000001001d */
[-C--:B------:R-:W-:Y:S02]  /*0ca0*/  FFMA.FTZ R17, R18, -R0.reuse, R17 ;  /* 0x8000000012117223 */ /* 0x080fe40000010011 */
[----:B------:R-:W-:Y:S02]  /*0cb0*/  FFMA.FTZ R16, R16, -R0, R19 ;  /* 0x8000000010107223 */ /* 0x000fe40000010013 */
[----:B------:R-:W-:-:S03]  /*0cc0*/  F2FP.BF16.F32.PACK_AB R21, R29, R14 ;  /* 0x0000000e1d15723e */ /* 0x000fc600000010ff */
[----:B------:R-:W-:Y:S01]  /*0cd0*/  F2FP.BF16.F32.PACK_AB R25, R16, R17 ;  /* 0x000000111019723e */ /* 0x000fe200000010ff */
[----:B------:R-:W-:Y:S06]  /*0ce0*/  BRA `(.L_x_61) ;  /* 0x0000000400187947 */ /* 0x000fec0003800000 */
.L_x_60:
[----:B------:R-:W0:Y:S02]  /*0cf0*/  LDC.64 R14, c[0x0][0x1000] ;  /* 0x00040000ff0e7b82 */ /* 0x000e240000000a00 */
[----:B0-----:R0:W2:Y:S01]  /*0d00*/  LDG.E R14, desc[UR16][R14.64] ;  /* 0x000000100e0e7981 */ /* 0x0010a2000c1e1900 */
[----:B------:R-:W1:Y:S01]  /*0d10*/  LDCU.S8 UR10, c[0x0][0xff9] ;  /* 0x0001ff20ff0a77ac */ /* 0x000e620008000200 */
[----:B-----5:R-:W-:Y:S01]  /*0d20*/  SHF.L.U32 R11, R11, 0x10, RZ ;  /* 0x000000100b0b7819 */ /* 0x020fe200000006ff */
[----:B------:R-:W-:Y:S01]  /*0d30*/  IMAD.U32 R19, R23, 0x10000, RZ ;  /* 0x0001000017137824 */ /* 0x000fe200078e00ff */
[----:B------:R-:W-:Y:S01]  /*0d40*/  FSETP.NEU.FTZ.AND P4, PT, R2, RZ, PT ;  /* 0x000000ff0200720b */ /* 0x000fe20003f9d000 */
[----:B------:R-:W-:Y:S01]  /*0d50*/  IMAD.U32 R21, R22, 0x10000, RZ ;  /* 0x0001000016157824 */ /* 0x000fe200078e00ff */
[----:B------:R-:W-:Y:S01]  /*0d60*/  UPRMT UR12, UR13, 0x8880, URZ ;  /* 0x000088800d0c7896 */ /* 0x000fe200080000ff */
[----:B------:R-:W-:Y:S01]  /*0d70*/  IMAD.U32 R27, R27, 0x10000, RZ ;  /* 0x000100001b1b7824 */ /* 0x000fe200078e00ff */
[----:B------:R-:W-:Y:S01]  /*0d80*/  SHF.L.U32 R30, R25, 0x10, RZ ;  /* 0x00000010191e7819 */ /* 0x000fe200000006ff */
[----:B------:R-:W-:-:S02]  /*0d90*/  IMAD.MOV.U32 R16, RZ, RZ, -0x10000000 ;  /* 0xf0000000ff107424 */ /* 0x000fc400078e00ff */
[----:B------:R-:W-:Y:S02]  /*0da0*/  IMAD.MOV.U32 R17, RZ, RZ, 0x380fffff ;  /* 0x380fffffff117424 */ /* 0x000fe400078e00ff */
[----:B0-----:R-:W-:Y:S02]  /*0db0*/  IMAD.U32 R15, R7, 0x10000, RZ ;  /* 0x00010000070f7824 */ /* 0x001fe400078e00ff */
[----:B------:R-:W-:Y:S01]  /*0dc0*/  FMUL.FTZ R30, R30, R3 ;  /* 0x000000031e1e7220 */ /* 0x000fe20000410000 */
[----:B---3--:R-:W0:Y:S01]  /*0dd0*/  F2F.F32.F64 R7, UR20 ;  /* 0x0000001400077d10 */ /* 0x008e220008301000 */
[----:B------:R-:W-:-:S15]  /*0de0*/  IMAD.U32 R10, R10, 0x10000, RZ ;  /* 0x000100000a0a7824 */ /* 0x000fde00078e00ff */
[----:B------:R-:W-:-:S15]  /*0df0*/  NOP ;  /* 0x0000000000007918 */ /* 0x000fde0000000000 */
[----:B------:R-:W-:-:S15]  /*0e00*/  NOP ;  /* 0x0000000000007918 */ /* 0x000fde0000000000 */
[----:B------:R-:W-:-:S15]  /*0e10*/  NOP ;  /* 0x0000000000007918 */ /* 0x000fde0000000000 */
[----:B------:R-:W-:-:S03]  /*0e20*/  NOP ;  /* 0x0000000000007918 */ /* 0x000fc60000000000 */
[----:B------:R3:W0:Y:S01]  /*0e30*/  DSETP.LEU.AND P6, PT, R16, |UR20|, PT ;  /* 0x4000001410007e2a */ /* 0x000622000bfcb000 */
[----:B------:R-:W-:Y:S01]  /*0e40*/  IMAD.U32 R28, R28, 0x10000, RZ ;  /* 0x000100001c1c7824 */ /* 0x000fe200078e00ff */
[----:B-1----:R-:W-:Y:S01]  /*0e50*/  ISETP.NE.AND P5, PT, RZ, UR10, PT ;  /* 0x0000000aff007c0c */ /* 0x002fe2000bfa5270 */
[----:B------:R-:W-:Y:S01]  /*0e60*/  UMOV UR10, UR12 ;  /* 0x0000000c000a7c82 */ /* 0x000fe20008000000 */
[----:B---3--:R-:W-:Y:S02]  /*0e70*/  IMAD.U32 R16, R29, 0x10000, RZ ;  /* 0x000100001d107824 */ /* 0x008fe400078e00ff */
[----:B0-----:R-:W-:Y:S01]  /*0e80*/  @!P6 FMUL R7, R7, 1.175494350822287508e-38 ;  /* 0x008000000707e820 */ /* 0x001fe20000400000 */
[----:B------:R-:W-:Y:S01]  /*0e90*/  IMAD.U32 R24, R24, 0x10000, RZ ;  /* 0x0001000018187824 */ /* 0x000fe200078e00ff */
[----:B------:R-:W-:Y:S02]  /*0ea0*/  ISETP.NE.AND P6, PT, RZ, UR10, PT ;  /* 0x0000000aff007c0c */ /* 0x000fe4000bfc5270 */
[----:B------:R-:W-:Y:S01]  /*0eb0*/  FADD.FTZ R7, -R7, 1 ;  /* 0x3f80000007077421 */ /* 0x000fe20000010100 */
[----:B--2---:R-:W0:Y:S02]  /*0ec0*/  MUFU.RCP R20, R14 ;  /* 0x0000000e00147308 */ /* 0x004e240000001000 */
[-C--:B0-----:R-:W-:Y:S01]  /*0ed0*/  FMUL.FTZ R19, R19, R20.reuse ;  /* 0x0000001413137220 */ /* 0x081fe20000410000 */
[-C--:B------:R-:W-:Y:S01]  /*0ee0*/  FMUL.FTZ R18, R11, R20.reuse ;  /* 0x000000140b127220 */ /* 0x080fe20000410000 */
[-C--:B------:R-:W-:Y:S01]  /*0ef0*/  FMUL.FTZ R21, R21, R20.reuse ;  /* 0x0000001415157220 */ /* 0x080fe20000410000 */
[----:B------:R-:W-:Y:S01]  /*0f00*/  FMUL.FTZ R11, R27, R20 ;  /* 0x000000141b0b7220 */ /* 0x000fe20000410000 */
[----:B------:R-:W-:Y:S01]  /*0f10*/  IMAD.U32 R20, R26, 0x10000, RZ ;  /* 0x000100001a147824 */ /* 0x000fe200078e00ff */
[----:B------:R-:W-:Y:S01]  /*0f20*/  F2FP.BF16.F32.PACK_AB R23, RZ, R19 ;  /* 0x00000013ff17723e */ /* 0x000fe200000010ff */
[----:B------:R-:W-:Y:S01]  /*0f30*/  @P5 FADD.FTZ R19, -R19, -RZ ;  /* 0x800000ff13135221 */ /* 0x000fe20000010100 */
[----:B------:R-:W-:Y:S01]  /*0f40*/  F2FP.BF16.F32.PACK_AB R22, RZ, R21 ;  /* 0x00000015ff16723e */ /* 0x000fe200000010ff */
[----:B------:R-:W-:Y:S01]  /*0f50*/  IMAD.U32 R26, R9, 0x10000, RZ ;  /* 0x00010000091a7824 */ /* 0x000fe200078e00ff */
[----:B------:R-:W-:Y:S01]  /*0f60*/  F2FP.BF16.F32.PACK_AB R14, RZ, R18 ;  /* 0x00000012ff0e723e */ /* 0x000fe200000010ff */
[----:B------:R-:W-:Y:S01]  /*0f70*/  @P5 FADD.FTZ R21, -R21, -RZ ;  /* 0x800000ff15155221 */ /* 0x000fe20000010100 */
[----:B------:R-:W-:Y:S01]  /*0f80*/  F2FP.BF16.F32.PACK_AB R27, RZ, R11 ;  /* 0x0000000bff1b723e */ /* 0x000fe200000010ff */
[----:B------:R-:W-:Y:S01]  /*0f90*/  @P5 FADD.FTZ R18, -R18, -RZ ;  /* 0x800000ff12125221 */ /* 0x000fe20000010100 */
[----:B------:R-:W-:Y:S01]  /*0fa0*/  @P5 FADD.FTZ R11, -R11, -RZ ;  /* 0x800000ff0b0b5221 */ /* 0x000fe20000010100 */
[-C--:B------:R-:W-:Y:S01]  /*0fb0*/  FMUL.FTZ R9, R10, R3.reuse ;  /* 0x000000030a097220 */ /* 0x080fe20000410000 */
[-C--:B------:R-:W-:Y:S01]  /*0fc0*/  @P4 FFMA.FTZ R19, R16, R2.reuse, R19 ;  /* 0x0000000210134223 */ /* 0x080fe20000010013 */
[-C--:B------:R-:W-:Y:S01]  /*0fd0*/  FMUL.FTZ R20, R20, R3.reuse ;  /* 0x0000000314147220 */ /* 0x080fe20000410000 */
[----:B------:R-:W-:Y:S01]  /*0fe0*/  FMUL.FTZ R10, R24, R3 ;  /* 0x00000003180a7220 */ /* 0x000fe20000410000 */
[-C--:B------:R-:W-:Y:S01]  /*0ff0*/  @P4 FFMA.FTZ R21, R28, R2.reuse, R21 ;  /* 0x000000021c154223 */ /* 0x080fe20000010015 */
[-C--:B------:R-:W-:Y:S01]  /*1000*/  @P4 FFMA.FTZ R18, R15, R2.reuse, R18 ;  /* 0x000000020f124223 */ /* 0x080fe20000010012 */
[----:B------:R-:W-:Y:S01]  /*1010*/  @P4 FFMA.FTZ R11, R26, R2, R11 ;  /* 0x000000021a0b4223 */ /* 0x000fe2000001000b */
[C---:B------:R-:W-:Y:S01]  /*1020*/  FFMA.FTZ R25, R7.reuse, R19, R30 ;  /* 0x0000001307197223 */ /* 0x040fe2000001001e */
[C---:B------:R-:W-:Y:S01]  /*1030*/  FFMA.FTZ R29, R7.reuse, R21, R20 ;  /* 0x00000015071d7223 */ /* 0x040fe20000010014 */
[C---:B------:R-:W-:Y:S01]  /*1040*/  FFMA.FTZ R24, R7.reuse, R18, R9 ;  /* 0x0000001207187223 */ /* 0x040fe20000010009 */
[----:B------:R-:W-:-:S02]  /*1050*/  FFMA.FTZ R17, R7, R11, R10 ;  /* 0x0000000b07117223 */ /* 0x000fc4000001000a */
[----:B------:R-:W-:Y:S01]  /*1060*/  F2FP.BF16.F32.PACK_AB R7, RZ, R25 ;  /* 0x00000019ff07723e */ /* 0x000fe200000010ff */
[----:B------:R-:W-:Y:S01]  /*1070*/  @P6 FFMA.FTZ R25, R25, R3, R19 ;  /* 0x0000000319196223 */ /* 0x000fe20000010013 */
[----:B------:R-:W-:Y:S01]  /*1080*/  F2FP.BF16.F32.PACK_AB R20, RZ, R29 ;  /* 0x0000001dff14723e */ /* 0x000fe200000010ff */
[-C--:B------:R-:W-:Y:S01]  /*1090*/  @P6 FFMA.FTZ R29, R29, R3.reuse, R21 ;  /* 0x000000031d1d6223 */ /* 0x080fe20000010015 */
[----:B------:R-:W-:Y:S01]  /*10a0*/  F2FP.BF16.F32.PACK_AB R9, RZ, R24 ;  /* 0x00000018ff09723e */ /* 0x000fe200000010ff */
[----:B------:R-:W-:Y:S01]  /*10b0*/  @P6 FFMA.FTZ R24, R24, R3, R18 ;  /* 0x0000000318186223 */ /* 0x000fe20000010012 */
[----:B------:R-:W-:Y:S01]  /*10c0*/  F2FP.BF16.F32.PACK_AB R10, RZ, R17 ;  /* 0x00000011ff0a723e */ /* 0x000fe200000010ff */
[----:B------:R-:W-:Y:S01]  /*10d0*/  @P6 FFMA.FTZ R17, R17, R3, R11 ;  /* 0x0000000311116223 */ /* 0x000fe2000001000b */
[-C--:B------:R-:W-:Y:S01]  /*10e0*/  FFMA.FTZ R21, R25, -R0.reuse, R16 ;  /* 0x8000000019157223 */ /* 0x080fe20000010010 */
[-C--:B------:R-:W-:Y:S01]  /*10f0*/  FFMA.FTZ R28, R29, -R0.reuse, R28 ;  /* 0x800000001d1c7223 */ /* 0x080fe2000001001c */
[-C--:B------:R-:W-:Y:S01]  /*1100*/  FFMA.FTZ R25, R24, -R0.reuse, R15 ;  /* 0x8000000018197223 */ /* 0x080fe2000001000f */
[----:B------:R-:W-:Y:S01]  /*1110*/  FFMA.FTZ R26, R17, -R0, R26 ;  /* 0x80000000111a7223 */ /* 0x000fe2000001001a */
[----:B------:R-:W-:-:S02]  /*1120*/  PRMT R11, R14, 0x7610, R11 ;  /* 0x000076100e0b7816 */ /* 0x000fc4000000000b */
[----:B------:R-:W-:Y:S02]  /*1130*/  F2FP.BF16.F32.PACK_AB R21, R21, R28 ;  /* 0x0000001c1515723e */ /* 0x000fe400000010ff */
[----:B------:R-:W-:-:S07]  /*1140*/  F2FP.BF16.F32.PACK_AB R25, R26, R25 ;  /* 0x000000191a19723e */ /* 0x000fce00000010ff */
.L_x_61:
[CCC-:B------:R-:W-:Y:S01]  /*1150*/  @P3 IADD3 R18, PT, PT, R5.reuse, R8.reuse, R5.reuse ;  /* 0x0000000805123210 */ /* 0x1c0fe20007ffe005 */
[----:B------:R-:W-:Y:S01]  /*1160*/  IMAD.MOV.U32 R17, RZ, RZ, 0x2 ;  /* 0x00000002ff117424 */ /* 0x000fe200078e00ff */
[C---:B------:R-:W-:Y:S01]  /*1170*/  @P2 IADD3 R16, PT, PT, R5.reuse, R8, R5 ;  /* 0x0000000805102210 */ /* 0x040fe20007ffe005 */
[----:B------:R-:W-:Y:S01]  /*1180*/  IMAD.MOV.U32 R14, RZ, RZ, 0x2 ;  /* 0x00000002ff0e7424 */ /* 0x000fe200078e00ff */
[----:B------:R-:W-:Y:S01]  /*1190*/  @P3 IADD3 R15, PT, PT, R18, R5, RZ ;  /* 0x00000005120f3210 */ /* 0x000fe20007ffe0ff */
[----:B------:R-:W-:Y:S01]  /*11a0*/  @P0 IMAD.WIDE R18, R5, 0x2, R12 ;  /* 0x0000000205120825 */ /* 0x000fe200078e020c */
[----:B------:R-:W-:Y:S01]  /*11b0*/  PRMT R24, R21, 0x7632, R24 ;  /* 0x0000763215187816 */ /* 0x000fe20000000018 */
[----:B------:R0:W-:Y:S01]  /*11c0*/  @P1 STG.E.U16 desc[UR16][R12.64], R21 ;  /* 0x000000150c001986 */ /* 0x0001e2000c101510 */
[----:B------:R-:W-:Y:S01]  /*11d0*/  PRMT R26, R25, 0x7632, R26 ;  /* 0x00007632191a7816 */ /* 0x000fe2000000001a */
[----:B------:R-:W-:Y:S01]  /*11e0*/  @P2 IMAD.WIDE.U32 R16, R16, R17, UR8 ;  /* 0x0000000810102e25 */ /* 0x000fe2000f8e0011 */
[----:B------:R-:W-:Y:S01]  /*11f0*/  UISETP.NE.U32.AND UP0, UPT, UR18, URZ, UPT ;  /* 0x000000ff1200728c */ /* 0x000fe2000bf05070 */
[----:B------:R0:W-:Y:S02]  /*1200*/  @P0 STG.E.U16 desc[UR16][R18.64], R24 ;  /* 0x0000001812000986 */ /* 0x0001e4000c101510 */
[----:B------:R-:W-:Y:S01]  /*1210*/  @P3 IMAD.WIDE.U32 R14, R15, R14, UR8 ;  /* 0x000000080f0e3e25 */ /* 0x000fe2000f8e000e */
[----:B------:R-:W-:Y:S01]  /*1220*/  UISETP.NE.AND.EX UP0, UPT, UR19, URZ, UPT, UP0 ;  /* 0x000000ff1300728c */ /* 0x000fe2000bf05300 */
[----:B------:R0:W-:Y:S04]  /*1230*/  @P2 STG.E.U16 desc[UR16][R16.64], R25 ;  /* 0x0000001910002986 */ /* 0x0001e8000c101510 */
[----:B------:R0:W-:Y:S04]  /*1240*/  @P3 STG.E.U16 desc[UR16][R14.64], R26 ;  /* 0x0000001a0e003986 */ /* 0x0001e8000c101510 */
[----:B------:R-:W-:Y:S05]  /*1250*/  BRA.U !UP0, `(.L_x_62) ;  /* 0x0000000108447547 */ /* 0x000fea000b800000 */
[----:B0-----:R-:W-:Y:S01]  /*1260*/  IMAD.MOV.U32 R13, RZ, RZ, 0x2 ;  /* 0x00000002ff0d7424 */ /* 0x001fe200078e00ff */
[CCC-:B------:R-:W-:Y:S01]  /*1270*/  @P2 IADD3 R14, PT, PT, R5.reuse, R6.reuse, R4.reuse ;  /* 0x00000006050e2210 */ /* 0x1c0fe20007ffe004 */
[----:B------:R-:W-:Y:S01]  /*1280*/  IMAD.MOV.U32 R19, RZ, RZ, 0x2 ;  /* 0x00000002ff137424 */ /* 0x000fe200078e00ff */
[----:B------:R-:W-:Y:S01]  /*1290*/  @P3 IADD3 R18, PT, PT, R5, R6, R4 ;  /* 0x0000000605123210 */ /* 0x000fe20007ffe004 */
[----:B------:R-:W-:-:S03]  /*12a0*/  @P0 IMAD.WIDE.U32 R12, R8, R13, UR6 ;  /* 0x00000006080c0e25 */ /* 0x000fc6000f8e000d */
[--C-:B------:R-:W-:Y:S01]  /*12b0*/  @P3 IADD3 R17, PT, PT, R5, R18, R5.reuse ;  /* 0x0000001205113210 */ /* 0x100fe20007ffe005 */
[----:B------:R-:W-:Y:S02]  /*12c0*/  IMAD.MOV.U32 R15, RZ, RZ, 0x2 ;  /* 0x00000002ff0f7424 */ /* 0x000fe400078e00ff */
[----:B------:R-:W-:Y:S02]  /*12d0*/  @P2 IMAD.IADD R14, R14, 0x1, R5 ;  /* 0x000000010e0e2824 */ /* 0x000fe400078e0205 */
[----:B------:R-:W-:Y:S02]  /*12e0*/  IMAD.MOV.U32 R16, RZ, RZ, 0x2 ;  /* 0x00000002ff107424 */ /* 0x000fe400078e00ff */
[----:B------:R-:W-:-:S04]  /*12f0*/  @P1 IMAD.WIDE.U32 R18, R8, R19, UR6 ;  /* 0x0000000608121e25 */ /* 0x000fc8000f8e0013 */
[----:B------:R-:W-:Y:S01]  /*1300*/  @P0 IMAD.WIDE R12, R5, 0x2, R12 ;  /* 0x00000002050c0825 */ /* 0x000fe200078e020c */
[----:B------:R1:W-:Y:S03]  /*1310*/  @P1 STG.E.U16 desc[UR16][R18.64], R22 ;  /* 0x0000001612001986 */ /* 0x0003e6000c101510 */
[----:B------:R-:W-:Y:S01]  /*1320*/  @P2 IMAD.WIDE.U32 R14, R14, R15, UR6 ;  /* 0x000000060e0e2e25 */ /* 0x000fe2000f8e000f */
[----:B------:R1:W-:Y:S03]  /*1330*/  @P0 STG.E.U16 desc[UR16][R12.64], R23 ;  /* 0x000000170c000986 */ /* 0x0003e6000c101510 */
[----:B------:R-:W-:Y:S01]  /*1340*/  @P3 IMAD.WIDE.U32 R16, R17, R16, UR6 ;  /* 0x0000000611103e25 */ /* 0x000fe2000f8e0010 */
[----:B------:R1:W-:Y:S04]  /*1350*/  @P2 STG.E.U16 desc[UR16][R14.64], R11 ;  /* 0x0000000b0e002986 */ /* 0x0003e8000c101510 */
[----:B------:R1:W-:Y:S02]  /*1360*/  @P3 STG.E.U16 desc[UR16][R16.64], R27 ;  /* 0x0000001b10003986 */ /* 0x0003e4000c101510 */
.L_x_62:
[----:B01----:R-:W-:Y:S01]  /*1370*/  IMAD.MOV.U32 R13, RZ, RZ, 0x2 ;  /* 0x00000002ff0d7424 */ /* 0x003fe200078e00ff */
[----:B------:R-:W-:Y:S01]  /*1380*/  PRMT R17, R9, 0x7610, R17 ;  /* 0x0000761009117816 */ /* 0x000fe20000000011 */
[----:B------:R-:W-:Y:S01]  /*1390*/  HFMA2 R9, -RZ, RZ, 0, 1.1920928955078125e-07 ;  /* 0x00000002ff097431 */ /* 0x000fe200000001ff */
[CCC-:B------:R-:W-:Y:S01]  /*13a0*/  @P3 IADD3 R14, PT, PT, R5.reuse, R8.reuse, R5.reuse ;  /* 0x00000008050e3210 */ /* 0x1c0fe20007ffe005 */
[----:B------:R-:W-:Y:S01]  /*13b0*/  @P0 IMAD.WIDE.U32 R12, R8, R13, UR4 ;  /* 0x00000004080c0e25 */ /* 0x000fe2000f8e000d */
[----:B------:R-:W-:Y:S02]  /*13c0*/  @P2 IADD3 R11, PT, PT, R5, R8, R5 ;  /* 0x00000008050b2210 */ /* 0x000fe40007ffe005 */
[----:B------:R-:W-:Y:S01]  /*13d0*/  PRMT R18, R10, 0x7610, R18 ;  /* 0x000076100a127816 */ /* 0x000fe20000000012 */
[----:B------:R-:W-:Y:S02]  /*13e0*/  IMAD.MOV.U32 R16, RZ, RZ, 0x2 ;  /* 0x00000002ff107424 */ /* 0x000fe400078e00ff */
[----:B------:R-:W-:-:S02]  /*13f0*/  IMAD.MOV.U32 R15, RZ, RZ, 0x2 ;  /* 0x00000002ff0f7424 */ /* 0x000fc400078e00ff */
[----:B------:R-:W-:Y:S02]  /*1400*/  @P3 IMAD.IADD R14, R14, 0x1, R5 ;  /* 0x000000010e0e3824 */ /* 0x000fe400078e0205 */
[----:B------:R-:W-:-:S04]  /*1410*/  @P1 IMAD.WIDE.U32 R8, R8, R9, UR4 ;  /* 0x0000000408081e25 */ /* 0x000fc8000f8e0009 */
[----:B------:R-:W-:Y:S01]  /*1420*/  @P0 IMAD.WIDE R12, R5, 0x2, R12 ;  /* 0x00000002050c0825 */ /* 0x000fe200078e020c */
[----:B------:R0:W-:Y:S03]  /*1430*/  @P1 STG.E.U16 desc[UR16][R8.64], R20 ;  /* 0x0000001408001986 */ /* 0x0001e6000c101510 */
[----:B------:R-:W-:Y:S01]  /*1440*/  @P2 IMAD.WIDE.U32 R10, R11, R16, UR4 ;  /* 0x000000040b0a2e25 */ /* 0x000fe2000f8e0010 */
[----:B------:R0:W-:Y:S03]  /*1450*/  @P0 STG.E.U16 desc[UR16][R12.64], R7 ;  /* 0x000000070c000986 */ /* 0x0001e6000c101510 */
[----:B------:R-:W-:Y:S01]  /*1460*/  @P3 IMAD.WIDE.U32 R14, R14, R15, UR4 ;  /* 0x000000040e0e3e25 */ /* 0x000fe2000f8e000f */
[----:B------:R0:W-:Y:S03]  /*1470*/  @P2 STG.E.U16 desc[UR16][R10.64], R17 ;  /* 0x000000110a002986 */ /* 0x0001e6000c101510 */
[----:B------:R-:W-:Y:S01]  /*1480*/  IMAD R6, R5, 0x4, R6 ;  /* 0x0000000405067824 */ /* 0x000fe200078e0206 */
[----:B------:R0:W-:Y:S01]  /*1490*/  @P3 STG.E.U16 desc[UR16][R14.64], R18 ;  /* 0x000000120e003986 */ /* 0x0001e2000c101510 */
[----:B------:R-:W-:-:S03]  /*14a0*/  IMAD.U32 R16, RZ, RZ, UR11 ;  /* 0x0000000bff107e24 */ /* 0x000fc6000f8e00ff */
[C---:B------:R-:W-:Y:S02]  /*14b0*/  ISETP.LT.U32.AND P0, PT, R6.reuse, UR15, PT ;  /* 0x0000000f06007c0c */ /* 0x040fe4000bf01070 */
[----:B------:R-:W-:Y:S02]  /*14c0*/  ISETP.LT.U32.AND P1, PT, R6, 0x10000, PT ;  /* 0x000100000600780c */ /* 0x000fe40003f21070 */
[----:B------:R-:W-:-:S13]  /*14d0*/  ISETP.GT.AND.EX P0, PT, R16, RZ, PT, P0 ;  /* 0x000000ff1000720c */ /* 0x000fda0003f04300 */
[----:B0-----:R-:W-:Y:S05]  /*14e0*/  @P0 BRA P1, `(.L_x_63) ;  /* 0xfffffff0000c0947 */ /* 0x001fea000083ffff */
[----:B------:R-:W-:Y:S05]  /*14f0*/  EXIT ;  /* 0x000000000000794d */ /* 0x000fea0003800000 */
.L_x_59:
[----:B------:R-:W0:Y:S02]  /*1500*/  LDCU.64 UR12, c[0x0][0x1000] ;  /* 0x00020000ff0c77ac */ /* 0x000e240008000a00 */
[----:B0-----:R-:W-:-:S04]  /*1510*/  UISETP.NE.U32.AND UP0, UPT, UR12, URZ, UPT ;  /* 0x000000ff0c00728c */ /* 0x001fc8000bf05070 */
[----:B------:R-:W-:-:S09]  /*1520*/  UISETP.NE.AND.EX UP0, UPT, UR13, URZ, UPT, UP0 ;  /* 0x000000ff0d00728c */ /* 0x000fd2000bf05300 */
[----:B------:R-:W-:Y:S05]  /*1530*/  BRA.U !UP0, `(.L_x_64) ;  /* 0x0000000908347547 */ /* 0x000fea000b800000 */
[----:B------:R-:W-:Y:S01]  /*1540*/  IMAD.MOV.U32 R6, RZ, RZ, RZ ;  /* 0x000000ffff067224 */ /* 0x000fe200078e00ff */
[----:B------:R-:W0:Y:S06]  /*1550*/  LDCU.U8 UR12, c[0x0][0xff8] ;  /* 0x0001ff00ff0c77ac */ /* 0x000e2c0008000000 */
.L_x_65:
[----:B------:R-:W3:Y:S01]  /*1560*/  LDC.64 R8, c[0x0][0x1000] ;  /* 0x00040000ff087b82 */ /* 0x000ee20000000a00 */
[----:B-1----:R-:W-:Y:S01]  /*1570*/  IADD3 R24, PT, PT, R4, R6, RZ ;  /* 0x0000000604187210 */ /* 0x002fe20007ffe0ff */
[----:B------:R-:W-:-:S03]  /*1580*/  IMAD.U32 R7, RZ, RZ, UR11 ;  /* 0x0000000bff077e24 */ /* 0x000fc6000f8e00ff */
[C---:B------:R-:W-:Y:S01]  /*1590*/  ISETP.LT.U32.AND P0, PT, R24.reuse, UR15, PT ;  /* 0x0000000f18007c0c */ /* 0x040fe2000bf01070 */
[----:B--2---:R-:W-:-:S03]  /*15a0*/  IMAD.IADD R22, R24, 0x1, R5 ;  /* 0x0000000118167824 */ /* 0x004fc600078e0205 */
[----:B------:R-:W-:Y:S01]  /*15b0*/  ISETP.GT.AND.EX P0, PT, R7, RZ, PT, P0 ;  /* 0x000000ff0700720c */ /* 0x000fe20003f04300 */
[--C-:B------:R-:W-:Y:S01]  /*15c0*/  IMAD.IADD R12, R22, 0x1, R5.reuse ;  /* 0x00000001160c7824 */ /* 0x100fe200078e0205 */
[C---:B------:R-:W-:Y:S02]  /*15d0*/  LEA R16, P1, R24.reuse, UR6, 0x1 ;  /* 0x0000000618107c11 */ /* 0x040fe4000f8208ff */
[----:B------:R-:W-:Y:S01]  /*15e0*/  ISETP.LT.U32.AND P0, PT, R24, 0x10000, P0 ;  /* 0x000100001800780c */ /* 0x000fe20000701070 */
[----:B------:R-:W-:Y:S01]  /*15f0*/  IMAD.IADD R13, R12, 0x1, R5 ;  /* 0x000000010c0d7824 */ /* 0x000fe200078e0205 */
[----:B------:R-:W-:Y:S02]  /*1600*/  LEA.HI.X R17, R24, UR7, RZ, 0x1, P1 ;  /* 0x0000000718117c11 */ /* 0x000fe400088f0cff */
[----:B------:R-:W-:Y:S01]  /*1610*/  ISETP.LT.U32.AND P1, PT, R12, UR15, PT ;  /* 0x0000000f0c007c0c */ /* 0x000fe2000bf21070 */
[----:B---3--:R1:W2:Y:S01]  /*1620*/  LDG.E R27, desc[UR16][R8.64] ;  /* 0x00000010081b7981 */ /* 0x0082a2000c1e1900 */
[----:B------:R-:W-:Y:S01]  /*1630*/  PRMT R28, RZ, 0x7610, R28 ;  /* 0x00007610ff1c7816 */ /* 0x000fe2000000001c */
[----:B------:R-:W-:Y:S01]  /*1640*/  IMAD.MOV.U32 R19, RZ, RZ, 0x2 ;  /* 0x00000002ff137424 */ /* 0x000fe200078e00ff */
[----:B------:R-:W-:-:S05]  /*1650*/  ISETP.LT.U32.AND P2, PT, R13, UR15, PT ;  /* 0x0000000f0d007c0c */ /* 0x000fca000bf41070 */
[----:B------:R-:W3:Y:S01]  /*1660*/  @P0 LDG.E.U16 R28, desc[UR16][R16.64] ;  /* 0x00000010101c0981 */ /* 0x000ee2000c1e1500 */
[----:B------:R-:W-:Y:S01]  /*1670*/  PRMT R7, RZ, 0x7610, R7 ;  /* 0x00007610ff077816 */ /* 0x000fe20000000007 */
[----:B------:R-:W-:-:S04]  /*1680*/  IMAD.WIDE.U32 R18, R24, R19, UR8 ;  /* 0x0000000818127e25 */ /* 0x000fc8000f8e0013 */
[----:B-1----:R-:W-:Y:S01]  /*1690*/  IMAD.U32 R8, RZ, RZ, UR11 ;  /* 0x0000000bff087e24 */ /* 0x002fe2000f8e00ff */
[----:B------:R-:W-:Y:S01]  /*16a0*/  ISETP.LT.U32.AND P3, PT, R22, UR15, PT ;  /* 0x0000000f16007c0c */ /* 0x000fe2000bf61070 */
[----:B------:R1:W4:Y:S01]  /*16b0*/  @P0 LDG.E.U16 R7, desc[UR16][R18.64] ;  /* 0x0000001012070981 */ /* 0x000322000c1e1500 */
[----:B------:R-:W-:Y:S01]  /*16c0*/  PRMT R25, RZ, 0x7610, R25 ;  /* 0x00007610ff197816 */ /* 0x000fe20000000019 */
[----:B------:R-:W-:Y:S01]  /*16d0*/  IMAD.WIDE R14, R5, 0x2, R16 ;  /* 0x00000002050e7825 */ /* 0x000fe200078e0210 */
[C---:B------:R-:W-:Y:S02]  /*16e0*/  ISETP.GT.AND.EX P1, PT, R8.reuse, RZ, PT, P1 ;  /* 0x000000ff0800720c */ /* 0x040fe40003f24310 */
[----:B------:R-:W-:Y:S02]  /*16f0*/  ISETP.GT.AND.EX P2, PT, R8, RZ, PT, P2 ;  /* 0x000000ff0800720c */ /* 0x000fe40003f44320 */
[----:B------:R-:W-:Y:S02]  /*1700*/  ISETP.LT.U32.AND P1, PT, R12, 0x10000, P1 ;  /* 0x000100000c00780c */ /* 0x000fe40000f21070 */
[----:B------:R-:W-:-:S02]  /*1710*/  ISETP.LT.U32.AND P2, PT, R13, 0x10000, P2 ;  /* 0x000100000d00780c */ /* 0x000fc40001741070 */
[----:B------:R-:W-:Y:S02]  /*1720*/  ISETP.GT.AND.EX P3, PT, R8, RZ, PT, P3 ;  /* 0x000000ff0800720c */ /* 0x000fe40003f64330 */
[----:B------:R-:W-:Y:S02]  /*1730*/  PRMT R21, RZ, 0x7610, R21 ;  /* 0x00007610ff157816 */ /* 0x000fe40000000015 */
[----:B------:R-:W-:-:S05]  /*1740*/  ISETP.LT.U32.AND P3, PT, R22, 0x10000, P3 ;  /* 0x000100001600780c */ /* 0x000fca0001f61070 */
[----:B------:R-:W-:-:S04]  /*1750*/  @P1 LEA R8, P4, R12, UR6, 0x1 ;  /* 0x000000060c081c11 */ /* 0x000fc8000f8808ff */
[C---:B------:R-:W-:Y:S02]  /*1760*/  @P1 LEA.HI.X R9, R12.reuse, UR7, RZ, 0x1, P4 ;  /* 0x000000070c091c11 */ /* 0x040fe4000a0f0cff */
[C---:B------:R-:W-:Y:S02]  /*1770*/  @P2 LEA R32, P4, R13.reuse, UR6, 0x1 ;  /* 0x000000060d202c11 */ /* 0x040fe4000f8808ff */
[----:B------:R-:W-:Y:S01]  /*1780*/  PRMT R20, RZ, 0x7610, R20 ;  /* 0x00007610ff147816 */ /* 0x000fe20000000014 */
[----:B------:R0:W4:Y:S01]  /*1790*/  @P1 LDG.E.U16 R25, desc[UR16][R8.64] ;  /* 0x0000001008191981 */ /* 0x000122000c1e1500 */
[----:B------:R-:W-:Y:S02]  /*17a0*/  @P2 LEA.HI.X R33, R13, UR7, RZ, 0x1, P4 ;  /* 0x000000070d212c11 */ /* 0x000fe4000a0f0cff */
[----:B------:R-:W-:Y:S01]  /*17b0*/  @P1 LEA R10, P4, R12, UR8, 0x1 ;  /* 0x000000080c0a1c11 */ /* 0x000fe2000f8808ff */
[----:B------:R-:W4:Y:S01]  /*17c0*/  @P3 LDG.E.U16 R21, desc[UR16][R14.64] ;  /* 0x000000100e153981 */ /* 0x000f22000c1e1500 */
[----:B------:R-:W-:-:S02]  /*17d0*/  PRMT R26, RZ, 0x7610, R26 ;  /* 0x00007610ff1a7816 */ /* 0x000fc4000000001a */
[----:B------:R-:W-:Y:S01]  /*17e0*/  @P1 LEA.HI.X R11, R12, UR9, RZ, 0x1, P4 ;  /* 0x000000090c0b1c11 */ /* 0x000fe2000a0f0cff */
[----:B------:R-:W4:Y:S01]  /*17f0*/  @P2 LDG.E.U16 R20, desc[UR16][R32.64] ;  /* 0x0000001020142981 */ /* 0x000f22000c1e1500 */
[----:B------:R-:W-:Y:S01]  /*1800*/  PRMT R30, RZ, 0x7610, R30 ;  /* 0x00007610ff1e7816 */ /* 0x000fe2000000001e */
[----:B-1----:R-:W-:Y:S01]  /*1810*/  IMAD.WIDE R18, R5, 0x2, R18 ;  /* 0x0000000205127825 */ /* 0x002fe200078e0212 */
[C---:B0-----:R-:W-:Y:S01]  /*1820*/  @P2 LEA R8, P4, R13.reuse, UR8, 0x1 ;  /* 0x000000080d082c11 */ /* 0x041fe2000f8808ff */
[----:B------:R-:W4:Y:S01]  /*1830*/  @P1 LDG.E.U16 R26, desc[UR16][R10.64] ;  /* 0x000000100a1a1981 */ /* 0x000f22000c1e1500 */
[----:B------:R-:W-:Y:S02]  /*1840*/  PRMT R23, RZ, 0x7610, R23 ;  /* 0x00007610ff177816 */ /* 0x000fe40000000017 */
[----:B------:R-:W-:Y:S01]  /*1850*/  @P2 LEA.HI.X R9, R13, UR9, RZ, 0x1, P4 ;  /* 0x000000090d092c11 */ /* 0x000fe2000a0f0cff */
[----:B------:R0:W4:Y:S04]  /*1860*/  @P3 LDG.E.U16 R30, desc[UR16][R18.64] ;  /* 0x00000010121e3981 */ /* 0x000128000c1e1500 */
[----:B------:R1:W4:Y:S01]  /*1870*/  @P2 LDG.E.U16 R23, desc[UR16][R8.64] ;  /* 0x0000001008172981 */ /* 0x000322000c1e1500 */
[----:B------:R-:W1:Y:S01]  /*1880*/  LDCU.S8 UR10, c[0x0][0xff9] ;  /* 0x0001ff20ff0a77ac */ /* 0x000e620008000200 */
[----:B------:R-:W-:-:S02]  /*1890*/  FSETP.NEU.FTZ.AND P5, PT, R2, RZ, PT ;  /* 0x000000ff0200720b */ /* 0x000fc40003fbd000 */
[----:B0-----:R-:W-:-:S04]  /*18a0*/  @P0 LEA R18, P6, R24, UR8, 0x1 ;  /* 0x0000000818120c11 */ /* 0x001fc8000f8c08ff */
[----:B------:R-:W-:Y:S02]  /*18b0*/  @P0 LEA.HI.X R19, R24, UR9, RZ, 0x1, P6 ;  /* 0x0000000918130c11 */ /* 0x000fe4000b0f0cff */
[----:B-1----:R-:W-:Y:S01]  /*18c0*/  ISETP.NE.AND P4, PT, RZ, UR10, PT ;  /* 0x0000000aff007c0c */ /* 0x002fe2000bf85270 */
[----:B------:R-:W-:-:S06]  /*18d0*/  UPRMT UR10, UR12, 0x8880, URZ ;  /* 0x000088800c0a7896 */ /* 0x000fcc00080000ff */
[----:B------:R-:W-:Y:S01]  /*18e0*/  ISETP.NE.AND P6, PT, RZ, UR10, PT ;  /* 0x0000000aff007c0c */ /* 0x000fe2000bfc5270 */
[----:B------:R-:W-:Y:S01]  /*18f0*/  IMAD R6, R5, 0x4, R6 ;  /* 0x0000000405067824 */ /* 0x000fe200078e0206 */
[----:B--2---:R-:W0:Y:S01]  /*1900*/  MUFU.RCP R29, R27 ;  /* 0x0000001b001d7308 */ /* 0x004e220000001000 */
[----:B---3--:R-:W-:-:S05]  /*1910*/  SHF.L.U32 R28, R28, 0x10, RZ ;  /* 0x000000101c1c7819 */ /* 0x008fca00000006ff */
[----:B0-----:R-:W-:Y:S01]  /*1920*/  FMUL.FTZ R28, R28, R29 ;  /* 0x0000001d1c1c7220 */ /* 0x001fe20000410000 */
[----:B----4-:R-:W-:-:S04]  /*1930*/  IMAD.U32 R11, R7, 0x10000, RZ ;  /* 0x00010000070b7824 */ /* 0x010fc800078e00ff */
[----:B------:R-:W-:Y:S01]  /*1940*/  F2FP.BF16.F32.PACK_AB R10, RZ, R28 ;  /* 0x0000001cff0a723e */ /* 0x000fe200000010ff */
[----:B------:R-:W-:-:S04]  /*1950*/  @P4 FADD.FTZ R28, -R28, -RZ ;  /* 0x800000ff1c1c4221 */ /* 0x000fc80000010100 */
[----:B------:R-:W-:-:S05]  /*1960*/  @P5 FFMA.FTZ R28, R11, R2, R28 ;  /* 0x000000020b1c5223 */ /* 0x000fca000001001c */
[----:B------:R-:W-:Y:S01]  /*1970*/  F2FP.BF16.F32.PACK_AB R7, RZ, R28 ;  /* 0x0000001cff07723e */ /* 0x000fe200000010ff */
[----:B------:R-:W-:-:S04]  /*1980*/  @P6 FFMA.FTZ R28, R28, R3, R28 ;  /* 0x000000031c1c6223 */ /* 0x000fc8000001001c */
[----:B-----5:R-:W-:Y:S01]  /*1990*/  FFMA.FTZ R8, R28, -R0, R11 ;  /* 0x800000001c087223 */ /* 0x020fe2000001000b */
[----:B------:R-:W-:Y:S02]  /*19a0*/  IMAD.U32 R32, R25, 0x10000, RZ ;  /* 0x0001000019207824 */ /* 0x000fe400078e00ff */
[----:B------:R-:W-:Y:S02]  /*19b0*/  IMAD.U32 R28, R21, 0x10000, RZ ;  /* 0x00010000151c7824 */ /* 0x000fe400078e00ff */
[-C--:B------:R-:W-:Y:S01]  /*19c0*/  FMUL.FTZ R9, R32, R29.reuse ;  /* 0x0000001d20097220 */ /* 0x080fe20000410000 */
[----:B------:R-:W-:Y:S02]  /*19d0*/  IMAD.U32 R20, R20, 0x10000, RZ ;  /* 0x0001000014147824 */ /* 0x000fe400078e00ff */
[-C--:B------:R-:W-:Y:S01]  /*19e0*/  FMUL.FTZ R27, R28, R29.reuse ;  /* 0x0000001d1c1b7220 */ /* 0x080fe20000410000 */
[----:B------:R-:W-:Y:S01]  /*19f0*/  F2FP.BF16.F32.PACK_AB R8, RZ, R8 ;  /* 0x00000008ff08723e */ /* 0x000fe200000010ff */
[----:B------:R-:W-:Y:S01]  /*1a00*/  FMUL.FTZ R28, R20, R29 ;  /* 0x0000001d141c7220 */ /* 0x000fe20000410000 */
[----:B------:R-:W-:Y:S01]  /*1a10*/  F2FP.BF16.F32.PACK_AB R20, RZ, R9 ;  /* 0x00000009ff14723e */ /* 0x000fe200000010ff */
[----:B------:R-:W-:-:S02]  /*1a20*/  IMAD.U32 R26, R26, 0x10000, RZ ;  /* 0x000100001a1a7824 */ /* 0x000fc400078e00ff */
[----:B------:R-:W-:Y:S01]  /*1a30*/  @P4 FADD.FTZ R9, -R9, -RZ ;  /* 0x800000ff09094221 */ /* 0x000fe20000010100 */
[----:B------:R-:W-:Y:S01]  /*1a40*/  PRMT R11, R8, 0x7610, R11 ;  /* 0x00007610080b7816 */ /* 0x000fe2000000000b */
[----:B------:R-:W-:Y:S01]  /*1a50*/  IMAD.U32 R30, R30, 0x10000, RZ ;  /* 0x000100001e1e7824 */ /* 0x000fe200078e00ff */
[----:B------:R-:W-:Y:S01]  /*1a60*/  F2FP.BF16.F32.PACK_AB R25, RZ, R27 ;  /* 0x0000001bff19723e */ /* 0x000fe200000010ff */
[----:B------:R-:W-:Y:S01]  /*1a70*/  @P5 FFMA.FTZ R9, R26, R2, R9 ;  /* 0x000000021a095223 */ /* 0x000fe20000010009 */
[----:B------:R-:W-:Y:S01]  /*1a80*/  @P4 FADD.FTZ R27, -R27, -RZ ;  /* 0x800000ff1b1b4221 */ /* 0x000fe20000010100 */
[----:B------:R-:W-:Y:S01]  /*1a90*/  F2FP.BF16.F32.PACK_AB R21, RZ, R28 ;  /* 0x0000001cff15723e */ /* 0x000fe200000010ff */
[----:B------:R-:W-:Y:S01]  /*1aa0*/  @P4 FADD.FTZ R28, -R28, -RZ ;  /* 0x800000ff1c1c4221 */ /* 0x000fe20000010100 */
[----:B------:R-:W-:Y:S01]  /*1ab0*/  SHF.L.U32 R23, R23, 0x10, RZ ;  /* 0x0000001017177819 */ /* 0x000fe200000006ff */
[----:B------:R0:W-:Y:S01]  /*1ac0*/  @P0 STG.E.U16 desc[UR16][R18.64], R11 ;  /* 0x0000000b12000986 */ /* 0x0001e2000c101510 */
[----:B------:R-:W-:-:S03]  /*1ad0*/  @P5 FFMA.FTZ R27, R30, R2, R27 ;  /* 0x000000021e1b5223 */ /* 0x000fc6000001001b */
[----:B------:R-:W-:Y:S02]  /*1ae0*/  @P5 FFMA.FTZ R28, R23, R2, R28 ;  /* 0x00000002171c5223 */ /* 0x000fe4000001001c */
[----:B------:R-:W-:Y:S02]  /*1af0*/  F2FP.BF16.F32.PACK_AB R8, RZ, R27 ;  /* 0x0000001bff08723e */ /* 0x000fe400000010ff */
[----:B0-----:R-:W-:Y:S01]  /*1b00*/  F2FP.BF16.F32.PACK_AB R11, RZ, R9 ;  /* 0x00000009ff0b723e */ /* 0x001fe200000010ff */
[-C--:B------:R-:W-:Y:S01]  /*1b10*/  @P6 FFMA.FTZ R9, R9, R3.reuse, R9 ;  /* 0x0000000309096223 */ /* 0x080fe20000010009 */
[-C--:B------:R-:W-:Y:S01]  /*1b20*/  @P6 FFMA.FTZ R27, R27, R3.reuse, R27 ;  /* 0x000000031b1b6223 */ /* 0x080fe2000001001b */
[----:B------:R-:W-:Y:S02]  /*1b30*/  @P3 LEA R18, P4, R24, UR8, 0x1 ;  /* 0x0000000818123c11 */ /* 0x000fe4000f8808ff */
[----:B------:R-:W-:Y:S01]  /*1b40*/  FFMA.FTZ R26, R9, -R0, R26 ;  /* 0x80000000091a7223 */ /* 0x000fe2000001001a */
[----:B------:R-:W-:Y:S01]  /*1b50*/  F2FP.BF16.F32.PACK_AB R9, RZ, R28 ;  /* 0x0000001cff09723e */ /* 0x000fe200000010ff */
[----:B------:R-:W-:Y:S01]  /*1b60*/  @P6 FFMA.FTZ R28, R28, R3, R28 ;  /* 0x000000031c1c6223 */ /* 0x000fe2000001001c */
[----:B------:R-:W-:Y:S01]  /*1b70*/  FFMA.FTZ R27, R27, -R0, R30 ;  /* 0x800000001b1b7223 */ /* 0x000fe2000001001e */
[----:B------:R-:W-:-:S02]  /*1b80*/  @P3 LEA.HI.X R19, R24, UR9, RZ, 0x1, P4 ;  /* 0x0000000918133c11 */ /* 0x000fc4000a0f0cff */
[----:B------:R-:W-:Y:S01]  /*1b90*/  FFMA.FTZ R23, R28, -R0, R23 ;  /* 0x800000001c177223 */ /* 0x000fe20000010017 */
[C---:B------:R-:W-:Y:S02]  /*1ba0*/  @P1 LEA R28, P4, R12.reuse, UR8, 0x1 ;  /* 0x000000080c1c1c11 */ /* 0x040fe4000f8808ff */
[----:B------:R-:W-:Y:S01]  /*1bb0*/  F2FP.BF16.F32.PACK_AB R27, RZ, R27 ;  /* 0x0000001bff1b723e */ /* 0x000fe200000010ff */
[----:B------:R-:W-:Y:S01]  /*1bc0*/  @P3 IMAD.WIDE R18, R5, 0x2, R18 ;  /* 0x0000000205123825 */ /* 0x000fe200078e0212 */
[----:B------:R-:W-:Y:S02]  /*1bd0*/  @P1 LEA.HI.X R29, R12, UR9, RZ, 0x1, P4 ;  /* 0x000000090c1d1c11 */ /* 0x000fe4000a0f0cff */
[----:B------:R-:W-:Y:S02]  /*1be0*/  @P2 LEA R30, P4, R13, UR8, 0x1 ;  /* 0x000000080d1e2c11 */ /* 0x000fe4000f8808ff */
[----:B------:R0:W-:Y:S01]  /*1bf0*/  @P3 STG.E.U16 desc[UR16][R18.64], R27 ;  /* 0x0000001b12003986 */ /* 0x0001e2000c101510 */
[----:B------:R-:W-:-:S02]  /*1c00*/  F2FP.BF16.F32.PACK_AB R26, RZ, R26 ;  /* 0x0000001aff1a723e */ /* 0x000fc400000010ff */
[----:B------:R-:W-:Y:S02]  /*1c10*/  @P2 LEA.HI.X R31, R13, UR9, RZ, 0x1, P4 ;  /* 0x000000090d1f2c11 */ /* 0x000fe4000a0f0cff */
[C---:B------:R-:W-:Y:S01]  /*1c20*/  @P1 LEA R32, P4, R12.reuse, UR6, 0x1 ;  /* 0x000000060c201c11 */ /* 0x040fe2000f8808ff */
[----:B------:R-:W-:Y:S01]  /*1c30*/  @P1 STG.E.U16 desc[UR16][R28.64], R26 ;  /* 0x0000001a1c001986 */ /* 0x000fe2000c101510 */
[----:B0-----:R-:W-:Y:S02]  /*1c40*/  F2FP.BF16.F32.PACK_AB R19, RZ, R23 ;  /* 0x00000017ff13723e */ /* 0x001fe400000010ff */
[----:B------:R-:W-:-:S03]  /*1c50*/  @P1 LEA.HI.X R33, R12, UR7, RZ, 0x1, P4 ;  /* 0x000000070c211c11 */ /* 0x000fc6000a0f0cff */
[----:B------:R-:W-:Y:S01]  /*1c60*/  @P2 STG.E.U16 desc[UR16][R30.64], R19 ;  /* 0x000000131e002986 */ /* 0x000fe2000c101510 */
[----:B------:R-:W-:-:S03]  /*1c70*/  @P2 LEA R18, P5, R13, UR6, 0x1 ;  /* 0x000000060d122c11 */ /* 0x000fc6000f8a08ff */
[----:B------:R0:W-:Y:S04]  /*1c80*/  @P0 STG.E.U16 desc[UR16][R16.64], R10 ;  /* 0x0000000a10000986 */ /* 0x0001e8000c101510 */
[----:B------:R1:W-:Y:S01]  /*1c90*/  @P3 STG.E.U16 desc[UR16][R14.64], R25 ;  /* 0x000000190e003986 */ /* 0x0003e2000c101510 */
[----:B0-----:R-:W-:Y:S02]  /*1ca0*/  PRMT R17, R20, 0x7610, R17 ;  /* 0x0000761014117816 */ /* 0x001fe40000000011 */
[----:B------:R-:W-:Y:S02]  /*1cb0*/  @P0 LEA R20, P4, R24, UR4, 0x1 ;  /* 0x0000000418140c11 */ /* 0x000fe4000f8808ff */
[----:B-1----:R-:W-:Y:S02]  /*1cc0*/  PRMT R15, R21, 0x7610, R15 ;  /* 0x00007610150f7816 */ /* 0x002fe4000000000f */
[----:B------:R-:W-:-:S02]  /*1cd0*/  @P2 LEA.HI.X R19, R13, UR7, RZ, 0x1, P5 ;  /* 0x000000070d132c11 */ /* 0x000fc4000a8f0cff */
[----:B------:R-:W-:Y:S02]  /*1ce0*/  @P0 LEA.HI.X R21, R24, UR5, RZ, 0x1, P4 ;  /* 0x0000000518150c11 */ /* 0x000fe4000a0f0cff */
[C---:B------:R-:W-:Y:S01]  /*1cf0*/  @P3 LEA R24, P4, R22.reuse, UR4, 0x1 ;  /* 0x0000000416183c11 */ /* 0x040fe2000f8808ff */
[----:B------:R0:W-:Y:S03]  /*1d00*/  @P1 STG.E.U16 desc[UR16][R32.64], R17 ;  /* 0x0000001120001986 */ /* 0x0001e6000c101510 */
[----:B------:R-:W-:Y:S01]  /*1d10*/  @P3 LEA.HI.X R25, R22, UR5, RZ, 0x1, P4 ;  /* 0x0000000516193c11 */ /* 0x000fe2000a0f0cff */
[----:B------:R1:W-:Y:S01]  /*1d20*/  @P2 STG.E.U16 desc[UR16][R18.64], R15 ;  /* 0x0000000f12002986 */ /* 0x0003e2000c101510 */
[----:B------:R-:W-:-:S03]  /*1d30*/  @P1 LEA R16, P4, R12, UR4, 0x1 ;  /* 0x000000040c101c11 */ /* 0x000fc6000f8808ff */
[----:B------:R2:W-:Y:S01]  /*1d40*/  @P0 STG.E.U16 desc[UR16][R20.64], R7 ;  /* 0x0000000714000986 */ /* 0x0005e2000c101510 */
[C---:B------:R-:W-:Y:S02]  /*1d50*/  @P2 LEA R14, P0, R13.reuse, UR4, 0x1 ;  /* 0x000000040d0e2c11 */ /* 0x040fe4000f8008ff */
[----:B0-----:R-:W-:Y:S01]  /*1d60*/  @P1 LEA.HI.X R17, R12, UR5, RZ, 0x1, P4 ;  /* 0x000000050c111c11 */ /* 0x001fe2000a0f0cff */
[----:B------:R3:W-:Y:S01]  /*1d70*/  @P3 STG.E.U16 desc[UR16][R24.64], R8 ;  /* 0x0000000818003986 */ /* 0x0007e2000c101510 */
[----:B-1----:R-:W-:-:S03]  /*1d80*/  @P2 LEA.HI.X R15, R13, UR5, RZ, 0x1, P0 ;  /* 0x000000050d0f2c11 */ /* 0x002fc600080f0cff */
[----:B------:R3:W-:Y:S01]  /*1d90*/  @P1 STG.E.U16 desc[UR16][R16.64], R11 ;  /* 0x0000000b10001986 */ /* 0x0007e2000c101510 */
[C---:B------:R-:W-:Y:S01]  /*1da0*/  ISETP.LT.U32.AND P0, PT, R6.reuse, UR15, PT ;  /* 0x0000000f06007c0c */ /* 0x040fe2000bf01070 */
[----:B--2---:R-:W-:Y:S02]  /*1db0*/  IMAD.U32 R7, RZ, RZ, UR11 ;  /* 0x0000000bff077e24 */ /* 0x004fe4000f8e00ff */
[----:B------:R3:W-:Y:S01]  /*1dc0*/  @P2 STG.E.U16 desc[UR16][R14.64], R9 ;  /* 0x000000090e002986 */ /* 0x0007e2000c101510 */
[----:B------:R-:W-:Y:S02]  /*1dd0*/  ISETP.LT.U32.AND P1, PT, R6, 0x10000, PT ;  /* 0x000100000600780c */ /* 0x000fe40003f21070 */
[----:B------:R-:W-:-:S13]  /*1de0*/  ISETP.GT.AND.EX P0, PT, R7, RZ, PT, P0 ;  /* 0x000000ff0700720c */ /* 0x000fda0003f04300 */
[----:B---3--:R-:W-:Y:S05]  /*1df0*/  @P0 BRA P1, `(.L_x_65) ;  /* 0xfffffff400d80947 */ /* 0x008fea000083ffff */
[----:B------:R-:W-:Y:S05]  /*1e00*/  EXIT ;  /* 0x000000000000794d */ /* 0x000fea0003800000 */
.L_x_64:
[----:B------:R-:W-:Y:S01]  /*1e10*/  IMAD.MOV.U32 R8, RZ, RZ, RZ ;  /* 0x000000ffff087224 */ /* 0x000fe200078e00ff */
[----:B------:R-:W0:Y:S06]  /*1e20*/  LDCU.U8 UR12, c[0x0][0xff8] ;  /* 0x0001ff00ff0c77ac */ /* 0x000e2c0008000000 */
.L_x_66:
[----:B-1----:R-:W-:Y:S01]  /*1e30*/  IMAD.IADD R14, R4, 0x1, R8 ;  /* 0x00000001040e7824 */ /* 0x002fe200078e0208 */
[----:B------:R-:W-:Y:S01]  /*1e40*/  MOV R7, UR11 ;  /* 0x0000000b00077c02 */ /* 0x000fe20008000f00 */
[----:B------:R-:W-:Y:S01]  /*1e50*/  IMAD.U32 R6, RZ, RZ, UR11 ;  /* 0x0000000bff067e24 */ /* 0x000fe2000f8e00ff */
[----:B------:R-:W-:Y:S01]  /*1e60*/  PRMT R13, RZ, 0x7610, R13 ;  /* 0x00007610ff0d7816 */ /* 0x000fe2000000000d */
[C---:B--2---:R-:W-:Y:S01]  /*1e70*/  IMAD.IADD R12, R14.reuse, 0x1, R5 ;  /* 0x000000010e0c7824 */ /* 0x044fe200078e0205 */
[----:B------:R-:W-:Y:S01]  /*1e80*/  ISETP.LT.U32.AND P0, PT, R14, UR15, PT ;  /* 0x0000000f0e007c0c */ /* 0x000fe2000bf01070 */
[----:B------:R-:W-:Y:S01]  /*1e90*/  IMAD.MOV.U32 R19, RZ, RZ, 0x2 ;  /* 0x00000002ff137424 */ /* 0x000fe200078e00ff */
[----:B------:R-:W-:Y:S01]  /*1ea0*/  PRMT R11, RZ, 0x7610, R11 ;  /* 0x00007610ff0b7816 */ /* 0x000fe2000000000b */
[----:B------:R-:W-:Y:S01]  /*1eb0*/  IMAD.IADD R10, R12, 0x1, R5 ;  /* 0x000000010c0a7824 */ /* 0x000fe200078e0205 */
[----:B------:R-:W-:Y:S01]  /*1ec0*/  ISETP.GT.U32.AND.EX P0, PT, R6, RZ, PT, P0 ;  /* 0x000000ff0600720c */ /* 0x000fe20003f04100 */
[----:B------:R-:W-:Y:S01]  /*1ed0*/  IMAD.WIDE.U32 R18, R14, R19, UR8 ;  /* 0x000000080e127e25 */ /* 0x000fe2000f8e0013 */
[----:B------:R-:W-:-:S02]  /*1ee0*/  ISETP.LT.U32.AND P1, PT, R12, UR15, PT ;  /* 0x0000000f0c007c0c */ /* 0x000fc4000bf21070 */
[C---:B------:R-:W-:Y:S01]  /*1ef0*/  ISETP.LT.U32.AND P2, PT, R10.reuse, UR15, PT ;  /* 0x0000000f0a007c0c */ /* 0x040fe2000bf41070 */
[----:B------:R-:W-:Y:S01]  /*1f00*/  IMAD.IADD R9, R10, 0x1, R5 ;  /* 0x000000010a097824 */ /* 0x000fe200078e0205 */
[----:B------:R-:W-:Y:S01]  /*1f10*/  ISETP.LT.U32.AND P0, PT, R14, 0x10000, P0 ;  /* 0x000100000e00780c */ /* 0x000fe20000701070 */
[----:B------:R-:W-:Y:S01]  /*1f20*/  IMAD.WIDE R20, R5, 0x2, R18 ;  /* 0x0000000205147825 */ /* 0x000fe200078e0212 */
[----:B------:R-:W-:Y:S02]  /*1f30*/  ISETP.GT.AND.EX P1, PT, R7, RZ, PT, P1 ;  /* 0x000000ff0700720c */ /* 0x000fe40003f24310 */
[----:B------:R-:W-:Y:S02]  /*1f40*/  ISETP.GT.AND.EX P2, PT, R6, RZ, PT, P2 ;  /* 0x000000ff0600720c */ /* 0x000fe40003f44320 */
[----:B------:R-:W-:Y:S02]  /*1f50*/  ISETP.LT.U32.AND P3, PT, R9, UR15, PT ;  /* 0x0000000f09007c0c */ /* 0x000fe4000bf61070 */
[----:B------:R-:W-:-:S02]  /*1f60*/  ISETP.LT.U32.AND P1, PT, R12, 0x10000, P1 ;  /* 0x000100000c00780c */ /* 0x000fc40000f21070 */
[----:B------:R-:W-:Y:S02]  /*1f70*/  ISETP.LT.U32.AND P2, PT, R10, 0x10000, P2 ;  /* 0x000100000a00780c */ /* 0x000fe40001741070 */
[----:B------:R-:W-:Y:S01]  /*1f80*/  ISETP.GT.AND.EX P3, PT, R6, RZ, PT, P3 ;  /* 0x000000ff0600720c */ /* 0x000fe20003f64330 */
[----:B------:R1:W2:Y:S01]  /*1f90*/  @P0 LDG.E.U16 R13, desc[UR16][R18.64] ;  /* 0x00000010120d0981 */ /* 0x0002a2000c1e1500 */
[C---:B------:R-:W-:Y:S02]  /*1fa0*/  @P0 LEA R6, P4, R14.reuse, UR6, 0x1 ;  /* 0x000000060e060c11 */ /* 0x040fe4000f8808ff */
[----:B------:R-:W-:Y:S02]  /*1fb0*/  ISETP.LT.U32.AND P3, PT, R9, 0x10000, P3 ;  /* 0x000100000900780c */ /* 0x000fe40001f61070 */
[----:B------:R-:W-:Y:S02]  /*1fc0*/  @P0 LEA.HI.X R7, R14, UR7, RZ, 0x1, P4 ;  /* 0x000000070e070c11 */ /* 0x000fe4000a0f0cff */
[----:B------:R-:W-:Y:S01]  /*1fd0*/  PRMT R24, RZ, 0x7610, R24 ;  /* 0x00007610ff187816 */ /* 0x000fe20000000018 */
[----:B------:R3:W4:Y:S01]  /*1fe0*/  @P1 LDG.E.U16 R11, desc[UR16][R20.64] ;  /* 0x00000010140b1981 */ /* 0x000722000c1e1500 */
[----:B------:R-:W-:-:S02]  /*1ff0*/  @P1 LEA R22, P4, R12, UR6, 0x1 ;  /* 0x000000060c161c11 */ /* 0x000fc4000f8808ff */
[----:B------:R-:W-:Y:S02]  /*2000*/  @P2 LEA R16, P5, R10, UR6, 0x1 ;  /* 0x000000060a102c11 */ /* 0x000fe4000f8a08ff */
[----:B------:R-:W-:Y:S01]  /*2010*/  PRMT R15, RZ, 0x7610, R15 ;  /* 0x00007610ff0f7816 */ /* 0x000fe2000000000f */
[----:B------:R0:W4:Y:S01]  /*2020*/  @P0 LDG.E.U16 R24, desc[UR16][R6.64] ;  /* 0x0000001006180981 */ /* 0x000122000c1e1500 */
[----:B------:R-:W-:Y:S02]  /*2030*/  @P1 LEA.HI.X R23, R12, UR7, RZ, 0x1, P4 ;  /* 0x000000070c171c11 */ /* 0x000fe4000a0f0cff */
[----:B------:R-:W-:Y:S02]  /*2040*/  @P2 LEA.HI.X R17, R10, UR7, RZ, 0x1, P5 ;  /* 0x000000070a112c11 */ /* 0x000fe4000a8f0cff */
[----:B-1----:R-:W-:Y:S01]  /*2050*/  @P3 LEA R18, P5, R9, UR6, 0x1 ;  /* 0x0000000609123c11 */ /* 0x002fe2000f8a08ff */
[----:B------:R-:W4:Y:S01]  /*2060*/  @P1 LDG.E.U16 R15, desc[UR16][R22.64] ;  /* 0x00000010160f1981 */ /* 0x000f22000c1e1500 */
[----:B------:R-:W-:Y:S01]  /*2070*/  PRMT R25, RZ, 0x7610, R25 ;  /* 0x00007610ff197816 */ /* 0x000fe20000000019 */
[----:B------:R-:W-:Y:S01]  /*2080*/  IMAD.MOV.U32 R29, RZ, RZ, 0x2 ;  /* 0x00000002ff1d7424 */ /* 0x000fe200078e00ff */
[----:B------:R-:W-:-:S02]  /*2090*/  PRMT R28, RZ, 0x7610, R28 ;  /* 0x00007610ff1c7816 */ /* 0x000fc4000000001c */
[C---:B---3--:R-:W-:Y:S02]  /*20a0*/  @P3 LEA R20, P4, R9.reuse, UR8, 0x1 ;  /* 0x0000000809143c11 */ /* 0x048fe4000f8808ff */
[C---:B------:R-:W-:Y:S01]  /*20b0*/  @P3 LEA.HI.X R19, R9.reuse, UR7, RZ, 0x1, P5 ;  /* 0x0000000709133c11 */ /* 0x040fe2000a8f0cff */
[----:B0-----:R-:W-:Y:S01]  /*20c0*/  IMAD.WIDE.U32 R6, R10, R29, UR8 ;  /* 0x000000080a067e25 */ /* 0x001fe2000f8e001d */
[----:B------:R-:W-:Y:S01]  /*20d0*/  PRMT R26, RZ, 0x7610, R26 ;  /* 0x00007610ff1a7816 */ /* 0x000fe2000000001a */
[----:B------:R0:W3:Y:S01]  /*20e0*/  @P2 LDG.E.U16 R25, desc[UR16][R16.64] ;  /* 0x0000001010192981 */ /* 0x0000e2000c1e1500 */
[----:B------:R-:W-:Y:S02]  /*20f0*/  PRMT R27, RZ, 0x7610, R27 ;  /* 0x00007610ff1b7816 */ /* 0x000fe4000000001b */
[----:B------:R-:W-:Y:S01]  /*2100*/  @P3 LEA.HI.X R21, R9, UR9, RZ, 0x1, P4 ;  /* 0x0000000909153c11 */ /* 0x000fe2000a0f0cff */
[----:B------:R1:W3:Y:S04]  /*2110*/  @P3 LDG.E.U16 R28, desc[UR16][R18.64] ;  /* 0x00000010121c3981 */ /* 0x0002e8000c1e1500 */
[----:B------:R-:W3:Y:S04]  /*2120*/  @P3 LDG.E.U16 R26, desc[UR16][R20.64] ;  /* 0x00000010141a3981 */ /* 0x000ee8000c1e1500 */
[----:B------:R-:W3:Y:S01]  /*2130*/  @P2 LDG.E.U16 R27, desc[UR16][R6.64] ;  /* 0x00000010061b2981 */ /* 0x000ee2000c1e1500 */
[----:B------:R-:W0:Y:S01]  /*2140*/  LDCU.S8 UR10, c[0x0][0xff9] ;  /* 0x0001ff20ff0a77ac */ /* 0x000e220008000200 */
[----:B------:R-:W-:-:S02]  /*2150*/  FSETP.NEU.FTZ.AND P5, PT, R2, RZ, PT ;  /* 0x000000ff0200720b */ /* 0x000fc40003fbd000 */
[----:B0-----:R-:W-:Y:S01]  /*2160*/  ISETP.NE.AND P6, PT, RZ, UR10, PT ;  /* 0x0000000aff007c0c */ /* 0x001fe2000bfc5270 */
[----:B------:R-:W-:-:S06]  /*2170*/  UPRMT UR10, UR12, 0x8880, URZ ;  /* 0x000088800c0a7896 */ /* 0x000fcc00080000ff */
[----:B------:R-:W-:Y:S01]  /*2180*/  ISETP.NE.AND P4, PT, RZ, UR10, PT ;  /* 0x0000000aff007c0c */ /* 0x000fe2000bf85270 */
[----:B------:R-:W-:Y:S01]  /*2190*/  IMAD R8, R5, 0x4, R8 ;  /* 0x0000000405087824 */ /* 0x000fe200078e0208 */
[----:B--2---:R-:W-:Y:S01]  /*21a0*/  SHF.L.U32 R13, R13, 0x10, RZ ;  /* 0x000000100d0d7819 */ /* 0x004fe200000006ff */
[----:B----4-:R-:W-:Y:S02]  /*21b0*/  IMAD.U32 R11, R11, 0x10000, RZ ;  /* 0x000100000b0b7824 */ /* 0x010fe400078e00ff */
[----:B------:R-:W-:-:S04]  /*21c0*/  IMAD.U32 R16, R24, 0x10000, RZ ;  /* 0x0001000018107824 */ /* 0x000fc800078e00ff */
[----:B------:R-:W-:Y:S01]  /*21d0*/  @P6 FADD.FTZ R16, -R16, -RZ ;  /* 0x800000ff10106221 */ /* 0x000fe20000010100 */
[----:B-1----:R-:W-:-:S03]  /*21e0*/  IMAD.U32 R18, R15, 0x10000, RZ ;  /* 0x000100000f127824 */ /* 0x002fc600078e00ff */
[----:B------:R-:W-:Y:S01]  /*21f0*/  @P5 FFMA.FTZ R16, R13, R2, R16 ;  /* 0x000000020d105223 */ /* 0x000fe20000010010 */
[----:B------:R-:W-:-:S04]  /*2200*/  @P6 FADD.FTZ R18, -R18, -RZ ;  /* 0x800000ff12126221 */ /* 0x000fc80000010100 */
[----:B------:R-:W-:Y:S01]  /*2210*/  @P5 FFMA.FTZ R18, R11, R2, R18 ;  /* 0x000000020b125223 */ /* 0x000fe20000010012 */
[----:B---3--:R-:W-:Y:S02]  /*2220*/  IMAD.U32 R25, R25, 0x10000, RZ ;  /* 0x0001000019197824 */ /* 0x008fe400078e00ff */
[----:B------:R-:W-:Y:S02]  /*2230*/  IMAD.U32 R28, R28, 0x10000, RZ ;  /* 0x000100001c1c7824 */ /* 0x000fe400078e00ff */
[----:B------:R-:W-:Y:S01]  /*2240*/  @P6 FADD.FTZ R25, -R25, -RZ ;  /* 0x800000ff19196221 */ /* 0x000fe20000010100 */
[----:B------:R-:W-:Y:S01]  /*2250*/  F2FP.BF16.F32.PACK_AB R15, RZ, R16 ;  /* 0x00000010ff0f723e */ /* 0x000fe200000010ff */
[----:B------:R-:W-:Y:S02]  /*2260*/  IMAD.U32 R19, R26, 0x10000, RZ ;  /* 0x000100001a137824 */ /* 0x000fe400078e00ff */
[----:B------:R-:W-:Y:S01]  /*2270*/  @P6 FADD.FTZ R28, -R28, -RZ ;  /* 0x800000ff1c1c6221 */ /* 0x000fe20000010100 */
[-C--:B------:R-:W-:Y:S01]  /*2280*/  @P4 FFMA.FTZ R16, R16, R3.reuse, R16 ;  /* 0x0000000310104223 */ /* 0x080fe20000010010 */
[----:B------:R-:W-:Y:S01]  /*2290*/  IMAD.U32 R20, R27, 0x10000, RZ ;  /* 0x000100001b147824 */ /* 0x000fe200078e00ff */
[----:B------:R-:W-:Y:S01]  /*22a0*/  F2FP.BF16.F32.PACK_AB R24, RZ, R18 ;  /* 0x00000012ff18723e */ /* 0x000fe200000010ff */
[----:B------:R-:W-:Y:S01]  /*22b0*/  @P4 FFMA.FTZ R18, R18, R3, R18 ;  /* 0x0000000312124223 */ /* 0x000fe20000010012 */
[-C--:B------:R-:W-:Y:S01]  /*22c0*/  @P5 FFMA.FTZ R28, R19, R2.reuse, R28 ;  /* 0x00000002131c5223 */ /* 0x080fe2000001001c */
[----:B------:R-:W-:Y:S01]  /*22d0*/  @P5 FFMA.FTZ R25, R20, R2, R25 ;  /* 0x0000000214195223 */ /* 0x000fe20000010019 */
[-C--:B-----5:R-:W-:Y:S01]  /*22e0*/  FFMA.FTZ R6, R16, -R0.reuse, R13 ;  /* 0x8000000010067223 */ /* 0x0a0fe2000001000d */
[----:B------:R-:W-:-:S02]  /*22f0*/  FFMA.FTZ R18, R18, -R0, R11 ;  /* 0x8000000012127223 */ /* 0x000fc4000001000b */
[----:B------:R-:W-:Y:S01]  /*2300*/  F2FP.BF16.F32.PACK_AB R11, RZ, R28 ;  /* 0x0000001cff0b723e */ /* 0x000fe200000010ff */
[----:B------:R-:W-:Y:S01]  /*2310*/  @P4 FFMA.FTZ R28, R28, R3, R28 ;  /* 0x000000031c1c4223 */ /* 0x000fe2000001001c */
[----:B------:R-:W-:Y:S01]  /*2320*/  F2FP.BF16.F32.PACK_AB R13, RZ, R25 ;  /* 0x00000019ff0d723e */ /* 0x000fe200000010ff */
[----:B------:R-:W-:Y:S01]  /*2330*/  @P4 FFMA.FTZ R25, R25, R3, R25 ;  /* 0x0000000319194223 */ /* 0x000fe20000010019 */
[C---:B------:R-:W-:Y:S02]  /*2340*/  @P1 LEA R22, P5, R14.reuse, UR8, 0x1 ;  /* 0x000000080e161c11 */ /* 0x040fe4000f8a08ff */
[C---:B------:R-:W-:Y:S02]  /*2350*/  @P0 LEA R16, P4, R14.reuse, UR8, 0x1 ;  /* 0x000000080e100c11 */ /* 0x040fe4000f8808ff */
[----:B------:R-:W-:Y:S01]  /*2360*/  F2FP.BF16.F32.PACK_AB R6, RZ, R6 ;  /* 0x00000006ff06723e */ /* 0x000fe200000010ff */
[----:B------:R-:W-:Y:S01]  /*2370*/  FFMA.FTZ R25, R25, -R0, R20 ;  /* 0x8000000019197223 */ /* 0x000fe20000010014 */
[----:B------:R-:W-:-:S02]  /*2380*/  @P1 LEA.HI.X R23, R14, UR9, RZ, 0x1, P5 ;  /* 0x000000090e171c11 */ /* 0x000fc4000a8f0cff */
[----:B------:R-:W-:Y:S02]  /*2390*/  @P0 LEA.HI.X R17, R14, UR9, RZ, 0x1, P4 ;  /* 0x000000090e110c11 */ /* 0x000fe4000a0f0cff */
[----:B------:R-:W-:Y:S02]  /*23a0*/  PRMT R7, R6, 0x7610, R7 ;  /* 0x0000761006077816 */ /* 0x000fe40000000007 */
[----:B------:R-:W-:Y:S02]  /*23b0*/  F2FP.BF16.F32.PACK_AB R18, RZ, R18 ;  /* 0x00000012ff12723e */ /* 0x000fe400000010ff */
[----:B------:R-:W-:Y:S01]  /*23c0*/  @P2 LEA R6, P4, R10, UR8, 0x1 ;  /* 0x000000080a062c11 */ /* 0x000fe2000f8808ff */
[----:B------:R-:W-:Y:S01]  /*23d0*/  FFMA.FTZ R19, R28, -R0, R19 ;  /* 0x800000001c137223 */ /* 0x000fe20000010013 */
[----:B------:R-:W-:Y:S01]  /*23e0*/  @P1 IMAD.WIDE R22, R5, 0x2, R22 ;  /* 0x0000000205161825 */ /* 0x000fe200078e0216 */
[----:B------:R-:W-:Y:S01]  /*23f0*/  PRMT R21, R18, 0x7610, R21 ;  /* 0x0000761012157816 */ /* 0x000fe20000000015 */
[----:B------:R0:W-:Y:S01]  /*2400*/  @P0 STG.E.U16 desc[UR16][R16.64], R7 ;  /* 0x0000000710000986 */ /* 0x0001e2000c101510 */
[----:B------:R-:W-:-:S02]  /*2410*/  F2FP.BF16.F32.PACK_AB R25, RZ, R25 ;  /* 0x00000019ff19723e */ /* 0x000fc400000010ff */
[C---:B------:R-:W-:Y:S01]  /*2420*/  @P3 LEA R18, P5, R9.reuse, UR8, 0x1 ;  /* 0x0000000809123c11 */ /* 0x040fe2000f8a08ff */
[----:B------:R1:W-:Y:S01]  /*2430*/  @P1 STG.E.U16 desc[UR16][R22.64], R21 ;  /* 0x0000001516001986 */ /* 0x0003e2000c101510 */
[----:B0-----:R-:W-:Y:S02]  /*2440*/  @P2 LEA.HI.X R7, R10, UR9, RZ, 0x1, P4 ;  /* 0x000000090a072c11 */ /* 0x001fe4000a0f0cff */
[C---:B------:R-:W-:Y:S02]  /*2450*/  @P0 LEA R20, P4, R14.reuse, UR4, 0x1 ;  /* 0x000000040e140c11 */ /* 0x040fe4000f8808ff */
[----:B------:R-:W-:Y:S01]  /*2460*/  F2FP.BF16.F32.PACK_AB R17, RZ, R19 ;  /* 0x00000013ff11723e */ /* 0x000fe200000010ff */
[----:B------:R0:W-:Y:S01]  /*2470*/  @P2 STG.E.U16 desc[UR16][R6.64], R25 ;  /* 0x0000001906002986 */ /* 0x0001e2000c101510 */
[----:B------:R-:W-:Y:S02]  /*2480*/  @P3 LEA.HI.X R19, R9, UR9, RZ, 0x1, P5 ;  /* 0x0000000909133c11 */ /* 0x000fe4000a8f0cff */
[----:B-1----:R-:W-:-:S02]  /*2490*/  @P0 LEA.HI.X R21, R14, UR5, RZ, 0x1, P4 ;  /* 0x000000050e150c11 */ /* 0x002fc4000a0f0cff */
[C---:B------:R-:W-:Y:S01]  /*24a0*/  @P1 LEA R14, P4, R12.reuse, UR4, 0x1 ;  /* 0x000000040c0e1c11 */ /* 0x040fe2000f8808ff */
[----:B------:R1:W-:Y:S01]  /*24b0*/  @P3 STG.E.U16 desc[UR16][R18.64], R17 ;  /* 0x0000001112003986 */ /* 0x0003e2000c101510 */
[----:B0-----:R-:W-:Y:S02]  /*24c0*/  PRMT R7, R15, 0x7610, R7 ;  /* 0x000076100f077816 */ /* 0x001fe40000000007 */
[----:B------:R-:W-:Y:S02]  /*24d0*/  @P1 LEA.HI.X R15, R12, UR5, RZ, 0x1, P4 ;  /* 0x000000050c0f1c11 */ /* 0x000fe4000a0f0cff */
[C---:B------:R-:W-:Y:S01]  /*24e0*/  @P2 LEA R16, P4, R10.reuse, UR4, 0x1 ;  /* 0x000000040a102c11 */ /* 0x040fe2000f8808ff */
[----:B------:R3:W-:Y:S01]  /*24f0*/  @P0 STG.E.U16 desc[UR16][R20.64], R7 ;  /* 0x0000000714000986 */ /* 0x0007e2000c101510 */
[----:B------:R-:W-:Y:S02]  /*2500*/  @P3 LEA R22, P0, R9, UR4, 0x1 ;  /* 0x0000000409163c11 */ /* 0x000fe4000f8008ff */
[----:B-1----:R-:W-:-:S02]  /*2510*/  @P2 LEA.HI.X R17, R10, UR5, RZ, 0x1, P4 ;  /* 0x000000050a112c11 */ /* 0x002fc4000a0f0cff */
[----:B------:R-:W-:Y:S01]  /*2520*/  @P3 LEA.HI.X R23, R9, UR5, RZ, 0x1, P0 ;  /* 0x0000000509173c11 */ /* 0x000fe200080f0cff */
[----:B------:R3:W-:Y:S01]  /*2530*/  @P1 STG.E.U16 desc[UR16][R14.64], R24 ;  /* 0x000000180e001986 */ /* 0x0007e2000c101510 */
[----:B------:R-:W-:-:S03]  /*2540*/  MOV R6, UR11 ;  /* 0x0000000b00067c02 */ /* 0x000fc60008000f00 */
[----:B------:R3:W-:Y:S01]  /*2550*/  @P2 STG.E.U16 desc[UR16][R16.64], R13 ;  /* 0x0000000d10002986 */ /* 0x0007e2000c101510 */
[----:B------:R-:W-:-:S03]  /*2560*/  ISETP.LT.U32.AND P0, PT, R8, UR15, PT ;  /* 0x0000000f08007c0c */ /* 0x000fc6000bf01070 */
[----:B------:R3:W-:Y:S01]  /*2570*/  @P3 STG.E.U16 desc[UR16][R22.64], R11 ;  /* 0x0000000b16003986 */ /* 0x0007e2000c101510 */
[----:B------:R-:W-:Y:S02]  /*2580*/  ISETP.LT.U32.AND P1, PT, R8, 0x10000, PT ;  /* 0x000100000800780c */ /* 0x000fe40003f21070 */
[----:B------:R-:W-:-:S13]  /*2590*/  ISETP.GT.AND.EX P0, PT, R6, RZ, PT, P0 ;  /* 0x000000ff0600720c */ /* 0x000fda0003f04300 */
[----:B---3--:R-:W-:Y:S05]  /*25a0*/  @P0 BRA P1, `(.L_x_66) ;  /* 0xfffffff800200947 */ /* 0x008fea000083ffff */
[----:B------:R-:W-:Y:S05]  /*25b0*/  EXIT ;  /* 0x000000000000794d */ /* 0x000fea0003800000 */
.L_x_58:
[----:B------:R-:W0:Y:S01]  /*25c0*/  S2R R20, SR_TID.X ;  /* 0x0000000000147919 */ /* 0x000e220000002100 */
[----:B------:R-:W1:Y:S02]  /*25d0*/  LDC.64 R4, c[0x0][0xff0] ;  /* 0x0003fc00ff047b82 */ /* 0x000e640000000a00 */
[----:B-1----:R1:W2:Y:S01]  /*25e0*/  DSETP.GEU.AND P1, PT, |R4|, UR18, PT ;  /* 0x0000001204007e2a */ /* 0x0022a2000bf2e200 */
[----:B0-----:R-:W-:-:S03]  /*25f0*/  IMAD.WIDE.U32 R6, R20, 0x4, RZ ;  /* 0x0000000414067825 */ /* 0x001fc600078e00ff */
[----:B------:R-:W-:-:S04]  /*2600*/  ISETP.GE.U32.AND P0, PT, R6, UR15, PT ;  /* 0x0000000f06007c0c */ /* 0x000fc8000bf06070 */
[----:B------:R-:W-:-:S13]  /*2610*/  ISETP.GE.AND.EX P0, PT, R7, UR11, PT, P0 ;  /* 0x0000000b07007c0c */ /* 0x000fda000bf06300 */
[----:B-12---:R-:W-:Y:S05]  /*2620*/  @P0 EXIT ;  /* 0x000000000000094d */ /* 0x006fea0003800000 */
[----:B------:R-:W0:Y:S01]  /*2630*/  LDCU.S8 UR10, c[0x0][0xffa] ;  /* 0x0001ff40ff0a77ac */ /* 0x000e220008000200 */
[----:B------:R-:W1:Y:S01]  /*2640*/  F2F.F32.F64 R6, R4 ;  /* 0x0000000400067310 */ /* 0x000e620000301000 */
[----:B------:R-:W-:Y:S02]  /*2650*/  IMAD.MOV.U32 R21, RZ, RZ, RZ ;  /* 0x000000ffff157224 */ /* 0x000fe400078e00ff */
[----:B-1----:R-:W-:Y:S01]  /*2660*/  @!P1 FMUL R6, R6, 1.175494350822287508e-38 ;  /* 0x0080000006069820 */ /* 0x002fe20000400000 */
[----:B------:R-:W1:Y:S01]  /*2670*/  LDCU UR13, c[0x0][0x360] ;  /* 0x00006c00ff0d77ac */ /* 0x000e620008000800 */
[----:B0-----:R-:W-:-:S09]  /*2680*/  UISETP.NE.AND UP0, UPT, UR10, URZ, UPT ;  /* 0x000000ff0a00728c */ /* 0x001fd2000bf05270 */
[----:B-1----:R-:W-:Y:S05]  /*2690*/  BRA.U UP0, `(.L_x_67) ;  /* 0x00000009006c7547 */ /* 0x002fea000b800000 */
[----:B------:R-:W0:Y:S01]  /*26a0*/  LDCU.64 UR18, c[0x0][0x1000] ;  /* 0x00020000ff1277ac */ /* 0x000e220008000a00 */
[----:B------:R-:W-:Y:S01]  /*26b0*/  FADD.FTZ R4, -R6, 1 ;  /* 0x3f80000006047421 */ /* 0x000fe20000010100 */
[----:B------:R-:W1:Y:S01]  /*26c0*/  LDCU.U8 UR12, c[0x0][0xff8] ;  /* 0x0001ff00ff0c77ac */ /* 0x000e620008000000 */
[----:B0-----:R-:W-:-:S04]  /*26d0*/  UISETP.NE.U32.AND UP0, UPT, UR18, URZ, UPT ;  /* 0x000000ff1200728c */ /* 0x001fc8000bf05070 */
[----:B------:R-:W-:Y:S01]  /*26e0*/  UISETP.NE.AND.EX UP0, UPT, UR19, URZ, UPT, UP0 ;  /* 0x000000ff1300728c */ /* 0x000fe2000bf05300 */
[----:B------:R-:W0:Y:S05]  /*26f0*/  LDCU.64 UR18, c[0x0][0x1000] ;  /* 0x00020000ff1277ac */ /* 0x000e2a0008000a00 */
[----:B-1----:R-:W-:-:S13]  /*2700*/  PLOP3.LUT P3, PT, PT, PT, UP0, 0x80, 0x8 ;  /* 0x000000000008781c */ /* 0x002fda0003f6f008 */
.L_x_71:
[C---:B------:R-:W-:Y:S01]  /*2710*/  IMAD.SHL.U32 R14, R20.reuse, 0x8, RZ ;  /* 0x00000008140e7824 */ /* 0x040fe200078e00ff */
[----:B------:R-:W-:-:S04]  /*2720*/  SHF.L.U64.HI R5, R20, 0x3, R21 ;  /* 0x0000000314057819 */ /* 0x000fc80000010215 */
[C---:B------:R-:W-:Y:S02]  /*2730*/  IADD3 R18, P1, PT, R14.reuse, UR6, RZ ;  /* 0x000000060e127c10 */ /* 0x040fe4000ff3e0ff */
[C---:B------:R-:W-:Y:S02]  /*2740*/  IADD3 R16, P0, PT, R14.reuse, UR8, RZ ;  /* 0x000000080e107c10 */ /* 0x040fe4000ff1e0ff */
[----:B------:R-:W-:Y:S02]  /*2750*/  IADD3 R14, P2, PT, R14, UR4, RZ ;  /* 0x000000040e0e7c10 */ /* 0x000fe4000ff5e0ff */
[C---:B------:R-:W-:Y:S02]  /*2760*/  IADD3.X R19, PT, PT, R5.reuse, UR7, RZ, P1, !PT ;  /* 0x0000000705137c10 */ /* 0x040fe40008ffe4ff */
[C---:B------:R-:W-:Y:S02]  /*2770*/  IADD3.X R17, PT, PT, R5.reuse, UR9, RZ, P0, !PT ;  /* 0x0000000905117c10 */ /* 0x040fe400087fe4ff */
[----:B------:R-:W-:Y:S01]  /*2780*/  IADD3.X R15, PT, PT, R5, UR5, RZ, P2, !PT ;  /* 0x00000005050f7c10 */ /* 0x000fe200097fe4ff */
[----:B------:R-:W2:Y:S04]  /*2790*/  LDG.E.64 R8, desc[UR16][R18.64] ;  /* 0x0000001012087981 */ /* 0x000ea8000c1e1b00 */
[----:B------:R-:W3:Y:S04]  /*27a0*/  LDG.E.64 R10, desc[UR16][R16.64] ;  /* 0x00000010100a7981 */ /* 0x000ee8000c1e1b00 */
[----:B------:R-:W4:Y:S01]  /*27b0*/  LDG.E.64 R12, desc[UR16][R14.64] ;  /* 0x000000100e0c7981 */ /* 0x000f22000c1e1b00 */
[----:B------:R-:W-:Y:S01]  /*27c0*/  BSSY.RECONVERGENT B0, `(.L_x_68) ;  /* 0x0000073000007945 */ /* 0x000fe20003800200 */
[----:B--2---:R-:W-:-:S02]  /*27d0*/  PRMT R5, R9, 0x7610, R5 ;  /* 0x0000761009057816 */ /* 0x004fc40000000005 */
[----:B------:R-:W-:Y:S02]  /*27e0*/  PRMT R6, R9, 0x7632, R6 ;  /* 0x0000763209067816 */ /* 0x000fe40000000006 */
[----:B------:R-:W-:Y:S02]  /*27f0*/  PRMT R7, R8, 0x7632, R7 ;  /* 0x0000763208077816 */ /* 0x000fe40000000007 */
[----:B---3--:R-:W-:Y:S02]  /*2800*/  PRMT R25, R10, 0x7632, R25 ;  /* 0x000076320a197816 */ /* 0x008fe40000000019 */
[----:B------:R-:W-:Y:S02]  /*2810*/  PRMT R22, R11, 0x7632, R22 ;  /* 0x000076320b167816 */ /* 0x000fe40000000016 */
[----:B----4-:R-:W-:Y:S02]  /*2820*/  PRMT R24, R12, 0x7632, R24 ;  /* 0x000076320c187816 */ /* 0x010fe40000000018 */
[----:B------:R-:W-:Y:S01]  /*2830*/  PRMT R9, R13, 0x7632, R9 ;  /* 0x000076320d097816 */ /* 0x000fe20000000009 */
[----:B------:R-:W-:Y:S06]  /*2840*/  @P3 BRA `(.L_x_69) ;  /* 0x0000000000c03947 */ /* 0x000fec0003800000 */
[----:B------:R-:W1:Y:S01]  /*2850*/  LDCU.S8 UR10, c[0x0][0xff9] ;  /* 0x0001ff20ff0a77ac */ /* 0x000e620008000200 */
[----:B------:R-:W-:Y:S01]  /*2860*/  FSETP.NEU.FTZ.AND P1, PT, R2, RZ, PT ;  /* 0x000000ff0200720b */ /* 0x000fe20003f3d000 */
[----:B------:R-:W-:Y:S01]  /*2870*/  IMAD.U32 R26, R8, 0x10000, RZ ;  /* 0x00010000081a7824 */ /* 0x000fe200078e00ff */
[----:B------:R-:W-:Y:S01]  /*2880*/  SHF.L.U32 R30, R9, 0x10, RZ ;  /* 0x00000010091e7819 */ /* 0x000fe200000006ff */
[----:B------:R-:W-:Y:S02]  /*2890*/  IMAD.U32 R23, R10, 0x10000, RZ ;  /* 0x000100000a177824 */ /* 0x000fe400078e00ff */
[----:B------:R-:W-:Y:S02]  /*28a0*/  IMAD.U32 R12, R12, 0x10000, RZ ;  /* 0x000100000c0c7824 */ /* 0x000fe400078e00ff */
[----:B------:R-:W-:Y:S02]  /*28b0*/  IMAD.U32 R28, R13, 0x10000, RZ ;  /* 0x000100000d1c7824 */ /* 0x000fe400078e00ff */
[-C--:B------:R-:W-:Y:S01]  /*28c0*/  FMUL.FTZ R9, R30, R3.reuse ;  /* 0x000000031e097220 */ /* 0x080fe20000410000 */
[----:B------:R-:W-:Y:S01]  /*28d0*/  FMUL.FTZ R27, R12, R3 ;  /* 0x000000030c1b7220 */ /* 0x000fe20000410000 */
[----:B------:R-:W-:-:S02]  /*28e0*/  IMAD.U32 R29, R5, 0x10000, RZ ;  /* 0x00010000051d7824 */ /* 0x000fc400078e00ff */
[----:B------:R-:W-:Y:S01]  /*28f0*/  FMUL.FTZ R13, R28, R3 ;  /* 0x000000031c0d7220 */ /* 0x000fe20000410000 */
[----:B------:R-:W-:Y:S01]  /*2900*/  IMAD.U32 R28, R22, 0x10000, RZ ;  /* 0x00010000161c7824 */ /* 0x000fe200078e00ff */
[----:B-1----:R-:W-:Y:S01]  /*2910*/  ISETP.NE.AND P2, PT, RZ, UR10, PT ;  /* 0x0000000aff007c0c */ /* 0x002fe2000bf45270 */
[----:B------:R-:W-:-:S06]  /*2920*/  UPRMT UR10, UR12, 0x8880, URZ ;  /* 0x000088800c0a7896 */ /* 0x000fcc00080000ff */
[----:B------:R-:W-:-:S06]  /*2930*/  ISETP.NE.AND P0, PT, RZ, UR10, PT ;  /* 0x0000000aff007c0c */ /* 0x000fcc000bf05270 */
[----:B------:R-:W-:Y:S01]  /*2940*/  @P2 FADD.FTZ R26, -R26, -RZ ;  /* 0x800000ff1a1a2221 */ /* 0x000fe20000010100 */
[----:B------:R-:W-:-:S03]  /*2950*/  @P2 FADD.FTZ R29, -R29, -RZ ;  /* 0x800000ff1d1d2221 */ /* 0x000fc60000010100 */
[----:B------:R-:W-:-:S04]  /*2960*/  @P1 FFMA.FTZ R26, R23, R2, R26 ;  /* 0x00000002171a1223 */ /* 0x000fc8000001001a */
[----:B------:R-:W-:Y:S01]  /*2970*/  FFMA.FTZ R10, R4, R26, R27 ;  /* 0x0000001a040a7223 */ /* 0x000fe2000001001b */
[----:B------:R-:W-:-:S04]  /*2980*/  IMAD.U32 R27, R7, 0x10000, RZ ;  /* 0x00010000071b7824 */ /* 0x000fc800078e00ff */
[----:B------:R-:W-:Y:S01]  /*2990*/  F2FP.BF16.F32.PACK_AB R12, RZ, R10 ;  /* 0x0000000aff0c723e */ /* 0x000fe200000010ff */
[-C--:B------:R-:W-:Y:S01]  /*29a0*/  @P0 FFMA.FTZ R10, R10, R3.reuse, R26 ;  /* 0x000000030a0a0223 */ /* 0x080fe2000001001a */
[----:B------:R-:W-:Y:S01]  /*29b0*/  SHF.L.U32 R26, R24, 0x10, RZ ;  /* 0x00000010181a7819 */ /* 0x000fe200000006ff */
[----:B------:R-:W-:Y:S02]  /*29c0*/  IMAD.U32 R24, R25, 0x10000, RZ ;  /* 0x0001000019187824 */ /* 0x000fe400078e00ff */
[----:B------:R-:W-:Y:S01]  /*29d0*/  @P2 FADD.FTZ R27, -R27, -RZ ;  /* 0x800000ff1b1b2221 */ /* 0x000fe20000010100 */
[----:B-----5:R-:W-:Y:S01]  /*29e0*/  FFMA.FTZ R23, R10, -R0, R23 ;  /* 0x800000000a177223 */ /* 0x020fe20000010017 */
[----:B------:R-:W-:Y:S02]  /*29f0*/  FMUL.FTZ R25, R26, R3 ;  /* 0x000000031a197220 */ /* 0x000fe40000410000 */
[----:B------:R-:W-:Y:S01]  /*2a00*/  @P1 FFMA.FTZ R27, R24, R2, R27 ;  /* 0x00000002181b1223 */ /* 0x000fe2000001001b */
[----:B------:R-:W-:-:S03]  /*2a10*/  IMAD.U32 R26, R11, 0x10000, RZ ;  /* 0x000100000b1a7824 */ /* 0x000fc600078e00ff */
[----:B------:R-:W-:Y:S01]  /*2a20*/  FFMA.FTZ R25, R4, R27, R25 ;  /* 0x0000001b04197223 */ /* 0x000fe20000010019 */
[----:B------:R-:W-:-:S04]  /*2a30*/  @P1 FFMA.FTZ R29, R26, R2, R29 ;  /* 0x000000021a1d1223 */ /* 0x000fc8000001001d */
[----:B------:R-:W-:Y:S01]  /*2a40*/  F2FP.BF16.F32.PACK_AB R10, RZ, R25 ;  /* 0x00000019ff0a723e */ /* 0x000fe200000010ff */
[----:B------:R-:W-:Y:S01]  /*2a50*/  @P0 FFMA.FTZ R25, R25, R3, R27 ;  /* 0x0000000319190223 */ /* 0x000fe2000001001b */
[----:B------:R-:W-:Y:S02]  /*2a60*/  IMAD.U32 R27, R6, 0x10000, RZ ;  /* 0x00010000061b7824 */ /* 0x000fe400078e00ff */
[----:B------:R-:W-:Y:S01]  /*2a70*/  FFMA.FTZ R13, R4, R29, R13 ;  /* 0x0000001d040d7223 */ /* 0x000fe2000001000d */
[----:B------:R-:W-:Y:S01]  /*2a80*/  FFMA.FTZ R24, R25, -R0, R24 ;  /* 0x8000000019187223 */ /* 0x000fe20000010018 */
[----:B------:R-:W-:-:S03]  /*2a90*/  @P2 FADD.FTZ R27, -R27, -RZ ;  /* 0x800000ff1b1b2221 */ /* 0x000fc60000010100 */
[----:B------:R-:W-:Y:S01]  /*2aa0*/  F2FP.BF16.F32.PACK_AB R11, RZ, R13 ;  /* 0x0000000dff0b723e */ /* 0x000fe200000010ff */
[----:B------:R-:W-:Y:S01]  /*2ab0*/  @P0 FFMA.FTZ R13, R13, R3, R29 ;  /* 0x000000030d0d0223 */ /* 0x000fe2000001001d */
[----:B------:R-:W-:Y:S01]  /*2ac0*/  @P1 FFMA.FTZ R27, R28, R2, R27 ;  /* 0x000000021c1b1223 */ /* 0x000fe2000001001b */
[----:B------:R-:W-:Y:S02]  /*2ad0*/  F2FP.BF16.F32.PACK_AB R23, R24, R23 ;  /* 0x000000171817723e */ /* 0x000fe400000010ff */
[----:B------:R-:W-:Y:S01]  /*2ae0*/  FFMA.FTZ R13, R13, -R0, R26 ;  /* 0x800000000d0d7223 */ /* 0x000fe2000001001a */
[----:B------:R-:W-:-:S05]  /*2af0*/  FFMA.FTZ R22, R4, R27, R9 ;  /* 0x0000001b04167223 */ /* 0x000fca0000010009 */
[----:B------:R-:W-:Y:S01]  /*2b00*/  F2FP.BF16.F32.PACK_AB R9, RZ, R22 ;  /* 0x00000016ff09723e */ /* 0x000fe200000010ff */
[----:B------:R-:W-:-:S04]  /*2b10*/  @P0 FFMA.FTZ R22, R22, R3, R27 ;  /* 0x0000000316160223 */ /* 0x000fc8000001001b */
[----:B------:R-:W-:-:S05]  /*2b20*/  FFMA.FTZ R22, R22, -R0, R28 ;  /* 0x8000000016167223 */ /* 0x000fca000001001c */
[----:B------:R-:W-:Y:S01]  /*2b30*/  F2FP.BF16.F32.PACK_AB R13, R22, R13 ;  /* 0x0000000d160d723e */ /* 0x000fe200000010ff */
[----:B------:R-:W-:Y:S06]  /*2b40*/  BRA `(.L_x_70) ;  /* 0x0000000000e87947 */ /* 0x000fec0003800000 */
.L_x_69:
[----:B------:R-:W1:Y:S02]  /*2b50*/  LDC.64 R28, c[0x0][0x1000] ;  /* 0x00040000ff1c7b82 */ /* 0x000e640000000a00 */
[----:B-1----:R1:W2:Y:S01]  /*2b60*/  LDG.E R27, desc[UR16][R28.64] ;  /* 0x000000101c1b7981 */ /* 0x0022a2000c1e1900 */
[----:B------:R-:W3:Y:S01]  /*2b70*/  LDCU.S8 UR10, c[0x0][0xff9] ;  /* 0x0001ff20ff0a77ac */ /* 0x000ee20008000200 */
[----:B------:R-:W-:Y:S01]  /*2b80*/  IMAD.U32 R8, R8, 0x10000, RZ ;  /* 0x0001000008087824 */ /* 0x000fe200078e00ff */
[----:B------:R-:W-:Y:S01]  /*2b90*/  FSETP.NEU.FTZ.AND P1, PT, R2, RZ, PT ;  /* 0x000000ff0200720b */ /* 0x000fe20003f3d000 */
[----:B------:R-:W-:Y:S01]  /*2ba0*/  IMAD.U32 R23, R10, 0x10000, RZ ;  /* 0x000100000a177824 */ /* 0x000fe200078e00ff */
[----:B------:R-:W-:Y:S01]  /*2bb0*/  SHF.L.U32 R24, R24, 0x10, RZ ;  /* 0x0000001018187819 */ /* 0x000fe200000006ff */
[----:B------:R-:W-:Y:S01]  /*2bc0*/  IMAD.U32 R12, R12, 0x10000, RZ ;  /* 0x000100000c0c7824 */ /* 0x000fe200078e00ff */
[----:B------:R-:W-:Y:S01]  /*2bd0*/  SHF.L.U32 R32, R9, 0x10, RZ ;  /* 0x0000001009207819 */ /* 0x000fe200000006ff */
[----:B------:R-:W-:-:S02]  /*2be0*/  IMAD.U32 R25, R25, 0x10000, RZ ;  /* 0x0001000019197824 */ /* 0x000fc400078e00ff */
[-C--:B-1----:R-:W-:Y:S01]  /*2bf0*/  FMUL.FTZ R29, R12, R3.reuse ;  /* 0x000000030c1d7220 */ /* 0x082fe20000410000 */
[----:B------:R-:W-:Y:S02]  /*2c00*/  IMAD.U32 R12, R7, 0x10000, RZ ;  /* 0x00010000070c7824 */ /* 0x000fe400078e00ff */
[-C--:B------:R-:W-:Y:S01]  /*2c10*/  FMUL.FTZ R32, R32, R3.reuse ;  /* 0x0000000320207220 */ /* 0x080fe20000410000 */
[----:B------:R-:W-:Y:S02]  /*2c20*/  IMAD.U32 R28, R5, 0x10000, RZ ;  /* 0x00010000051c7824 */ /* 0x000fe400078e00ff */
[----:B------:R-:W-:Y:S01]  /*2c30*/  FMUL.FTZ R5, R24, R3 ;  /* 0x0000000318057220 */ /* 0x000fe20000410000 */
[----:B------:R-:W-:Y:S02]  /*2c40*/  IMAD.U32 R6, R6, 0x10000, RZ ;  /* 0x0001000006067824 */ /* 0x000fe400078e00ff */
[----:B------:R-:W-:Y:S01]  /*2c50*/  IMAD.U32 R26, R11, 0x10000, RZ ;  /* 0x000100000b1a7824 */ /* 0x000fe200078e00ff */
[----:B---3--:R-:W-:Y:S01]  /*2c60*/  ISETP.NE.AND P2, PT, RZ, UR10, PT ;  /* 0x0000000aff007c0c */ /* 0x008fe2000bf45270 */
[----:B------:R-:W-:Y:S01]  /*2c70*/  UPRMT UR10, UR12, 0x8880, URZ ;  /* 0x000088800c0a7896 */ /* 0x000fe200080000ff */
[----:B------:R-:W-:-:S02]  /*2c80*/  IMAD.U32 R30, R13, 0x10000, RZ ;  /* 0x000100000d1e7824 */ /* 0x000fc400078e00ff */
[----:B------:R-:W-:Y:S02]  /*2c90*/  IMAD.U32 R22, R22, 0x10000, RZ ;  /* 0x0001000016167824 */ /* 0x000fe400078e00ff */
[----:B------:R-:W-:Y:S01]  /*2ca0*/  FMUL.FTZ R9, R30, R3 ;  /* 0x000000031e097220 */ /* 0x000fe20000410000 */
[----:B------:R-:W-:Y:S01]  /*2cb0*/  ISETP.NE.AND P0, PT, RZ, UR10, PT ;  /* 0x0000000aff007c0c */ /* 0x000fe2000bf05270 */
[----:B--2---:R-:W1:Y:S02]  /*2cc0*/  MUFU.RCP R27, R27 ;  /* 0x0000001b001b7308 */ /* 0x004e640000001000 */
[-C--:B-1----:R-:W-:Y:S01]  /*2cd0*/  FMUL.FTZ R31, R8, R27.reuse ;  /* 0x0000001b081f7220 */ /* 0x082fe20000410000 */
[----:B------:R-:W-:-:S04]  /*2ce0*/  FMUL.FTZ R28, R28, R27 ;  /* 0x0000001b1c1c7220 */ /* 0x000fc80000410000 */
[----:B------:R-:W-:Y:S01]  /*2cf0*/  F2FP.BF16.F32.PACK_AB R8, RZ, R31 ;  /* 0x0000001fff08723e */ /* 0x000fe200000010ff */
[----:B------:R-:W-:-:S04]  /*2d00*/  @P2 FADD.FTZ R31, -R31, -RZ ;  /* 0x800000ff1f1f2221 */ /* 0x000fc80000010100 */
[----:B------:R-:W-:-:S04]  /*2d10*/  @P1 FFMA.FTZ R31, R23, R2, R31 ;  /* 0x00000002171f1223 */ /* 0x000fc8000001001f */
[----:B------:R-:W-:Y:S01]  /*2d20*/  FFMA.FTZ R10, R4, R31, R29 ;  /* 0x0000001f040a7223 */ /* 0x000fe2000001001d */
[-C--:B------:R-:W-:Y:S01]  /*2d30*/  FMUL.FTZ R29, R12, R27.reuse ;  /* 0x0000001b0c1d7220 */ /* 0x080fe20000410000 */
[----:B------:R-:W-:-:S03]  /*2d40*/  FMUL.FTZ R27, R6, R27 ;  /* 0x0000001b061b7220 */ /* 0x000fc60000410000 */
[----:B------:R-:W-:Y:S01]  /*2d50*/  F2FP.BF16.F32.PACK_AB R12, RZ, R10 ;  /* 0x0000000aff0c723e */ /* 0x000fe200000010ff */
[----:B------:R-:W-:Y:S01]  /*2d60*/  @P0 FFMA.FTZ R10, R10, R3, R31 ;  /* 0x000000030a0a0223 */ /* 0x000fe2000001001f */
[----:B------:R-:W-:Y:S01]  /*2d70*/  F2FP.BF16.F32.PACK_AB R7, RZ, R29 ;  /* 0x0000001dff07723e */ /* 0x000fe200000010ff */
[----:B------:R-:W-:Y:S01]  /*2d80*/  @P2 FADD.FTZ R29, -R29, -RZ ;  /* 0x800000ff1d1d2221 */ /* 0x000fe20000010100 */
[----:B------:R-:W-:Y:S01]  /*2d90*/  F2FP.BF16.F32.PACK_AB R6, RZ, R27 ;  /* 0x0000001bff06723e */ /* 0x000fe200000010ff */
[----:B------:R-:W-:Y:S01]  /*2da0*/  @P2 FADD.FTZ R27, -R27, -RZ ;  /* 0x800000ff1b1b2221 */ /* 0x000fe20000010100 */
[----:B-----5:R-:W-:Y:S01]  /*2db0*/  FFMA.FTZ R23, R10, -R0, R23 ;  /* 0x800000000a177223 */ /* 0x020fe20000010017 */
[-C--:B------:R-:W-:Y:S02]  /*2dc0*/  @P1 FFMA.FTZ R29, R25, R2.reuse, R29 ;  /* 0x00000002191d1223 */ /* 0x080fe4000001001d */
[----:B------:R-:W-:Y:S02]  /*2dd0*/  @P1 FFMA.FTZ R27, R22, R2, R27 ;  /* 0x00000002161b1223 */ /* 0x000fe4000001001b */
[----:B------:R-:W-:Y:S01]  /*2de0*/  FFMA.FTZ R24, R4, R29, R5 ;  /* 0x0000001d04187223 */ /* 0x000fe20000010005 */
[----:B------:R-:W-:Y:S01]  /*2df0*/  F2FP.BF16.F32.PACK_AB R5, RZ, R28 ;  /* 0x0000001cff05723e */ /* 0x000fe200000010ff */
[----:B------:R-:W-:Y:S01]  /*2e00*/  @P2 FADD.FTZ R28, -R28, -RZ ;  /* 0x800000ff1c1c2221 */ /* 0x000fe20000010100 */
[----:B------:R-:W-:-:S02]  /*2e10*/  FFMA.FTZ R13, R4, R27, R32 ;  /* 0x0000001b040d7223 */ /* 0x000fc40000010020 */
[----:B------:R-:W-:Y:S01]  /*2e20*/  F2FP.BF16.F32.PACK_AB R10, RZ, R24 ;  /* 0x00000018ff0a723e */ /* 0x000fe200000010ff */
[----:B------:R-:W-:Y:S01]  /*2e30*/  @P1 FFMA.FTZ R28, R26, R2, R28 ;  /* 0x000000021a1c1223 */ /* 0x000fe2000001001c */
[----:B------:R-:W-:-:S03]  /*2e40*/  @P0 FFMA.FTZ R24, R24, R3, R29 ;  /* 0x0000000318180223 */ /* 0x000fc6000001001d */
[----:B------:R-:W-:Y:S01]  /*2e50*/  FFMA.FTZ R30, R4, R28, R9 ;  /* 0x0000001c041e7223 */ /* 0x000fe20000010009 */
[----:B------:R-:W-:Y:S01]  /*2e60*/  F2FP.BF16.F32.PACK_AB R9, RZ, R13 ;  /* 0x0000000dff09723e */ /* 0x000fe200000010ff */
[-C--:B------:R-:W-:Y:S01]  /*2e70*/  @P0 FFMA.FTZ R13, R13, R3.reuse, R27 ;  /* 0x000000030d0d0223 */ /* 0x080fe2000001001b */
[----:B------:R-:W-:Y:S02]  /*2e80*/  FFMA.FTZ R24, R24, -R0, R25 ;  /* 0x8000000018187223 */ /* 0x000fe40000010019 */
[----:B------:R-:W-:Y:S01]  /*2e90*/  F2FP.BF16.F32.PACK_AB R11, RZ, R30 ;  /* 0x0000001eff0b723e */ /* 0x000fe200000010ff */
[----:B------:R-:W-:Y:S01]  /*2ea0*/  @P0 FFMA.FTZ R30, R30, R3, R28 ;  /* 0x000000031e1e0223 */ /* 0x000fe2000001001c */
[-C--:B------:R-:W-:Y:S01]  /*2eb0*/  FFMA.FTZ R13, R13, -R0.reuse, R22 ;  /* 0x800000000d0d7223 */ /* 0x080fe20000010016 */
[----:B------:R-:W-:Y:S02]  /*2ec0*/  F2FP.BF16.F32.PACK_AB R23, R24, R23 ;  /* 0x000000171817723e */ /* 0x000fe400000010ff */
[----:B------:R-:W-:-:S05]  /*2ed0*/  FFMA.FTZ R26, R30, -R0, R26 ;  /* 0x800000001e1a7223 */ /* 0x000fca000001001a */
[----:B------:R-:W-:-:S07]  /*2ee0*/  F2FP.BF16.F32.PACK_AB R13, R13, R26 ;  /* 0x0000001a0d0d723e */ /* 0x000fce00000010ff */
.L_x_70:
[----:B0-----:R-:W-:Y:S05]  /*2ef0*/  BSYNC.RECONVERGENT B0 ;  /* 0x0000000000007941 */ /* 0x001fea0003800200 */
.L_x_68:
[----:B------:R-:W-:Y:S01]  /*2f00*/  UISETP.NE.U32.AND UP0, UPT, UR18, URZ, UPT ;  /* 0x000000ff1200728c */ /* 0x000fe2000bf05070 */
[----:B------:R-:W-:Y:S01]  /*2f10*/  VIADD R22, R20, UR13 ;  /* 0x0000000d14167c36 */ /* 0x000fe20008000000 */
[----:B------:R-:W-:Y:S01]  /*2f20*/  PRMT R10, R12, 0x5410, R10 ;  /* 0x000054100c0a7816 */ /* 0x000fe2000000000a */
[----:B------:R-:W-:Y:S01]  /*2f30*/  IMAD.MOV.U32 R20, RZ, RZ, R23 ;  /* 0x000000ffff147224 */ /* 0x000fe200078e0017 */
[----:B------:R-:W-:Y:S01]  /*2f40*/  UISETP.NE.AND.EX UP0, UPT, UR19, URZ, UPT, UP0 ;  /* 0x000000ff1300728c */ /* 0x000fe2000bf05300 */
[----:B------:R-:W-:Y:S01]  /*2f50*/  IMAD.MOV.U32 R21, RZ, RZ, R13 ;  /* 0x000000ffff157224 */ /* 0x000fe200078e000d */
[----:B------:R-:W-:Y:S02]  /*2f60*/  PRMT R11, R11, 0x5410, R9 ;  /* 0x000054100b0b7816 */ /* 0x000fe40000000009 */
[----:B------:R-:W-:Y:S02]  /*2f70*/  ISETP.LT.U32.AND P1, PT, R22, 0x4000, PT ;  /* 0x000040001600780c */ /* 0x000fe40003f21070 */
[----:B------:R-:W-:Y:S01]  /*2f80*/  PLOP3.LUT P3, PT, PT, PT, UP0, 0x80, 0x8 ;  /* 0x000000000008781c */ /* 0x000fe20003f6f008 */
[----:B------:R0:W-:-:S12]  /*2f90*/  STG.E.64 desc[UR16][R16.64], R20 ;  /* 0x0000001410007986 */ /* 0x0001d8000c101b10 */
[----:B0-----:R-:W-:Y:S01]  /*2fa0*/  @P3 PRMT R16, R8, 0x5410, R7 ;  /* 0x0000541008103816 */ /* 0x001fe20000000007 */
[----:B------:R-:W-:Y:S01]  /*2fb0*/  HFMA2 R21, -RZ, RZ, 0, 0 ;  /* 0x00000000ff157431 */ /* 0x000fe200000001ff */
[----:B------:R-:W-:Y:S01]  /*2fc0*/  @P3 PRMT R17, R5, 0x5410, R6 ;  /* 0x0000541005113816 */ /* 0x000fe20000000006 */
[----:B------:R-:W-:-:S04]  /*2fd0*/  IMAD.WIDE.U32 R6, R22, 0x4, RZ ;  /* 0x0000000416067825 */ /* 0x000fc800078e00ff */
[----:B------:R1:W-:Y:S01]  /*2fe0*/  @P3 STG.E.64 desc[UR16][R18.64], R16 ;  /* 0x0000001012003986 */ /* 0x0003e2000c101b10 */
[----:B------:R-:W-:Y:S01]  /*2ff0*/  ISETP.GE.U32.AND P0, PT, R6, UR15, PT ;  /* 0x0000000f06007c0c */ /* 0x000fe2000bf06070 */
[----:B------:R-:W-:Y:S02]  /*3000*/  IMAD.MOV.U32 R20, RZ, RZ, R22 ;  /* 0x000000ffff147224 */ /* 0x000fe400078e0016 */
[----:B------:R1:W-:Y:S01]  /*3010*/  STG.E.64 desc[UR16][R14.64], R10 ;  /* 0x0000000a0e007986 */ /* 0x0003e2000c101b10 */
[----:B------:R-:W-:-:S13]  /*3020*/  ISETP.GE.U32.AND.EX P0, PT, R7, UR11, PT, P0 ;  /* 0x0000000b07007c0c */ /* 0x000fda000bf06100 */
[----:B-1----:R-:W-:Y:S05]  /*3030*/  @!P0 BRA P1, `(.L_x_71) ;  /* 0xfffffff400b48947 */ /* 0x002fea000083ffff */
[----:B------:R-:W-:Y:S05]  /*3040*/  EXIT ;  /* 0x000000000000794d */ /* 0x000fea0003800000 */
.L_x_67:
[----:B------:R-:W0:Y:S01]  /*3050*/  LDCU.64 UR18, c[0x0][0x1000] ;  /* 0x00020000ff1277ac */ /* 0x000e220008000a00 */
[----:B------:R-:W1:Y:S01]  /*3060*/  LDCU.U8 UR14, c[0x0][0xff8] ;  /* 0x0001ff00ff0e77ac */ /* 0x000e620008000000 */
[----:B------:R-:W2:Y:S01]  /*3070*/  LDCU.U8 UR20, c[0x0][0xff8] ;  /* 0x0001ff00ff1477ac */ /* 0x000ea20008000000 */
[----:B0-----:R-:W-:-:S04]  /*3080*/  UISETP.NE.U32.AND UP0, UPT, UR18, URZ, UPT ;  /* 0x000000ff1200728c */ /* 0x001fc8000bf05070 */
[----:B------:R-:W-:-:S09]  /*3090*/  UISETP.NE.AND.EX UP0, UPT, UR19, URZ, UPT, UP0 ;  /* 0x000000ff1300728c */ /* 0x000fd2000bf05300 */
[----:B-12---:R-:W-:Y:S05]  /*30a0*/  BRA.U !UP0, `(.L_x_72) ;  /* 0x0000000508307547 */ /* 0x006fea000b800000 */
.L_x_73:
[----:B------:R-:W0:Y:S01]  /*30b0*/  LDC.64 R12, c[0x0][0x1000] ;  /* 0x00040000ff0c7b82 */ /* 0x000e220000000a00 */
[C---:B------:R-:W-:Y:S01]  /*30c0*/  IMAD.SHL.U32 R14, R20.reuse, 0x8, RZ ;  /* 0x00000008140e7824 */ /* 0x040fe200078e00ff */
[----:B------:R-:W-:-:S04]  /*30d0*/  SHF.L.U64.HI R21, R20, 0x3, R21 ;  /* 0x0000000314157819 */ /* 0x000fc80000010215 */
[----:B------:R-:W-:-:S04]  /*30e0*/  IADD3 R4, P0, PT, R14, UR6, RZ ;  /* 0x000000060e047c10 */ /* 0x000fc8000ff1e0ff */
[----:B------:R-:W-:-:S05]  /*30f0*/  IADD3.X R5, PT, PT, R21, UR7, RZ, P0, !PT ;  /* 0x0000000715057c10 */ /* 0x000fca00087fe4ff */
[----:B------:R-:W2:Y:S04]  /*3100*/  LDG.E.64 R10, desc[UR16][R4.64] ;  /* 0x00000010040a7981 */ /* 0x000ea8000c1e1b00 */
[----:B0-----:R-:W3:Y:S01]  /*3110*/  LDG.E R12, desc[UR16][R12.64] ;  /* 0x000000100c0c7981 */ /* 0x001ee2000c1e1900 */
[----:B------:R-:W-:-:S04]  /*3120*/  IADD3 R6, P0, PT, R14, UR8, RZ ;  /* 0x000000080e067c10 */ /* 0x000fc8000ff1e0ff */
[----:B------:R-:W-:-:S05]  /*3130*/  IADD3.X R7, PT, PT, R21, UR9, RZ, P0, !PT ;  /* 0x0000000915077c10 */ /* 0x000fca00087fe4ff */
[----:B------:R-:W4:Y:S01]  /*3140*/  LDG.E.64 R8, desc[UR16][R6.64] ;  /* 0x0000001006087981 */ /* 0x000f22000c1e1b00 */
[----:B------:R-:W0:Y:S01]  /*3150*/  LDCU.S8 UR10, c[0x0][0xff9] ;  /* 0x0001ff20ff0a77ac */ /* 0x000e220008000200 */
[----:B------:R-:W-:Y:S01]  /*3160*/  FSETP.NEU.FTZ.AND P1, PT, R2, RZ, PT ;  /* 0x000000ff0200720b */ /* 0x000fe20003f3d000 */
[----:B------:R-:W-:Y:S01]  /*3170*/  UPRMT UR12, UR14, 0x8880, URZ ;  /* 0x000088800e0c7896 */ /* 0x000fe200080000ff */
[----:B0-----:R-:W-:-:S06]  /*3180*/  ISETP.NE.AND P2, PT, RZ, UR10, PT ;  /* 0x0000000aff007c0c */ /* 0x001fcc000bf45270 */
[----:B------:R-:W-:Y:S02]  /*3190*/  UMOV UR10, UR12 ;  /* 0x0000000c000a7c82 */ /* 0x000fe40008000000 */
[----:B------:R-:W-:Y:S01]  /*31a0*/  ISETP.NE.AND P0, PT, RZ, UR10, PT ;  /* 0x0000000aff007c0c */ /* 0x000fe2000bf05270 */
[----:B------:R-:W-:Y:S01]  /*31b0*/  VIADD R20, R20, UR13 ;  /* 0x0000000d14147c36 */ /* 0x000fe20008000000 */
[----:B---3--:R-:W0:Y:S01]  /*31c0*/  MUFU.RCP R16, R12 ;  /* 0x0000000c00107308 */ /* 0x008e220000001000 */
[C---:B--2---:R-:W-:Y:S01]  /*31d0*/  IMAD.U32 R18, R10.reuse, 0x10000, RZ ;  /* 0x000100000a127824 */ /* 0x044fe200078e00ff */
[----:B------:R-:W-:Y:S02]  /*31e0*/  PRMT R15, R10, 0x7632, R15 ;  /* 0x000076320a0f7816 */ /* 0x000fe4000000000f */
[C---:B------:R-:W-:Y:S01]  /*31f0*/  PRMT R10, R11.reuse, 0x7632, R10 ;  /* 0x000076320b0a7816 */ /* 0x040fe2000000000a */
[----:B------:R-:W-:Y:S02]  /*3200*/  IMAD.U32 R11, R11, 0x10000, RZ ;  /* 0x000100000b0b7824 */ /* 0x000fe400078e00ff */
[----:B------:R-:W-:-:S02]  /*3210*/  IMAD.U32 R17, R15, 0x10000, RZ ;  /* 0x000100000f117824 */ /* 0x000fc400078e00ff */
[----:B------:R-:W-:Y:S02]  /*3220*/  IMAD.U32 R10, R10, 0x10000, RZ ;  /* 0x000100000a0a7824 */ /* 0x000fe400078e00ff */
[-C--:B0-----:R-:W-:Y:S01]  /*3230*/  FMUL.FTZ R18, R18, R16.reuse ;  /* 0x0000001012127220 */ /* 0x081fe20000410000 */
[----:B------:R-:W-:-:S03]  /*3240*/  FMUL.FTZ R15, R11, R16 ;  /* 0x000000100b0f7220 */ /* 0x000fc60000410000 */
[----:B------:R-:W-:Y:S01]  /*3250*/  FADD.FTZ R13, -R18, -RZ ;  /* 0x800000ff120d7221 */ /* 0x000fe20000010100 */
[-C--:B------:R-:W-:Y:S01]  /*3260*/  FMUL.FTZ R17, R17, R16.reuse ;  /* 0x0000001011117220 */ /* 0x080fe20000410000 */
[----:B------:R-:W-:Y:S01]  /*3270*/  FMUL.FTZ R16, R10, R16 ;  /* 0x000000100a107220 */ /* 0x000fe20000410000 */
[----:B----4-:R-:W-:Y:S02]  /*3280*/  SHF.L.U32 R19, R8, 0x10, RZ ;  /* 0x0000001008137819 */ /* 0x010fe400000006ff */
[----:B------:R-:W-:Y:S01]  /*3290*/  FSEL R10, R18, R13, !P2 ;  /* 0x0000000d120a7208 */ /* 0x000fe20005000000 */
[----:B------:R-:W-:Y:S01]  /*32a0*/  FADD.FTZ R12, -R15, -RZ ;  /* 0x800000ff0f0c7221 */ /* 0x000fe20000010100 */
[----:B------:R-:W-:Y:S01]  /*32b0*/  PRMT R11, R8, 0x7632, R11 ;  /* 0x00007632080b7816 */ /* 0x000fe2000000000b */
[----:B------:R-:W-:Y:S01]  /*32c0*/  FADD.FTZ R24, -R17, -RZ ;  /* 0x800000ff11187221 */ /* 0x000fe20000010100 */
[----:B------:R-:W-:Y:S01]  /*32d0*/  FADD.FTZ R13, -R16, -RZ ;  /* 0x800000ff100d7221 */ /* 0x000fe20000010100 */
[----:B------:R-:W-:Y:S01]  /*32e0*/  @P1 FFMA.FTZ R10, R19, R2, R10 ;  /* 0x00000002130a1223 */ /* 0x000fe2000001000a */
[----:B------:R-:W-:Y:S01]  /*32f0*/  PRMT R22, R9, 0x7632, R22 ;  /* 0x0000763209167816 */ /* 0x000fe20000000016 */
[----:B------:R-:W-:-:S02]  /*3300*/  IMAD.U32 R8, R11, 0x10000, RZ ;  /* 0x000100000b087824 */ /* 0x000fc400078e00ff */
[----:B------:R-:W-:Y:S01]  /*3310*/  FFMA.FTZ R23, R10, R3, R10 ;  /* 0x000000030a177223 */ /* 0x000fe2000001000a */
[----:B------:R-:W-:Y:S01]  /*3320*/  FSEL R12, R15, R12, !P2 ;  /* 0x0000000c0f0c7208 */ /* 0x000fe20005000000 */
[----:B------:R-:W-:Y:S01]  /*3330*/  IMAD.U32 R9, R9, 0x10000, RZ ;  /* 0x0001000009097824 */ /* 0x000fe200078e00ff */
[----:B------:R-:W-:Y:S01]  /*3340*/  FSEL R11, R17, R24, !P2 ;  /* 0x00000018110b7208 */ /* 0x000fe20005000000 */
[----:B------:R-:W-:Y:S01]  /*3350*/  IMAD.U32 R22, R22, 0x10000, RZ ;  /* 0x0001000016167824 */ /* 0x000fe200078e00ff */
[----:B------:R-:W-:Y:S02]  /*3360*/  FSEL R13, R16, R13, !P2 ;  /* 0x0000000d100d7208 */ /* 0x000fe40005000000 */
[----:B------:R-:W-:Y:S01]  /*3370*/  FSEL R24, R10, R23, !P0 ;  /* 0x000000170a187208 */ /* 0x000fe20004000000 */
[-C--:B------:R-:W-:Y:S01]  /*3380*/  @P1 FFMA.FTZ R12, R9, R2.reuse, R12 ;  /* 0x00000002090c1223 */ /* 0x080fe2000001000c */
[-C--:B------:R-:W-:Y:S01]  /*3390*/  @P1 FFMA.FTZ R11, R8, R2.reuse, R11 ;  /* 0x00000002080b1223 */ /* 0x080fe2000001000b */
[----:B------:R-:W-:-:S02]  /*33a0*/  @P1 FFMA.FTZ R13, R22, R2, R13 ;  /* 0x00000002160d1223 */ /* 0x000fc4000001000d */
[----:B-----5:R-:W-:Y:S01]  /*33b0*/  FFMA.FTZ R19, R24, -R0, R19 ;  /* 0x8000000018137223 */ /* 0x020fe20000010013 */
[-C--:B------:R-:W-:Y:S01]  /*33c0*/  FFMA.FTZ R23, R12, R3.reuse, R12 ;  /* 0x000000030c177223 */ /* 0x080fe2000001000c */
[-C--:B------:R-:W-:Y:S01]  /*33d0*/  FFMA.FTZ R24, R11, R3.reuse, R11 ;  /* 0x000000030b187223 */ /* 0x080fe2000001000b */
[----:B------:R-:W-:-:S03]  /*33e0*/  FFMA.FTZ R28, R13, R3, R13 ;  /* 0x000000030d1c7223 */ /* 0x000fc6000001000d */
[----:B------:R-:W-:Y:S02]  /*33f0*/  FSEL R26, R12, R23, !P0 ;  /* 0x000000170c1a7208 */ /* 0x000fe40004000000 */
[----:B------:R-:W-:Y:S02]  /*3400*/  FSEL R25, R11, R24, !P0 ;  /* 0x000000180b197208 */ /* 0x000fe40004000000 */
[----:B------:R-:W-:Y:S01]  /*3410*/  FSEL R27, R13, R28, !P0 ;  /* 0x0000001c0d1b7208 */ /* 0x000fe20004000000 */
[-C--:B------:R-:W-:Y:S02]  /*3420*/  FFMA.FTZ R23, R26, -R0.reuse, R9 ;  /* 0x800000001a177223 */ /* 0x080fe40000010009 */
[-C--:B------:R-:W-:Y:S02]  /*3430*/  FFMA.FTZ R24, R25, -R0.reuse, R8 ;  /* 0x8000000019187223 */ /* 0x080fe40000010008 */
[----:B------:R-:W-:Y:S01]  /*3440*/  FFMA.FTZ R22, R27, -R0, R22 ;  /* 0x800000001b167223 */ /* 0x000fe20000010016 */
[----:B------:R-:W-:-:S02]  /*3450*/  IADD3 R14, P0, PT, R14, UR4, RZ ;  /* 0x000000040e0e7c10 */ /* 0x000fc4000ff1e0ff */
[----:B------:R-:W-:Y:S02]  /*3460*/  F2FP.BF16.F32.PACK_AB R8, R17, R18 ;  /* 0x000000121108723e */ /* 0x000fe400000010ff */
[----:B------:R-:W-:Y:S02]  /*3470*/  F2FP.BF16.F32.PACK_AB R9, R16, R15 ;  /* 0x0000000f1009723e */ /* 0x000fe400000010ff */
[----:B------:R-:W-:Y:S02]  /*3480*/  F2FP.BF16.F32.PACK_AB R16, R24, R19 ;  /* 0x000000131810723e */ /* 0x000fe400000010ff */
[----:B------:R-:W-:Y:S02]  /*3490*/  F2FP.BF16.F32.PACK_AB R17, R22, R23 ;  /* 0x000000171611723e */ /* 0x000fe400000010ff */
[----:B------:R-:W-:Y:S01]  /*34a0*/  F2FP.BF16.F32.PACK_AB R18, R11, R10 ;  /* 0x0000000a0b12723e */ /* 0x000fe200000010ff */
[----:B------:R-:W-:Y:S01]  /*34b0*/  IMAD.WIDE.U32 R10, R20, 0x4, RZ ;  /* 0x00000004140a7825 */ /* 0x000fe200078e00ff */
[----:B------:R-:W-:-:S02]  /*34c0*/  IADD3.X R15, PT, PT, R21, UR5, RZ, P0, !PT ;  /* 0x00000005150f7c10 */ /* 0x000fc400087fe4ff */
[----:B------:R-:W-:Y:S01]  /*34d0*/  F2FP.BF16.F32.PACK_AB R19, R13, R12 ;  /* 0x0000000c0d13723e */ /* 0x000fe200000010ff */
[----:B------:R0:W-:Y:S01]  /*34e0*/  STG.E.64 desc[UR16][R6.64], R16 ;  /* 0x0000001006007986 */ /* 0x0001e2000c101b10 */
[----:B------:R-:W-:-:S03]  /*34f0*/  ISETP.GE.U32.AND P0, PT, R10, UR15, PT ;  /* 0x0000000f0a007c0c */ /* 0x000fc6000bf06070 */
[----:B------:R0:W-:Y:S04]  /*3500*/  STG.E.64 desc[UR16][R4.64], R8 ;  /* 0x0000000804007986 */ /* 0x0001e8000c101b10 */
[----:B------:R0:W-:Y:S01]  /*3510*/  STG.E.64 desc[UR16][R14.64], R18 ;  /* 0x000000120e007986 */ /* 0x0001e2000c101b10 */
[----:B------:R-:W-:Y:S02]  /*3520*/  ISETP.LT.U32.AND P1, PT, R20, 0x4000, PT ;  /* 0x000040001400780c */ /* 0x000fe40003f21070 */
[----:B------:R-:W-:Y:S01]  /*3530*/  ISETP.GE.U32.AND.EX P0, PT, R11, UR11, PT, P0 ;  /* 0x0000000b0b007c0c */ /* 0x000fe2000bf06100 */
[----:B------:R-:W-:-:S12]  /*3540*/  IMAD.MOV.U32 R21, RZ, RZ, RZ ;  /* 0x000000ffff157224 */ /* 0x000fd800078e00ff */
[----:B0-----:R-:W-:Y:S05]  /*3550*/  @!P0 BRA P1, `(.L_x_73) ;  /* 0xfffffff800d48947 */ /* 0x001fea000083ffff */
[----:B------:R-:W-:Y:S05]  /*3560*/  EXIT ;  /* 0x000000000000794d */ /* 0x000fea0003800000 */
.L_x_72:
[C---:B------:R-:W-:Y:S02]  /*3570*/  SHF.L.U32 R8, R20.reuse, 0x3, RZ ;  /* 0x0000000314087819 */ /* 0x040fe400000006ff */
[----:B------:R-:W-:Y:S02]  /*3580*/  SHF.L.U64.HI R15, R20, 0x3, R21 ;  /* 0x00000003140f7819 */ /* 0x000fe40000010215 */
[C---:B------:R-:W-:Y:S02]  /*3590*/  IADD3 R6, P1, PT, R8.reuse, UR6, RZ ;  /* 0x0000000608067c10 */ /* 0x040fe4000ff3e0ff */
[----:B------:R-:W-:Y:S02]  /*35a0*/  IADD3 R4, P0, PT, R8, UR8, RZ ;  /* 0x0000000808047c10 */ /* 0x000fe4000ff1e0ff */
[C---:B------:R-:W-:Y:S02]  /*35b0*/  IADD3.X R7, PT, PT, R15.reuse, UR7, RZ, P1, !PT ;  /* 0x000000070f077c10 */ /* 0x040fe40008ffe4ff */
[----:B------:R-:W-:-:S04]  /*35c0*/  IADD3.X R5, PT, PT, R15, UR9, RZ, P0, !PT ;  /* 0x000000090f057c10 */ /* 0x000fc800087fe4ff */
[----:B------:R-:W2:Y:S04]  /*35d0*/  LDG.E.64 R6, desc[UR16][R6.64] ;  /* 0x0000001006067981 */ /* 0x000ea8000c1e1b00 */
[----:B------:R-:W3:Y:S01]  /*35e0*/  LDG.E.64 R16, desc[UR16][R4.64] ;  /* 0x0000001004107981 */ /* 0x000ee2000c1e1b00 */
[----:B------:R-:W0:Y:S01]  /*35f0*/  LDCU.S8 UR10, c[0x0][0xff9] ;  /* 0x0001ff20ff0a77ac */ /* 0x000e220008000200 */
[----:B------:R-:W-:Y:S01]  /*3600*/  FSETP.NEU.FTZ.AND P1, PT, R2, RZ, PT ;  /* 0x000000ff0200720b */ /* 0x000fe20003f3d000 */
[----:B------:R-:W-:Y:S01]  /*3610*/  UPRMT UR12, UR20, 0x8880, URZ ;  /* 0x00008880140c7896 */ /* 0x000fe200080000ff */
[----:B0-----:R-:W-:-:S06]  /*3620*/  ISETP.NE.AND P2, PT, RZ, UR10, PT ;  /* 0x0000000aff007c0c */ /* 0x001fcc000bf45270 */
[----:B------:R-:W-:Y:S02]  /*3630*/  UMOV UR10, UR12 ;  /* 0x0000000c000a7c82 */ /* 0x000fe40008000000 */
[----:B------:R-:W-:Y:S01]  /*3640*/  ISETP.NE.AND P0, PT, RZ, UR10, PT ;  /* 0x0000000aff007c0c */ /* 0x000fe2000bf05270 */
[----:B------:R-:W-:Y:S01]  /*3650*/  VIADD R20, R20, UR13 ;  /* 0x0000000d14147c36 */ /* 0x000fe20008000000 */
[C---:B--2---:R-:W-:Y:S02]  /*3660*/  PRMT R9, R6.reuse, 0x7632, R9 ;  /* 0x0000763206097816 */ /* 0x044fe40000000009 */
[----:B------:R-:W-:Y:S01]  /*3670*/  PRMT R10, R7, 0x7632, R10 ;  /* 0x00007632070a7816 */ /* 0x000fe2000000000a */
[----:B------:R-:W-:Y:S01]  /*3680*/  IMAD.U32 R6, R6, 0x10000, RZ ;  /* 0x0001000006067824 */ /* 0x000fe200078e00ff */
[----:B---3--:R-:W-:Y:S02]  /*3690*/  PRMT R14, R16, 0x7632, R14 ;  /* 0x00007632100e7816 */ /* 0x008fe4000000000e */
[----:B------:R-:W-:Y:S01]  /*36a0*/  SHF.L.U32 R9, R9, 0x10, RZ ;  /* 0x0000001009097819 */ /* 0x000fe200000006ff */
[----:B------:R-:W-:Y:S01]  /*36b0*/  IMAD.U32 R7, R7, 0x10000, RZ ;  /* 0x0001000007077824 */ /* 0x000fe200078e00ff */
[----:B------:R-:W-:Y:S01]  /*36c0*/  PRMT R13, R17, 0x7632, R13 ;  /* 0x00007632110d7816 */ /* 0x000fe2000000000d */
[----:B------:R-:W-:-:S02]  /*36d0*/  IMAD.U32 R10, R10, 0x10000, RZ ;  /* 0x000100000a0a7824 */ /* 0x000fc400078e00ff */
[----:B------:R-:W-:Y:S01]  /*36e0*/  @P2 FADD.FTZ R6, -R6, -RZ ;  /* 0x800000ff06062221 */ /* 0x000fe20000010100 */
[----:B------:R-:W-:Y:S02]  /*36f0*/  IMAD.U32 R11, R16, 0x10000, RZ ;  /* 0x00010000100b7824 */ /* 0x000fe400078e00ff */
[----:B------:R-:W-:Y:S01]  /*3700*/  @P2 FADD.FTZ R9, -R9, -RZ ;  /* 0x800000ff09092221 */ /* 0x000fe20000010100 */
[----:B------:R-:W-:Y:S02]  /*3710*/  IMAD.U32 R14, R14, 0x10000, RZ ;  /* 0x000100000e0e7824 */ /* 0x000fe400078e00ff */
[----:B------:R-:W-:Y:S01]  /*3720*/  @P2 FADD.FTZ R7, -R7, -RZ ;  /* 0x800000ff07072221 */ /* 0x000fe20000010100 */
[----:B------:R-:W-:Y:S02]  /*3730*/  IMAD.U32 R12, R17, 0x10000, RZ ;  /* 0x00010000110c7824 */ /* 0x000fe400078e00ff */
[----:B------:R-:W-:Y:S01]  /*3740*/  @P2 FADD.FTZ R10, -R10, -RZ ;  /* 0x800000ff0a0a2221 */ /* 0x000fe20000010100 */
[----:B------:R-:W-:-:S02]  /*3750*/  IMAD.U32 R19, R13, 0x10000, RZ ;  /* 0x000100000d137824 */ /* 0x000fc400078e00ff */
[-C--:B------:R-:W-:Y:S01]  /*3760*/  @P1 FFMA.FTZ R6, R11, R2.reuse, R6 ;  /* 0x000000020b061223 */ /* 0x080fe20000010006 */
[-C--:B------:R-:W-:Y:S01]  /*3770*/  @P1 FFMA.FTZ R9, R14, R2.reuse, R9 ;  /* 0x000000020e091223 */ /* 0x080fe20000010009 */
[-C--:B------:R-:W-:Y:S01]  /*3780*/  @P1 FFMA.FTZ R7, R12, R2.reuse, R7 ;  /* 0x000000020c071223 */ /* 0x080fe20000010007 */
[----:B------:R-:W-:Y:S01]  /*3790*/  @P1 FFMA.FTZ R10, R19, R2, R10 ;  /* 0x00000002130a1223 */ /* 0x000fe2000001000a */
[-C--:B------:R-:W-:Y:S01]  /*37a0*/  FFMA.FTZ R13, R6, R3.reuse, R6 ;  /* 0x00000003060d7223 */ /* 0x080fe20000010006 */
[-C--:B------:R-:W-:Y:S01]  /*37b0*/  FFMA.FTZ R18, R9, R3.reuse, R9 ;  /* 0x0000000309127223 */ /* 0x080fe20000010009 */
[-C--:B------:R-:W-:Y:S01]  /*37c0*/  FFMA.FTZ R22, R7, R3.reuse, R7 ;  /* 0x0000000307167223 */ /* 0x080fe20000010007 */
[----:B------:R-:W-:Y:S02]  /*37d0*/  FFMA.FTZ R21, R10, R3, R10 ;  /* 0x000000030a157223 */ /* 0x000fe4000001000a */
[----:B------:R-:W-:Y:S02]  /*37e0*/  FSEL R16, R6, R13, !P0 ;  /* 0x0000000d06107208 */ /* 0x000fe40004000000 */
[----:B------:R-:W-:-:S02]  /*37f0*/  FSEL R13, R9, R18, !P0 ;  /* 0x00000012090d7208 */ /* 0x000fc40004000000 */
[----:B------:R-:W-:Y:S02]  /*3800*/  FSEL R17, R7, R22, !P0 ;  /* 0x0000001607117208 */ /* 0x000fe40004000000 */
[----:B------:R-:W-:Y:S01]  /*3810*/  FSEL R18, R10, R21, !P0 ;  /* 0x000000150a127208 */ /* 0x000fe20004000000 */
[-C--:B-----5:R-:W-:Y:S01]  /*3820*/  FFMA.FTZ R16, R16, -R0.reuse, R11 ;  /* 0x8000000010107223 */ /* 0x0a0fe2000001000b */
[-C--:B------:R-:W-:Y:S01]  /*3830*/  FFMA.FTZ R13, R13, -R0.reuse, R14 ;  /* 0x800000000d0d7223 */ /* 0x080fe2000001000e */
[-C--:B------:R-:W-:Y:S02]  /*3840*/  FFMA.FTZ R17, R17, -R0.reuse, R12 ;  /* 0x8000000011117223 */ /* 0x080fe4000001000c */
[----:B------:R-:W-:Y:S01]  /*3850*/  FFMA.FTZ R18, R18, -R0, R19 ;  /* 0x8000000012127223 */ /* 0x000fe20000010013 */
[----:B------:R-:W-:Y:S02]  /*3860*/  IADD3 R8, P0, PT, R8, UR4, RZ ;  /* 0x0000000408087c10 */ /* 0x000fe4000ff1e0ff */
[----:B------:R-:W-:-:S02]  /*3870*/  F2FP.BF16.F32.PACK_AB R6, R9, R6 ;  /* 0x000000060906723e */ /* 0x000fc400000010ff */
[----:B------:R-:W-:Y:S02]  /*3880*/  F2FP.BF16.F32.PACK_AB R16, R13, R16 ;  /* 0x000000100d10723e */ /* 0x000fe400000010ff */
[----:B------:R-:W-:Y:S02]  /*3890*/  F2FP.BF16.F32.PACK_AB R17, R18, R17 ;  /* 0x000000111211723e */ /* 0x000fe400000010ff */
[----:B------:R-:W-:Y:S02]  /*38a0*/  IADD3.X R9, PT, PT, R15, UR5, RZ, P0, !PT ;  /* 0x000000050f097c10 */ /* 0x000fe400087fe4ff */
[----:B------:R-:W-:Y:S01]  /*38b0*/  F2FP.BF16.F32.PACK_AB R7, R10, R7 ;  /* 0x000000070a07723e */ /* 0x000fe200000010ff */
[----:B------:R-:W-:Y:S01]  /*38c0*/  IMAD.WIDE.U32 R10, R20, 0x4, RZ ;  /* 0x00000004140a7825 */ /* 0x000fe200078e00ff */
[----:B------:R0:W-:Y:S04]  /*38d0*/  STG.E.64 desc[UR16][R4.64], R16 ;  /* 0x0000001004007986 */ /* 0x0001e8000c101b10 */
[----:B------:R0:W-:Y:S01]  /*38e0*/  STG.E.64 desc[UR16][R8.64], R6 ;  /* 0x0000000608007986 */ /* 0x0001e2000c101b10 */
[----:B------:R-:W-:-:S02]  /*38f0*/  ISETP.GE.U32.AND P0, PT, R10, UR15, PT ;  /* 0x0000000f0a007c0c */ /* 0x000fc4000bf06070 */
[----:B------:R-:W-:Y:S02]  /*3900*/  ISETP.LT.U32.AND P1, PT, R20, 0x4000, PT ;  /* 0x000040001400780c */ /* 0x000fe40003f21070 */
[----:B------:R-:W-:Y:S01]  /*3910*/  ISETP.GE.U32.AND.EX P0, PT, R11, UR11, PT, P0 ;  /* 0x0000000b0b007c0c */ /* 0x000fe2000bf06100 */
[----:B------:R-:W-:-:S12]  /*3920*/  IMAD.MOV.U32 R21, RZ, RZ, RZ ;  /* 0x000000ffff157224 */ /* 0x000fd800078e00ff */
[----:B0-----:R-:W-:Y:S05]  /*3930*/  @!P0 BRA P1, `(.L_x_72) ;  /* 0xfffffffc000c8947 */ /* 0x001fea000083ffff */
[----:B------:R-:W-:Y:S05]  /*3940*/  EXIT ;  /* 0x000000000000794d */ /* 0x000fea0003800000 */
.L_x_74:
        /* <DEDUP_REMOVED lines=11> */
.L_x_175:


//--------------------- .text._ZN2at6native50_GLOBAL__N__ca2a4b1e_17_FusedSgdKernel_cu_a550329a25multi_tensor_apply_kernelINS1_18TensorListMetadataILi3EEENS1_19FusedSgdMathFunctorIN3c104HalfELi3EEEJddPfddbbbS9_S9_EEEvT_T0_DpT1_ --------------------------
	.section	.text._ZN2at6native50_GLOBAL__N__ca2a4b1e_17_FusedSgdKernel_cu_a550329a25multi_tensor_apply_kernelINS1_18TensorListMetadataILi3EEENS1_19FusedSgdMathFunctorIN3c104HalfELi3EEEJddPfddbbbS9_S9_EEEvT_T0_DpT1_,"ax",@progbits
	.align	128
.text._ZN2at6native50_GLOBAL__N__ca2a4b1e_17_FusedSgdKernel_cu_a550329a25multi_tensor_apply_kernelINS1_18TensorListMetadataILi3EEENS1_19FusedSgdMathFunctorIN3c104HalfELi3EEEJddPfddbbbS9_S9_EEEvT_T0_DpT1_:
        .type           _ZN2at6native50_GLOBAL__N__ca2a4b1e_17_FusedSgdKernel_cu_a550329a25multi_tensor_apply_kernelINS1_18TensorListMetadataILi3EEENS1_19FusedSgdMathFunctorIN3c104HalfELi3EEEJddPfddbbbS9_S9_EEEvT_T0_DpT1_,@function
        .size           _ZN2at6native50_GLOBAL__N__ca2a4b1e_17_FusedSgdKernel_cu_a550329a25multi_tensor_apply_kernelINS1_18TensorListMetadataILi3EEENS1_19FusedSgdMathFunctorIN3c104HalfELi3EEEJddPfddbbbS9_S9_EEEvT_T0_DpT1_,(.L_x_176 - _ZN2at6native50_GLOBAL__N__ca2a4b1e_17_FusedSgdKernel_cu_a550329a25multi_tensor_apply_kernelINS1_18TensorListMetadataILi3EEENS1_19FusedSgdMathFunctorIN3c104HalfELi3EEEJddPfddbbbS9_S9_EEEvT_T0_DpT1_)
        .other          _ZN2at6native50_GLOBAL__N__ca2a4b1e_17_FusedSgdKernel_cu_a550329a25multi_tensor_apply_kernelINS1_18TensorListMetadataILi3EEENS1_19FusedSgdMathFunctorIN3c104HalfELi3EEEJddPfddbbbS9_S9_EEEvT_T0_DpT1_,@"STO_CUDA_ENTRY STV_DEFAULT"
_ZN2at6native50_GLOBAL__N__ca2a4b1e_17_FusedSgdKernel_cu_a550329a25multi_tensor_apply_kernelINS1_18TensorListMetadataILi3EEENS1_19FusedSgdMathFunctorIN3c104HalfELi3EEEJddPfddbbbS9_S9_EEEvT_T0_DpT1_:
        /* <DEDUP_REMOVED lines=10> */
.L_x_75:
        /* <DEDUP_REMOVED lines=11> */
[----:B-1----:R-:W1:-:S15]  /*0150*/  DSETP.GEU.AND P3, PT, |R4|, UR18, PT ;  /* 0x0000001204007e2a */ /* 0x002e5e000bf6e200 */
[----:B------:R-:W-:-:S15]  /*0160*/  NOP ;  /* 0x0000000000007918 */ /* 0x000fde0000000000 */
[----:B------:R-:W-:-:S15]  /*0170*/  NOP ;  /* 0x0000000000007918 */ /* 0x000fde0000000000 */
[----:B------:R-:W-:-:S15]  /*0180*/  NOP ;  /* 0x0000000000007918 */ /* 0x000fde0000000000 */
[----:B------:R-:W-:-:S04]  /*0190*/  NOP ;  /* 0x0000000000007918 */ /* 0x000fc80000000000 */
[----:B------:R-:W1:Y:S02]  /*01a0*/  F2F.F32.F64 R7, R4 ;  /* 0x0000000400077310 */ /* 0x000e640000301000 */
[----:B-1----:R-:W-:Y:S01]  /*01b0*/  @!P3 FMUL R7, R7, 1.175494350822287508e-38 ;  /* 0x008000000707b820 */ /* 0x002fe20000400000 */
[----:B--2---:R-:W1:Y:S01]  /*01c0*/  LDCU.U8 UR4, c[0x0][UR5+0x980] ;  /* 0x00013000050477ac */ /* 0x004e620008000000 */
[----:B------:R-:W-:-:S12]  /*01d0*/  UIMAD UR5, UR5, 0x3, UR5 ;  /* 0x00000003050578a4 */ /* 0x000fd8000f8e0205 */
[----:B------:R-:W2:Y:S01]  /*01e0*/  LDCU UR14, c[0x0][UR5+0xac0] ;  /* 0x00015800050e77ac */ /* 0x000ea20008000800 */
[----:B-1----:R-:W-:-:S12]  /*01f0*/  USHF.L.U32 UR8, UR4, 0x3, URZ ;  /* 0x0000000304087899 */ /* 0x002fd800080006ff */
[----:B------:R-:W1:Y:S01]  /*0200*/  LDCU.64 UR10, c[0x0][UR8+0x800] ;  /* 0x00010000080a77ac */ /* 0x000e620008000a00 */
[----:B------:R-:W4:Y:S01]  /*0210*/  LDCU.64 UR4, c[0x0][UR8+0x680] ;  /* 0x0000d000080477ac */ /* 0x000f220008000a00 */
[----:B------:R-:W0:Y:S01]  /*0220*/  LDCU.64 UR6, c[0x0][UR8+0x500] ;  /* 0x0000a000080677ac */ /* 0x000e220008000a00 */
[----:B------:R-:W3:Y:S01]  /*0230*/  LDCU.64 UR8, c[0x0][UR8+0x380] ;  /* 0x00007000080877ac */ /* 0x000ee20008000a00 */
[----:B--2---:R-:W-:Y:S02]  /*0240*/  UIMAD.WIDE UR12, UR14, 0x10000, URZ ;  /* 0x000100000e0c78a5 */ /* 0x004fe4000f8e02ff */
[----:B-1----:R-:W-:Y:S02]  /*0250*/  ULOP3.LUT UR15, UR10, 0x3, URZ, 0xc0, !UPT ;  /* 0x000000030a0f7892 */ /* 0x002fe4000f8ec0ff */
[----:B----4-:R-:W-:Y:S02]  /*0260*/  UIMAD.WIDE UR4, UR14, 0x20000, UR4 ;  /* 0x000200000e0478a5 */ /* 0x010fe4000f8e0204 */
[----:B0-----:R-:W-:-:S15]  /*0270*/  UIMAD.WIDE UR6, UR14, 0x20000, UR6 ;  /* 0x000200000e0678a5 */ /* 0x001fde000f8e0206 */
[----:B------:R-:W-:-:S10]  /*0280*/  NOP ;  /* 0x0000000000007918 */ /* 0x000fd40000000000 */
[----:B---3--:R0:W1:-:S15]  /*0290*/  @!P1 DSETP.GEU.AND P2, PT, |R2|, UR18, PT ;  /* 0x0000001202009e2a */ /* 0x00805e000bf4e200 */
[----:B------:R-:W-:-:S15]  /*02a0*/  NOP ;  /* 0x0000000000007918 */ /* 0x000fde0000000000 */
[----:B------:R-:W-:-:S15]  /*02b0*/  NOP ;  /* 0x0000000000007918 */ /* 0x000fde0000000000 */
[----:B------:R-:W-:-:S15]  /*02c0*/  NOP ;  /* 0x0000000000007918 */ /* 0x000fde0000000000 */
[----:B------:R-:W-:-:S04]  /*02d0*/  NOP ;  /* 0x0000000000007918 */ /* 0x000fc80000000000 */
[----:B------:R0:W2:Y:S01]  /*02e0*/  @!P1 F2F.F32.F64 R0, R2 ;  /* 0x0000000200009310 */ /* 0x0000a20000301000 */
[----:B------:R-:W-:Y:S01]  /*02f0*/  ULOP3.LUT UR15, UR15, 0x7, UR4, 0xf8, !UPT ;  /* 0x000000070f0f7892 */ /* 0x000fe2000f8ef804 */
[----:B0-----:R-:W0:Y:S01]  /*0300*/  LDC.64 R2, c[0x0][0xfd8] ;  /* 0x0003f600ff027b82 */ /* 0x001e220000000a00 */
[----:B------:R-:W-:Y:S01]  /*0310*/  UIMAD.WIDE UR8, UR14, 0x20000, UR8 ;  /* 0x000200000e0878a5 */ /* 0x000fe2000f8e0208 */
[----:B-1----:R-:W-:Y:S01]  /*0320*/  @!P1 PLOP3.LUT P0, PT, P2, PT, PT, 0x80, 0x8 ;  /* 0x000000000008981c */ /* 0x002fe2000170f070 */
[----:B------:R-:W-:Y:S02]  /*0330*/  ULOP3.LUT UR14, UR15, 0x7, UR6, 0xf8, !UPT ;  /* 0x000000070f0e7892 */ /* 0x000fe4000f8ef806 */
[----:B------:R-:W-:Y:S02]  /*0340*/  UIADD3 UR15, UP1, UPT, UR10, -UR12, URZ ;  /* 0x8000000c0a0f7290 */ /* 0x000fe4000ff3e0ff */
[----:B------:R-:W-:Y:S02]  /*0350*/  ULOP3.LUT UP0, URZ, UR14, 0x7, UR8, 0xf8, !UPT ;  /* 0x000000070eff7892 */ /* 0x000fe4000f80f808 */
[----:B------:R-:W-:-:S02]  /*0360*/  UIADD3.X UR11, UPT, UPT, UR11, ~UR13, URZ, UP1, !UPT ;  /* 0x8000000d0b0b7290 */ /* 0x000fc40008ffe4ff */
[----:B------:R-:W-:-:S04]  /*0370*/  ULOP3.LUT UP0, URZ, URZ, URZ, URZ, 0xfc, UP0 ;  /* 0x000000ffffff7292 */ /* 0x000fc8000800fcff */
[----:B--2---:R-:W-:-:S15]  /*0380*/  @!P0 FMUL R0, R0, 1.175494350822287508e-38 ;  /* 0x0080000000008820 */ /* 0x004fde0000400000 */
[----:B------:R-:W-:-:S15]  /*0390*/  NOP ;  /* 0x0000000000007918 */ /* 0x000fde0000000000 */
[----:B------:R-:W-:-:S15]  /*03a0*/  NOP ;  /* 0x0000000000007918 */ /* 0x000fde0000000000 */
[----:B------:R-:W-:-:S02]  /*03b0*/  NOP ;  /* 0x0000000000007918 */ /* 0x000fc40000000000 */
        /* <DEDUP_REMOVED lines=22> */
.L_x_81:
[----:B01----:R-:W-:Y:S01]  /*0520*/  IADD3 R4, PT, PT, R0, R3, RZ ;  /* 0x0000000300047210 */ /* 0x003fe20007ffe0ff */
[----:B------:R-:W-:Y:S01]  /*0530*/  IMAD.U32 R10, RZ, RZ, UR11 ;  /* 0x0000000bff0a7e24 */ /* 0x000fe2000f8e00ff */
[----:B------:R-:W-:Y:S02]  /*0540*/  MOV R9, UR11 ;  /* 0x0000000b00097c02 */ /* 0x000fe40008000f00 */
[C---:B------:R-:W-:Y:S01]  /*0550*/  ISETP.LT.U32.AND P1, PT, R4.reuse, UR15, PT ;  /* 0x0000000f04007c0c */ /* 0x040fe2000bf21070 */
[----:B--2---:R-:W-:Y:S01]  /*0560*/  IMAD.IADD R5, R4, 0x1, R2 ;  /* 0x0000000104057824 */ /* 0x004fe200078e0202 */
[----:B------:R-:W-:Y:S02]  /*0570*/  PRMT R22, RZ, 0x7610, R22 ;  /* 0x00007610ff167816 */ /* 0x000fe40000000016 */
[----:B------:R-:W-:Y:S01]  /*0580*/  ISETP.GT.AND.EX P1, PT, R9, RZ, PT, P1 ;  /* 0x000000ff0900720c */ /* 0x000fe20003f24310 */
[C---:B------:R-:W-:Y:S01]  /*0590*/  IMAD.IADD R24, R5.reuse, 0x1, R2 ;  /* 0x0000000105187824 */ /* 0x040fe200078e0202 */
[----:B------:R-:W-:-:S02]  /*05a0*/  ISETP.LT.U32.AND P0, PT, R5, UR15, PT ;  /* 0x0000000f05007c0c */ /* 0x000fc4000bf01070 */
[----:B------:R-:W-:Y:S01]  /*05b0*/  ISETP.LT.U32.AND P1, PT, R4, 0x10000, P1 ;  /* 0x000100000400780c */ /* 0x000fe20000f21070 */
[C---:B------:R-:W-:Y:S01]  /*05c0*/  IMAD.IADD R23, R24.reuse, 0x1, R2 ;  /* 0x0000000118177824 */ /* 0x040fe200078e0202 */
[----:B------:R-:W-:Y:S02]  /*05d0*/  ISETP.LT.U32.AND P2, PT, R24, UR15, PT ;  /* 0x0000000f18007c0c */ /* 0x000fe4000bf41070 */
[C---:B------:R-:W-:Y:S02]  /*05e0*/  ISETP.GT.AND.EX P0, PT, R10.reuse, RZ, PT, P0 ;  /* 0x000000ff0a00720c */ /* 0x040fe40003f04300 */
[----:B------:R-:W-:Y:S02]  /*05f0*/  ISETP.GT.AND.EX P2, PT, R10, RZ, PT, P2 ;  /* 0x000000ff0a00720c */ /* 0x000fe40003f44320 */
[----:B------:R-:W-:Y:S02]  /*0600*/  SHF.L.U32 R10, R4, 0x1, RZ ;  /* 0x00000001040a7819 */ /* 0x000fe400000006ff */
[----:B------:R-:W-:-:S02]  /*0610*/  ISETP.LT.U32.AND P0, PT, R5, 0x10000, P0 ;  /* 0x000100000500780c */ /* 0x000fc40000701070 */
[C---:B------:R-:W-:Y:S02]  /*0620*/  IADD3 R16, P4, PT, R10.reuse, UR6, RZ ;  /* 0x000000060a107c10 */ /* 0x040fe4000ff9e0ff */
[----:B------:R-:W-:Y:S02]  /*0630*/  SHF.R.U32.HI R5, RZ, 0x1f, R4 ;  /* 0x0000001fff057819 */ /* 0x000fe40000011604 */
[----:B------:R-:W-:Y:S02]  /*0640*/  IADD3 R10, P5, PT, R10, UR4, RZ ;  /* 0x000000040a0a7c10 */ /* 0x000fe4000ffbe0ff */
[----:B------:R-:W-:Y:S02]  /*0650*/  ISETP.LT.U32.AND P2, PT, R24, 0x10000, P2 ;  /* 0x000100001800780c */ /* 0x000fe40001741070 */
[----:B------:R-:W-:Y:S02]  /*0660*/  IADD3.X R11, PT, PT, R5, UR5, RZ, P5, !PT ;  /* 0x00000005050b7c10 */ /* 0x000fe4000affe4ff */
[----:B------:R-:W-:-:S02]  /*0670*/  ISETP.LT.U32.AND P3, PT, R23, UR15, PT ;  /* 0x0000000f17007c0c */ /* 0x000fc4000bf61070 */
[----:B------:R-:W-:Y:S01]  /*0680*/  PRMT R21, RZ, 0x7610, R21 ;  /* 0x00007610ff157816 */ /* 0x000fe20000000015 */
[----:B-----5:R1:W5:Y:S01]  /*0690*/  @P1 LDG.E.U16 R22, desc[UR16][R10.64] ;  /* 0x000000100a161981 */ /* 0x020362000c1e1500 */
[----:B------:R-:W-:Y:S02]  /*06a0*/  ISETP.GT.AND.EX P3, PT, R9, RZ, PT, P3 ;  /* 0x000000ff0900720c */ /* 0x000fe40003f64330 */
[----:B------:R-:W-:Y:S02]  /*06b0*/  IADD3.X R17, PT, PT, R5, UR7, RZ, P4, !PT ;  /* 0x0000000705117c10 */ /* 0x000fe4000a7fe4ff */
[----:B------:R-:W-:Y:S02]  /*06c0*/  ISETP.LT.U32.AND P3, PT, R23, 0x10000, P3 ;  /* 0x000100001700780c */ /* 0x000fe40001f61070 */
[----:B------:R-:W-:Y:S02]  /*06d0*/  PRMT R18, RZ, 0x7610, R18 ;  /* 0x00007610ff127816 */ /* 0x000fe40000000012 */
[----:B------:R-:W-:Y:S01]  /*06e0*/  PRMT R19, RZ, 0x7610, R19 ;  /* 0x00007610ff137816 */ /* 0x000fe20000000013 */
[----:B-1----:R-:W-:Y:S01]  /*06f0*/  @P0 IMAD.WIDE R10, R2, 0x2, R10 ;  /* 0x00000002020a0825 */ /* 0x002fe200078e020a */
[----:B------:R-:W-:-:S02]  /*0700*/  PRMT R5, RZ, 0x7610, R5 ;  /* 0x00007610ff057816 */ /* 0x000fc40000000005 */
[----:B------:R-:W5:Y:S01]  /*0710*/  @P1 LDG.E.U16 R18, desc[UR16][R16.64] ;  /* 0x0000001010121981 */ /* 0x000f62000c1e1500 */
[----:B------:R-:W-:-:S03]  /*0720*/  @P0 IMAD.WIDE R12, R2, 0x2, R16 ;  /* 0x00000002020c0825 */ /* 0x000fc600078e0210 */
[----:B------:R1:W5:Y:S01]  /*0730*/  @P0 LDG.E.U16 R21, desc[UR16][R10.64] ;  /* 0x000000100a150981 */ /* 0x000362000c1e1500 */
[----:B------:R-:W-:Y:S01]  /*0740*/  IMAD.MOV.U32 R14, RZ, RZ, 0x2 ;  /* 0x00000002ff0e7424 */ /* 0x000fe200078e00ff */
[----:B------:R-:W-:Y:S02]  /*0750*/  PRMT R9, RZ, 0x7610, R9 ;  /* 0x00007610ff097816 */ /* 0x000fe40000000009 */
[----:B------:R2:W5:Y:S01]  /*0760*/  @P0 LDG.E.U16 R19, desc[UR16][R12.64] ;  /* 0x000000100c130981 */ /* 0x000562000c1e1500 */
[----:B-1----:R-:W-:Y:S01]  /*0770*/  @P2 LEA R10, P4, R24, UR8, 0x1 ;  /* 0x00000008180a2c11 */ /* 0x002fe2000f8808ff */
[----:B------:R-:W-:-:S03]  /*0780*/  IMAD.WIDE.U32 R14, R23, R14, UR8 ;  /* 0x00000008170e7e25 */ /* 0x000fc6000f8e000e */
[C---:B------:R-:W-:Y:S02]  /*0790*/  @P2 LEA.HI.X R11, R24.reuse, UR9, RZ, 0x1, P4 ;  /* 0x00000009180b2c11 */ /* 0x040fe4000a0f0cff */
[C---:B--2---:R-:W-:Y:S01]  /*07a0*/  LEA R12, P5, R23.reuse, UR4, 0x1 ;  /* 0x00000004170c7c11 */ /* 0x044fe2000f8a08ff */
[----:B------:R1:W5:Y:S01]  /*07b0*/  @P3 LDG.E.U16 R9, desc[UR16][R14.64] ;  /* 0x000000100e093981 */ /* 0x000362000c1e1500 */
[C---:B------:R-:W-:Y:S02]  /*07c0*/  @P2 LEA R16, P4, R24.reuse, UR6, 0x1 ;  /* 0x0000000618102c11 */ /* 0x040fe4000f8808ff */
[----:B------:R-:W-:Y:S01]  /*07d0*/  PRMT R20, RZ, 0x7610, R20 ;  /* 0x00007610ff147816 */ /* 0x000fe20000000014 */
[----:B------:R2:W5:Y:S01]  /*07e0*/  @P2 LDG.E.U16 R5, desc[UR16][R10.64] ;  /* 0x000000100a052981 */ /* 0x000562000c1e1500 */
[----:B------:R-:W-:Y:S02]  /*07f0*/  LEA.HI.X R13, R23, UR5, RZ, 0x1, P5 ;  /* 0x00000005170d7c11 */ /* 0x000fe4000a8f0cff */
[C---:B------:R-:W-:Y:S01]  /*0800*/  @P2 LEA.HI.X R17, R24.reuse, UR7, RZ, 0x1, P4 ;  /* 0x0000000718112c11 */ /* 0x040fe2000a0f0cff */
[----:B------:R-:W-:Y:S01]  /*0810*/  IMAD.MOV.U32 R25, RZ, RZ, 0x2 ;  /* 0x00000002ff197424 */ /* 0x000fe200078e00ff */
[----:B-1----:R-:W-:Y:S01]  /*0820*/  @P2 LEA R14, P5, R24, UR4, 0x1 ;  /* 0x00000004180e2c11 */ /* 0x002fe2000f8a08ff */
[----:B------:R1:W5:Y:S01]  /*0830*/  @P3 LDG.E.U16 R20, desc[UR16][R12.64] ;  /* 0x000000100c143981 */ /* 0x000362000c1e1500 */
[----:B--2---:R-:W-:-:S02]  /*0840*/  PRMT R11, RZ, 0x7610, R11 ;  /* 0x00007610ff0b7816 */ /* 0x004fc4000000000b */
[----:B------:R-:W-:Y:S02]  /*0850*/  PRMT R10, RZ, 0x7610, R10 ;  /* 0x00007610ff0a7816 */ /* 0x000fe4000000000a */
[----:B------:R-:W-:Y:S02]  /*0860*/  @P2 LEA.HI.X R15, R24, UR5, RZ, 0x1, P5 ;  /* 0x00000005180f2c11 */ /* 0x000fe4000a8f0cff */
[----:B------:R2:W5:Y:S01]  /*0870*/  @P2 LDG.E.U16 R11, desc[UR16][R16.64] ;  /* 0x00000010100b2981 */ /* 0x000562000c1e1500 */
[----:B-1----:R-:W-:Y:S01]  /*0880*/  IMAD.WIDE.U32 R12, R4, R25, UR8 ;  /* 0x00000008040c7e25 */ /* 0x002fe2000f8e0019 */
[----:B------:R-:W-:Y:S02]  /*0890*/  PRMT R25, RZ, 0x7610, R25 ;  /* 0x00007610ff197816 */ /* 0x000fe40000000019 */
[----:B------:R1:W5:Y:S01]  /*08a0*/  @P2 LDG.E.U16 R10, desc[UR16][R14.64] ;  /* 0x000000100e0a2981 */ /* 0x000362000c1e1500 */
[----:B------:R-:W-:Y:S02]  /*08b0*/  PRMT R24, RZ, 0x7610, R24 ;  /* 0x00007610ff187816 */ /* 0x000fe40000000018 */
[----:B--2---:R-:W-:-:S04]  /*08c0*/  @P3 LEA R16, P4, R23, UR6, 0x1 ;  /* 0x0000000617103c11 */ /* 0x004fc8000f8808ff */
[----:B------:R2:W5:Y:S01]  /*08d0*/  @P1 LDG.E.U16 R24, desc[UR16][R12.64] ;  /* 0x000000100c181981 */ /* 0x000562000c1e1500 */
[----:B------:R-:W-:Y:S01]  /*08e0*/  @P3 LEA.HI.X R17, R23, UR7, RZ, 0x1, P4 ;  /* 0x0000000717113c11 */ /* 0x000fe2000a0f0cff */
[----:B-1----:R-:W-:Y:S01]  /*08f0*/  IMAD.WIDE R14, R2, 0x2, R12 ;  /* 0x00000002020e7825 */ /* 0x002fe200078e020c */
[----:B------:R-:W-:-:S04]  /*0900*/  PRMT R23, RZ, 0x7610, R23 ;  /* 0x00007610ff177816 */ /* 0x000fc80000000017 */
[----:B------:R2:W5:Y:S04]  /*0910*/  @P0 LDG.E.U16 R25, desc[UR16][R14.64] ;  /* 0x000000100e190981 */ /* 0x000568000c1e1500 */
[----:B------:R2:W5:Y:S01]  /*0920*/  @P3 LDG.E.U16 R23, desc[UR16][R16.64] ;  /* 0x0000001010173981 */ /* 0x000562000c1e1500 */
[----:B----4-:R-:W-:-:S04]  /*0930*/  UISETP.NE.U32.AND UP0, UPT, UR18, URZ, UPT ;  /* 0x000000ff1200728c */ /* 0x010fc8000bf05070 */
[----:B------:R-:W-:-:S09]  /*0940*/  UISETP.NE.AND.EX UP0, UPT, UR19, URZ, UPT, UP0 ;  /* 0x000000ff1300728c */ /* 0x000fd2000bf05300 */
[----:B--2---:R-:W-:Y:S05]  /*0950*/  BRA.U UP0, `(.L_x_78) ;  /* 0x0000000100e87547 */ /* 0x004fea000b800000 */
[----:B------:R-:W1:Y:S01]  /*0960*/  LDCU.S8 UR10, c[0x0][0xff9] ;  /* 0x0001ff20ff0a77ac */ /* 0x000e620008000200 */
[----:B------:R-:W-:Y:S02]  /*0970*/  HFMA2 R14, -RZ, RZ, -8192, 0 ;  /* 0xf0000000ff0e7431 */ /* 0x000fe400000001ff */
[----:B------:R-:W-:Y:S01]  /*0980*/  IMAD.MOV.U32 R15, RZ, RZ, 0x380fffff ;  /* 0x380fffffff0f7424 */ /* 0x000fe200078e00ff */
[----:B------:R-:W-:Y:S01]  /*0990*/  FSETP.NEU.FTZ.AND P5, PT, R7, RZ, PT ;  /* 0x000000ff0700720b */ /* 0x000fe20003fbd000 */
[----:B-----5:R-:W-:Y:S02]  /*09a0*/  HADD2.F32 R17, -RZ, R18.H0_H0 ;  /* 0x20000012ff117230 */ /* 0x020fe40000004100 */
[----:B------:R-:W-:Y:S02]  /*09b0*/  HADD2.F32 R24, -RZ, R24.H0_H0 ;  /* 0x20000018ff187230 */ /* 0x000fe40000004100 */
[----:B---3--:R2:W3:Y:S01]  /*09c0*/  DSETP.LEU.AND P6, PT, R14, |UR20|, PT ;  /* 0x400000140e007e2a */ /* 0x0084e2000bfcb000 */
[----:B------:R-:W-:-:S15]  /*09d0*/  HADD2.F32 R29, -RZ, R11.H0_H0 ;  /* 0x2000000bff1d7230 */ /* 0x000fde0000004100 */
[----:B------:R-:W-:-:S15]  /*09e0*/  NOP ;  /* 0x0000000000007918 */ /* 0x000fde0000000000 */
[----:B------:R-:W-:-:S15]  /*09f0*/  NOP ;  /* 0x0000000000007918 */ /* 0x000fde0000000000 */
[----:B------:R-:W-:-:S15]  /*0a00*/  NOP ;  /* 0x0000000000007918 */ /* 0x000fde0000000000 */
[----:B------:R-:W-:-:S03]  /*0a10*/  NOP ;  /* 0x0000000000007918 */ /* 0x000fc60000000000 */
[----:B--2---:R-:W3:Y:S01]  /*0a20*/  F2F.F32.F64 R14, UR20 ;  /* 0x00000014000e7d10 */ /* 0x004ee20008301000 */
[----:B------:R-:W-:Y:S02]  /*0a30*/  HADD2.F32 R15, -RZ, R22.H0_H0 ;  /* 0x20000016ff0f7230 */ /* 0x000fe40000004100 */
[----:B---3--:R-:W-:Y:S01]  /*0a40*/  @!P6 FMUL R14, R14, 1.175494350822287508e-38 ;  /* 0x008000000e0ee820 */ /* 0x008fe20000400000 */
[----:B------:R-:W-:Y:S02]  /*0a50*/  HADD2.F32 R26, -RZ, R23.H0_H0 ;  /* 0x20000017ff1a7230 */ /* 0x000fe40000004100 */
[----:B------:R-:W-:Y:S02]  /*0a60*/  HADD2.F32 R25, -RZ, R25.H0_H0 ;  /* 0x20000019ff197230 */ /* 0x000fe40000004100 */
[----:B------:R-:W-:Y:S01]  /*0a70*/  FMUL.FTZ R16, R15, R6 ;  /* 0x000000060f107220 */ /* 0x000fe20000410000 */
[----:B------:R-:W-:Y:S01]  /*0a80*/  FADD.FTZ R14, -R14, 1 ;  /* 0x3f8000000e0e7421 */ /* 0x000fe20000010100 */
[----:B-1----:R-:W-:Y:S01]  /*0a90*/  ISETP.NE.AND P4, PT, RZ, UR10, PT ;  /* 0x0000000aff007c0c */ /* 0x002fe2000bf85270 */
[----:B0-----:R-:W-:Y:S01]  /*0aa0*/  UPRMT UR10, UR13, 0x8880, URZ ;  /* 0x000088800d0a7896 */ /* 0x001fe200080000ff */
[----:B------:R-:W-:-:S02]  /*0ab0*/  HADD2.F32 R21, -RZ, R21.H0_H0 ;  /* 0x20000015ff157230 */ /* 0x000fc40000004100 */
[----:B------:R-:W-:-:S03]  /*0ac0*/  HADD2.F32 R27, -RZ, R20.H0_H0 ;  /* 0x20000014ff1b7230 */ /* 0x000fc60000004100 */
[----:B------:R-:W-:Y:S01]  /*0ad0*/  ISETP.NE.AND P6, PT, RZ, UR10, PT ;  /* 0x0000000aff007c0c */ /* 0x000fe2000bfc5270 */
[-C--:B------:R-:W-:Y:S01]  /*0ae0*/  FMUL.FTZ R21, R21, R6.reuse ;  /* 0x0000000615157220 */ /* 0x080fe20000410000 */
[----:B------:R-:W-:-:S04]  /*0af0*/  FMUL.FTZ R27, R27, R6 ;  /* 0x000000061b1b7220 */ /* 0x000fc80000410000 */
[----:B------:R-:W-:Y:S01]  /*0b00*/  @P4 FADD.FTZ R17, -R17, -RZ ;  /* 0x800000ff11114221 */ /* 0x000fe20000010100 */
[----:B------:R-:W-:Y:S01]  /*0b10*/  @P4 FADD.FTZ R29, -R29, -RZ ;  /* 0x800000ff1d1d4221 */ /* 0x000fe20000010100 */
[----:B------:R-:W-:Y:S02]  /*0b20*/  @P4 FADD.FTZ R26, -R26, -RZ ;  /* 0x800000ff1a1a4221 */ /* 0x000fe40000010100 */
[----:B------:R-:W-:-:S04]  /*0b30*/  @P5 FFMA.FTZ R17, R24, R7, R17 ;  /* 0x0000000718115223 */ /* 0x000fc80000010011 */
[----:B------:R-:W-:Y:S01]  /*0b40*/  FFMA.FTZ R15, R17, R14, R16 ;  /* 0x0000000e110f7223 */ /* 0x000fe20000010010 */
[----:B------:R-:W-:Y:S02]  /*0b50*/  HADD2.F32 R16, -RZ, R5.H0_H0 ;  /* 0x20000005ff107230 */ /* 0x000fe40000004100 */
[----:B------:R-:W-:Y:S02]  /*0b60*/  HADD2.F32 R5, -RZ, R10.H0_H0 ;  /* 0x2000000aff057230 */ /* 0x000fe40000004100 */
[----:B------:R-:W-:Y:S01]  /*0b70*/  F2FP.F16.F32.PACK_AB R22, RZ, R15 ;  /* 0x0000000fff16723e */ /* 0x000fe200000000ff */
[-C--:B------:R-:W-:Y:S01]  /*0b80*/  @P6 FFMA.FTZ R15, R15, R6.reuse, R17 ;  /* 0x000000060f0f6223 */ /* 0x080fe20000010011 */
[----:B------:R-:W-:Y:S02]  /*0b90*/  HADD2.F32 R17, -RZ, R9.H0_H0 ;  /* 0x20000009ff117230 */ /* 0x000fe40000004100 */
[----:B------:R-:W-:Y:S01]  /*0ba0*/  FMUL.FTZ R10, R5, R6 ;  /* 0x00000006050a7220 */ /* 0x000fe20000410000 */
[----:B------:R-:W-:-:S02]  /*0bb0*/  HADD2.F32 R9, -RZ, R19.H0_H0 ;  /* 0x20000013ff097230 */ /* 0x000fc40000004100 */
[-C--:B------:R-:W-:Y:S01]  /*0bc0*/  @P5 FFMA.FTZ R29, R16, R7.reuse, R29 ;  /* 0x00000007101d5223 */ /* 0x080fe2000001001d */
[----:B------:R-:W-:Y:S01]  /*0bd0*/  FFMA.FTZ R15, R15, -R8, R24 ;  /* 0x800000080f0f7223 */ /* 0x000fe20000010018 */
[----:B------:R-:W-:Y:S01]  /*0be0*/  @P5 FFMA.FTZ R26, R17, R7, R26 ;  /* 0x00000007111a5223 */ /* 0x000fe2000001001a */
[----:B------:R-:W-:-:S03]  /*0bf0*/  @P4 FADD.FTZ R9, -R9, -RZ ;  /* 0x800000ff09094221 */ /* 0x000fc60000010100 */
[----:B------:R-:W-:Y:S01]  /*0c00*/  FFMA.FTZ R27, R14, R26, R27 ;  /* 0x0000001a0e1b7223 */ /* 0x000fe2000001001b */
[----:B------:R-:W-:-:S04]  /*0c10*/  @P5 FFMA.FTZ R9, R25, R7, R9 ;  /* 0x0000000719095223 */ /* 0x000fc80000010009 */
[C---:B------:R-:W-:Y:S01]  /*0c20*/  FFMA.FTZ R20, R14.reuse, R9, R21 ;  /* 0x000000090e147223 */ /* 0x040fe20000010015 */
[----:B------:R-:W-:Y:S01]  /*0c30*/  FFMA.FTZ R21, R14, R29, R10 ;  /* 0x0000001d0e157223 */ /* 0x000fe2000001000a */
[----:B------:R-:W-:Y:S01]  /*0c40*/  F2FP.F16.F32.PACK_AB R10, RZ, R27 ;  /* 0x0000001bff0a723e */ /* 0x000fe200000000ff */
[----:B------:R-:W-:Y:S02]  /*0c50*/  @P6 FFMA.FTZ R27, R27, R6, R26 ;  /* 0x000000061b1b6223 */ /* 0x000fe4000001001a */
[----:B------:R-:W-:Y:S01]  /*0c60*/  F2FP.F16.F32.PACK_AB R5, RZ, R20 ;  /* 0x00000014ff05723e */ /* 0x000fe200000000ff */
[-C--:B------:R-:W-:Y:S01]  /*0c70*/  @P6 FFMA.FTZ R20, R20, R6.reuse, R9 ;  /* 0x0000000614146223 */ /* 0x080fe20000010009 */
[----:B------:R-:W-:Y:S01]  /*0c80*/  F2FP.F16.F32.PACK_AB R9, RZ, R21 ;  /* 0x00000015ff09723e */ /* 0x000fe200000000ff */
[----:B------:R-:W-:Y:S01]  /*0c90*/  @P6 FFMA.FTZ R21, R21, R6, R29 ;  /* 0x0000000615156223 */ /* 0x000fe2000001001d */
[-C--:B------:R-:W-:Y:S01]  /*0ca0*/  FFMA.FTZ R17, R27, -R8.reuse, R17 ;  /* 0x800000081b117223 */ /* 0x080fe20000010011 */
[----:B------:R-:W-:-:S02]  /*0cb0*/  FFMA.FTZ R20, R20, -R8, R25 ;  /* 0x8000000814147223 */ /* 0x000fc40000010019 */
[----:B------:R-:W-:-:S03]  /*0cc0*/  FFMA.FTZ R16, R21, -R8, R16 ;  /* 0x8000000815107223 */ /* 0x000fc60000010010 */
[----:B------:R-:W-:Y:S02]  /*0cd0*/  F2FP.F16.F32.PACK_AB R24, R20, R15 ;  /* 0x0000000f1418723e */ /* 0x000fe400000000ff */
[----:B------:R-:W-:Y:S01]  /*0ce0*/  F2FP.F16.F32.PACK_AB R26, R17, R16 ;  /* 0x00000010111a723e */ /* 0x000fe200000000ff */
[----:B------:R-:W-:Y:S06]  /*0cf0*/  BRA `(.L_x_79) ;  /* 0x0000000400107947 */ /* 0x000fec0003800000 */
.L_x_78:
[----:B------:R-:W1:Y:S02]  /*0d00*/  LDC.64 R14, c[0x0][0x1000] ;  /* 0x00040000ff0e7b82 */ /* 0x000e640000000a00 */
[----:B-1----:R1:W2:Y:S01]  /*0d10*/  LDG.E R27, desc[UR16][R14.64] ;  /* 0x000000100e1b7981 */ /* 0x0022a2000c1e1900 */
[----:B------:R-:W4:Y:S01]  /*0d20*/  LDCU.S8 UR10, c[0x0][0xff9] ;  /* 0x0001ff20ff0a77ac */ /* 0x000f220008000200 */
[----:B-----5:R-:W-:Y:S01]  /*0d30*/  HADD2.F32 R18, -RZ, R18.H0_H0 ;  /* 0x20000012ff127230 */ /* 0x020fe20000004100 */
[----:B------:R-:W-:Y:S01]  /*0d40*/  FSETP.NEU.FTZ.AND P4, PT, R7, RZ, PT ;  /* 0x000000ff0700720b */ /* 0x000fe20003f9d000 */
[----:B------:R-:W-:Y:S01]  /*0d50*/  HADD2.F32 R16, -RZ, R19.H0_H0 ;  /* 0x20000013ff107230 */ /* 0x000fe20000004100 */
[----:B0-----:R-:W-:Y:S01]  /*0d60*/  UPRMT UR12, UR13, 0x8880, URZ ;  /* 0x000088800d0c7896 */ /* 0x001fe200080000ff */
[----:B------:R-:W-:Y:S02]  /*0d70*/  HADD2.F32 R28, -RZ, R11.H0_H0 ;  /* 0x2000000bff1c7230 */ /* 0x000fe40000004100 */
[----:B------:R-:W-:-:S02]  /*0d80*/  HADD2.F32 R30, -RZ, R23.H0_H0 ;  /* 0x20000017ff1e7230 */ /* 0x000fc40000004100 */
[----:B-1----:R-:W-:Y:S01]  /*0d90*/  IMAD.MOV.U32 R14, RZ, RZ, -0x10000000 ;  /* 0xf0000000ff0e7424 */ /* 0x002fe200078e00ff */
[----:B------:R-:W-:Y:S01]  /*0da0*/  MOV R15, 0x380fffff ;  /* 0x380fffff000f7802 */ /* 0x000fe20000000f00 */
[----:B------:R-:W-:-:S05]  /*0db0*/  HADD2.F32 R29, -RZ, R20.H0_H0 ;  /* 0x20000014ff1d7230 */ /* 0x000fca0000004100 */
[----:B---3--:R0:W1:Y:S01]  /*0dc0*/  DSETP.LEU.AND P6, PT, R14, |UR20|, PT ;  /* 0x400000140e007e2a */ /* 0x008062000bfcb000 */
[----:B----4-:R-:W-:Y:S01]  /*0dd0*/  ISETP.NE.AND P5, PT, RZ, UR10, PT ;  /* 0x0000000aff007c0c */ /* 0x010fe2000bfa5270 */
[----:B0-----:R-:W-:Y:S01]  /*0de0*/  HADD2.F32 R15, -RZ, R24.H0_H0 ;  /* 0x20000018ff0f7230 */ /* 0x001fe20000004100 */
[----:B------:R-:W-:Y:S01]  /*0df0*/  UMOV UR10, UR12 ;  /* 0x0000000c000a7c82 */ /* 0x000fe20008000000 */
[----:B------:R-:W-:Y:S02]  /*0e00*/  HADD2.F32 R24, -RZ, R25.H0_H0 ;  /* 0x20000019ff187230 */ /* 0x000fe40000004100 */
[----:B------:R-:W-:Y:S02]  /*0e10*/  HADD2.F32 R25, -RZ, R21.H0_H0 ;  /* 0x20000015ff197230 */ /* 0x000fe40000004100 */
[----:B------:R-:W-:Y:S02]  /*0e20*/  HADD2.F32 R21, -RZ, R5.H0_H0 ;  /* 0x20000005ff157230 */ /* 0x000fe40000004100 */
[----:B------:R-:W-:-:S02]  /*0e30*/  HADD2.F32 R5, -RZ, R10.H0_H0 ;  /* 0x2000000aff057230 */ /* 0x000fc40000004100 */
[-C--:B------:R-:W-:Y:S01]  /*0e40*/  FMUL.FTZ R20, R25, R6.reuse ;  /* 0x0000000619147220 */ /* 0x080fe20000410000 */
[-C--:B------:R-:W-:Y:S02]  /*0e50*/  FMUL.FTZ R10, R29, R6.reuse ;  /* 0x000000061d0a7220 */ /* 0x080fe40000410000 */
[----:B------:R-:W-:Y:S01]  /*0e60*/  FMUL.FTZ R5, R5, R6 ;  /* 0x0000000605057220 */ /* 0x000fe20000410000 */
[----:B--2---:R-:W0:Y:S02]  /*0e70*/  MUFU.RCP R27, R27 ;  /* 0x0000001b001b7308 */ /* 0x004e240000001000 */
[-C--:B0-----:R-:W-:Y:S01]  /*0e80*/  FMUL.FTZ R26, R18, R27.reuse ;  /* 0x0000001b121a7220 */ /* 0x081fe20000410000 */
[-C--:B------:R-:W-:Y:S01]  /*0e90*/  FMUL.FTZ R17, R16, R27.reuse ;  /* 0x0000001b10117220 */ /* 0x080fe20000410000 */
[-C--:B------:R-:W-:Y:S01]  /*0ea0*/  FMUL.FTZ R16, R28, R27.reuse ;  /* 0x0000001b1c107220 */ /* 0x080fe20000410000 */
[----:B------:R-:W-:Y:S01]  /*0eb0*/  FMUL.FTZ R11, R30, R27 ;  /* 0x0000001b1e0b7220 */ /* 0x000fe20000410000 */
[----:B------:R-:W-:Y:S01]  /*0ec0*/  HADD2.F32 R28, -RZ, R9.H0_H0 ;  /* 0x20000009ff1c7230 */ /* 0x000fe20000004100 */
[----:B------:R-:W-:-:S15]  /*0ed0*/  F2FP.F16.F32.PACK_AB R18, RZ, R26 ;  /* 0x0000001aff12723e */ /* 0x000fde00000000ff */
[----:B------:R-:W-:-:S15]  /*0ee0*/  NOP ;  /* 0x0000000000007918 */ /* 0x000fde0000000000 */
[----:B------:R-:W-:-:S11]  /*0ef0*/  NOP ;  /* 0x0000000000007918 */ /* 0x000fd60000000000 */
[----:B------:R-:W1:Y:S01]  /*0f00*/  F2F.F32.F64 R9, UR20 ;  /* 0x0000001400097d10 */ /* 0x000e620008301000 */
[----:B------:R-:W-:Y:S01]  /*0f10*/  HADD2.F32 R27, -RZ, R22.H0_H0 ;  /* 0x20000016ff1b7230 */ /* 0x000fe20000004100 */
[----:B------:R-:W-:Y:S01]  /*0f20*/  F2FP.F16.F32.PACK_AB R19, RZ, R17 ;  /* 0x00000011ff13723e */ /* 0x000fe200000000ff */
[----:B-1----:R-:W-:Y:S01]  /*0f30*/  @!P6 FMUL R9, R9, 1.175494350822287508e-38 ;  /* 0x008000000909e820 */ /* 0x002fe20000400000 */
[----:B------:R-:W-:Y:S01]  /*0f40*/  F2FP.F16.F32.PACK_AB R14, RZ, R16 ;  /* 0x00000010ff0e723e */ /* 0x000fe200000000ff */
[----:B------:R-:W-:Y:S01]  /*0f50*/  @P5 FADD.FTZ R26, -R26, -RZ ;  /* 0x800000ff1a1a5221 */ /* 0x000fe20000010100 */
[----:B------:R-:W-:Y:S01]  /*0f60*/  F2FP.F16.F32.PACK_AB R23, RZ, R11 ;  /* 0x0000000bff17723e */ /* 0x000fe200000000ff */
[----:B------:R-:W-:Y:S01]  /*0f70*/  @P5 FADD.FTZ R17, -R17, -RZ ;  /* 0x800000ff11115221 */ /* 0x000fe20000010100 */
[----:B------:R-:W-:Y:S01]  /*0f80*/  @P5 FADD.FTZ R16, -R16, -RZ ;  /* 0x800000ff10105221 */ /* 0x000fe20000010100 */
[----:B------:R-:W-:Y:S01]  /*0f90*/  @P5 FADD.FTZ R11, -R11, -RZ ;  /* 0x800000ff0b0b5221 */ /* 0x000fe20000010100 */
[----:B------:R-:W-:Y:S01]  /*0fa0*/  ISETP.NE.AND P6, PT, RZ, UR10, PT ;  /* 0x0000000aff007c0c */ /* 0x000fe2000bfc5270 */
[----:B------:R-:W-:Y:S01]  /*0fb0*/  FMUL.FTZ R27, R27, R6 ;  /* 0x000000061b1b7220 */ /* 0x000fe20000410000 */
[----:B------:R-:W-:Y:S01]  /*0fc0*/  FADD.FTZ R22, -R9, 1 ;  /* 0x3f80000009167421 */ /* 0x000fe20000010100 */
[-C--:B------:R-:W-:Y:S01]  /*0fd0*/  @P4 FFMA.FTZ R26, R15, R7.reuse, R26 ;  /* 0x000000070f1a4223 */ /* 0x080fe2000001001a */
[-C--:B------:R-:W-:Y:S01]  /*0fe0*/  @P4 FFMA.FTZ R17, R24, R7.reuse, R17 ;  /* 0x0000000718114223 */ /* 0x080fe20000010011 */
[-C--:B------:R-:W-:Y:S01]  /*0ff0*/  @P4 FFMA.FTZ R16, R21, R7.reuse, R16 ;  /* 0x0000000715104223 */ /* 0x080fe20000010010 */
[----:B------:R-:W-:Y:S01]  /*1000*/  @P4 FFMA.FTZ R11, R28, R7, R11 ;  /* 0x000000071c0b4223 */ /* 0x000fe2000001000b */
[C---:B------:R-:W-:Y:S01]  /*1010*/  FFMA.FTZ R31, R22.reuse, R26, R27 ;  /* 0x0000001a161f7223 */ /* 0x040fe2000001001b */
[C---:B------:R-:W-:Y:S01]  /*1020*/  FFMA.FTZ R29, R22.reuse, R17, R20 ;  /* 0x00000011161d7223 */ /* 0x040fe20000010014 */
[C---:B------:R-:W-:Y:S01]  /*1030*/  FFMA.FTZ R27, R22.reuse, R16, R5 ;  /* 0x00000010161b7223 */ /* 0x040fe20000010005 */
[----:B------:R-:W-:-:S02]  /*1040*/  FFMA.FTZ R25, R22, R11, R10 ;  /* 0x0000000b16197223 */ /* 0x000fc4000001000a */
[----:B------:R-:W-:Y:S01]  /*1050*/  F2FP.F16.F32.PACK_AB R22, RZ, R31 ;  /* 0x0000001fff16723e */ /* 0x000fe200000000ff */
[-C--:B------:R-:W-:Y:S01]  /*1060*/  @P6 FFMA.FTZ R31, R31, R6.reuse, R26 ;  /* 0x000000061f1f6223 */ /* 0x080fe2000001001a */
[----:B------:R-:W-:Y:S01]  /*1070*/  F2FP.F16.F32.PACK_AB R5, RZ, R29 ;  /* 0x0000001dff05723e */ /* 0x000fe200000000ff */
[-C--:B------:R-:W-:Y:S01]  /*1080*/  @P6 FFMA.FTZ R29, R29, R6.reuse, R17 ;  /* 0x000000061d1d6223 */ /* 0x080fe20000010011 */
[----:B------:R-:W-:Y:S01]  /*1090*/  F2FP.F16.F32.PACK_AB R9, RZ, R27 ;  /* 0x0000001bff09723e */ /* 0x000fe200000000ff */
[-C--:B------:R-:W-:Y:S01]  /*10a0*/  @P6 FFMA.FTZ R27, R27, R6.reuse, R16 ;  /* 0x000000061b1b6223 */ /* 0x080fe20000010010 */
[----:B------:R-:W-:Y:S01]  /*10b0*/  F2FP.F16.F32.PACK_AB R10, RZ, R25 ;  /* 0x00000019ff0a723e */ /* 0x000fe200000000ff */
[----:B------:R-:W-:Y:S01]  /*10c0*/  @P6 FFMA.FTZ R25, R25, R6, R11 ;  /* 0x0000000619196223 */ /* 0x000fe2000001000b */
[-C--:B------:R-:W-:Y:S01]  /*10d0*/  FFMA.FTZ R15, R31, -R8.reuse, R15 ;  /* 0x800000081f0f7223 */ /* 0x080fe2000001000f */
[-C--:B------:R-:W-:Y:S01]  /*10e0*/  FFMA.FTZ R24, R29, -R8.reuse, R24 ;  /* 0x800000081d187223 */ /* 0x080fe20000010018 */
[-C--:B------:R-:W-:Y:S01]  /*10f0*/  FFMA.FTZ R26, R27, -R8.reuse, R21 ;  /* 0x800000081b1a7223 */ /* 0x080fe20000010015 */
[----:B------:R-:W-:Y:S01]  /*1100*/  FFMA.FTZ R25, R25, -R8, R28 ;  /* 0x8000000819197223 */ /* 0x000fe2000001001c */
[----:B------:R-:W-:-:S02]  /*1110*/  PRMT R11, R14, 0x7610, R11 ;  /* 0x000076100e0b7816 */ /* 0x000fc4000000000b */
[----:B------:R-:W-:Y:S02]  /*1120*/  F2FP.F16.F32.PACK_AB R24, R24, R15 ;  /* 0x0000000f1818723e */ /* 0x000fe400000000ff */
[----:B------:R-:W-:-:S07]  /*1130*/  F2FP.F16.F32.PACK_AB R26, R25, R26 ;  /* 0x0000001a191a723e */ /* 0x000fce00000000ff */
.L_x_79:
        /* <DEDUP_REMOVED lines=21> */
[----:B------:R-:W-:-:S04]  /*1290*/  @P0 IMAD.WIDE.U32 R12, R4, R13, UR6 ;  /* 0x00000006040c0e25 */ /* 0x000fc8000f8e000d */
[----:B------:R-:W-:Y:S01]  /*12a0*/  HFMA2 R14, -RZ, RZ, 0, 1.1920928955078125e-07 ;  /* 0x00000002ff0e7431 */ /* 0x000fe200000001ff */
[--C-:B------:R-:W-:Y:S01]  /*12b0*/  @P3 IADD3 R17, PT, PT, R2, R17, R2.reuse ;  /* 0x0000001102113210 */ /* 0x100fe20007ffe002 */
        /* <DEDUP_REMOVED lines=10> */
.L_x_80:
[----:B01----:R-:W-:Y:S01]  /*1360*/  MOV R13, 0x2 ;  /* 0x00000002000d7802 */ /* 0x003fe20000000f00 */
[----:B------:R-:W-:Y:S01]  /*1370*/  IMAD.MOV.U32 R18, RZ, RZ, 0x2 ;  /* 0x00000002ff127424 */ /* 0x000fe200078e00ff */
[----:B------:R-:W-:Y:S01]  /*1380*/  PRMT R14, R5, 0x7610, R14 ;  /* 0x00007610050e7816 */ /* 0x000fe2000000000e */
[C---:B------:R-:W-:Y:S01]  /*1390*/  IMAD R3, R2.reuse, 0x4, R3 ;  /* 0x0000000402037824 */ /* 0x040fe200078e0203 */
[-CC-:B------:R-:W-:Y:S01]  /*13a0*/  @P3 IADD3 R5, PT, PT, R2, R4.reuse, R2.reuse ;  /* 0x0000000402053210 */ /* 0x180fe20007ffe002 */
[----:B------:R-:W-:Y:S01]  /*13b0*/  @P0 IMAD.WIDE.U32 R12, R4, R13, UR4 ;  /* 0x00000004040c0e25 */ /* 0x000fe2000f8e000d */
[----:B------:R-:W-:Y:S02]  /*13c0*/  PRMT R15, R9, 0x7610, R15 ;  /* 0x00007610090f7816 */ /* 0x000fe4000000000f */
[--C-:B------:R-:W-:Y:S01]  /*13d0*/  @P2 IADD3 R11, PT, PT, R2, R4, R2.reuse ;  /* 0x00000004020b2210 */ /* 0x100fe20007ffe002 */
[----:B------:R-:W-:Y:S01]  /*13e0*/  IMAD.MOV.U32 R9, RZ, RZ, 0x2 ;  /* 0x00000002ff097424 */ /* 0x000fe200078e00ff */
[----:B------:R-:W-:Y:S01]  /*13f0*/  MOV R17, 0x2 ;  /* 0x0000000200117802 */ /* 0x000fe20000000f00 */
[----:B------:R-:W-:Y:S01]  /*1400*/  @P3 IMAD.IADD R16, R5, 0x1, R2 ;  /* 0x0000000105103824 */ /* 0x000fe200078e0202 */
[----:B------:R-:W-:Y:S01]  /*1410*/  PRMT R19, R10, 0x7610, R19 ;  /* 0x000076100a137816 */ /* 0x000fe20000000013 */
[----:B------:R-:W-:Y:S01]  /*1420*/  @P1 IMAD.WIDE.U32 R4, R4, R9, UR4 ;  /* 0x0000000404041e25 */ /* 0x000fe2000f8e0009 */
[----:B------:R-:W-:-:S03]  /*1430*/  MOV R9, UR11 ;  /* 0x0000000b00097c02 */ /* 0x000fc60008000f00 */
[----:B------:R-:W-:Y:S01]  /*1440*/  @P0 IMAD.WIDE R12, R2, 0x2, R12 ;  /* 0x00000002020c0825 */ /* 0x000fe200078e020c */
[----:B------:R0:W-:Y:S01]  /*1450*/  @P1 STG.E.U16 desc[UR16][R4.64], R22 ;  /* 0x0000001604001986 */ /* 0x0001e2000c101510 */
[----:B------:R-:W-:Y:S02]  /*1460*/  ISETP.LT.U32.AND P1, PT, R3, 0x10000, PT ;  /* 0x000100000300780c */ /* 0x000fe40003f21070 */
[----:B------:R-:W-:Y:S01]  /*1470*/  @P2 IMAD.WIDE.U32 R10, R11, R18, UR4 ;  /* 0x000000040b0a2e25 */ /* 0x000fe2000f8e0012 */
[----:B------:R0:W-:Y:S01]  /*1480*/  @P0 STG.E.U16 desc[UR16][R12.64], R14 ;  /* 0x0000000e0c000986 */ /* 0x0001e2000c101510 */
[----:B------:R-:W-:Y:S02]  /*1490*/  ISETP.LT.U32.AND P0, PT, R3, UR15, PT ;  /* 0x0000000f03007c0c */ /* 0x000fe4000bf01070 */
[----:B------:R-:W-:Y:S01]  /*14a0*/  @P3 IMAD.WIDE.U32 R16, R16, R17, UR4 ;  /* 0x0000000410103e25 */ /* 0x000fe2000f8e0011 */
[----:B------:R0:W-:Y:S01]  /*14b0*/  @P2 STG.E.U16 desc[UR16][R10.64], R15 ;  /* 0x0000000f0a002986 */ /* 0x0001e2000c101510 */
[----:B------:R-:W-:-:S03]  /*14c0*/  ISETP.GT.AND.EX P0, PT, R9, RZ, PT, P0 ;  /* 0x000000ff0900720c */ /* 0x000fc60003f04300 */
[----:B------:R0:W-:Y:S10]  /*14d0*/  @P3 STG.E.U16 desc[UR16][R16.64], R19 ;  /* 0x0000001310003986 */ /* 0x0001f4000c101510 */
[----:B------:R-:W-:Y:S05]  /*14e0*/  @P0 BRA P1, `(.L_x_81) ;  /* 0xfffffff0000c0947 */ /* 0x000fea000083ffff */
[----:B------:R-:W-:Y:S05]  /*14f0*/  EXIT ;  /* 0x000000000000794d */ /* 0x000fea0003800000 */
.L_x_77:
[----:B------:R-:W0:Y:S02]  /*1500*/  LDCU.64 UR12, c[0x0][0x1000] ;  /* 0x00020000ff0c77ac */ /* 0x000e240008000a00 */
[----:B0-----:R-:W-:-:S04]  /*1510*/  UISETP.NE.U32.AND UP0, UPT, UR12, URZ, UPT ;  /* 0x000000ff0c00728c */ /* 0x001fc8000bf05070 */
[----:B------:R-:W-:-:S09]  /*1520*/  UISETP.NE.AND.EX UP0, UPT, UR13, URZ, UPT, UP0 ;  /* 0x000000ff0d00728c */ /* 0x000fd2000bf05300 */
[----:B------:R-:W-:Y:S05]  /*1530*/  BRA.U !UP0, `(.L_x_82) ;  /* 0x0000000908447547 */ /* 0x000fea000b800000 */
[----:B------:R-:W-:Y:S01]  /*1540*/  IMAD.MOV.U32 R3, RZ, RZ, RZ ;  /* 0x000000ffff037224 */ /* 0x000fe200078e00ff */
[----:B------:R-:W0:Y:S06]  /*1550*/  LDCU.U8 UR12, c[0x0][0xff8] ;  /* 0x0001ff00ff0c77ac */ /* 0x000e2c0008000000 */
.L_x_83:
[----:B------:R-:W3:Y:S01]  /*1560*/  LDC.64 R12, c[0x0][0x1000] ;  /* 0x00040000ff0c7b82 */ /* 0x000ee20000000a00 */
[----:B-1----:R-:W-:Y:S01]  /*1570*/  IMAD.IADD R22, R0, 0x1, R3 ;  /* 0x0000000100167824 */ /* 0x002fe200078e0203 */
[----:B------:R-:W-:-:S04]  /*1580*/  MOV R4, UR11 ;  /* 0x0000000b00047c02 */ /* 0x000fc80008000f00 */
[----:B------:R-:W-:-:S04]  /*1590*/  ISETP.LT.U32.AND P0, PT, R22, UR15, PT ;  /* 0x0000000f16007c0c */ /* 0x000fc8000bf01070 */
[----:B------:R-:W-:Y:S01]  /*15a0*/  ISETP.GT.AND.EX P0, PT, R4, RZ, PT, P0 ;  /* 0x000000ff0400720c */ /* 0x000fe20003f04300 */
[----:B--2---:R-:W-:-:S03]  /*15b0*/  IMAD.IADD R21, R22, 0x1, R2 ;  /* 0x0000000116157824 */ /* 0x004fc600078e0202 */
[C---:B------:R-:W-:Y:S02]  /*15c0*/  ISETP.LT.U32.AND P0, PT, R22.reuse, 0x10000, P0 ;  /* 0x000100001600780c */ /* 0x040fe40000701070 */
[C---:B------:R-:W-:Y:S02]  /*15d0*/  LEA R14, P1, R22.reuse, UR6, 0x1 ;  /* 0x00000006160e7c11 */ /* 0x040fe4000f8208ff */
[----:B------:R-:W-:Y:S01]  /*15e0*/  IADD3 R11, PT, PT, R21, R2, RZ ;  /* 0x00000002150b7210 */ /* 0x000fe20007ffe0ff */
[----:B---3--:R1:W2:Y:S01]  /*15f0*/  LDG.E R10, desc[UR16][R12.64] ;  /* 0x000000100c0a7981 */ /* 0x0082a2000c1e1900 */
[----:B------:R-:W-:Y:S01]  /*1600*/  PRMT R27, RZ, 0x7610, R27 ;  /* 0x00007610ff1b7816 */ /* 0x000fe2000000001b */
[----:B------:R-:W-:Y:S01]  /*1610*/  IMAD.U32 R9, RZ, RZ, UR11 ;  /* 0x0000000bff097e24 */ /* 0x000fe2000f8e00ff */
[----:B------:R-:W-:Y:S01]  /*1620*/  LEA.HI.X R15, R22, UR7, RZ, 0x1, P1 ;  /* 0x00000007160f7c11 */ /* 0x000fe200088f0cff */
[C---:B------:R-:W-:Y:S01]  /*1630*/  IMAD.IADD R19, R11.reuse, 0x1, R2 ;  /* 0x000000010b137824 */ /* 0x040fe200078e0202 */
[----:B------:R-:W-:Y:S01]  /*1640*/  ISETP.LT.U32.AND P1, PT, R11, UR15, PT ;  /* 0x0000000f0b007c0c */ /* 0x000fe2000bf21070 */
[----:B------:R-:W-:-:S02]  /*1650*/  IMAD.MOV.U32 R5, RZ, RZ, 0x2 ;  /* 0x00000002ff057424 */ /* 0x000fc400078e00ff */
[----:B------:R-:W3:Y:S01]  /*1660*/  @P0 LDG.E.U16 R27, desc[UR16][R14.64] ;  /* 0x000000100e1b0981 */ /* 0x000ee2000c1e1500 */
[----:B------:R-:W-:Y:S01]  /*1670*/  ISETP.GT.AND.EX P1, PT, R9, RZ, PT, P1 ;  /* 0x000000ff0900720c */ /* 0x000fe20003f24310 */
[----:B------:R-:W-:Y:S01]  /*1680*/  IMAD.WIDE.U32 R4, R22, R5, UR8 ;  /* 0x0000000816047e25 */ /* 0x000fe2000f8e0005 */
[----:B------:R-:W-:Y:S02]  /*1690*/  ISETP.LT.U32.AND P2, PT, R19, UR15, PT ;  /* 0x0000000f13007c0c */ /* 0x000fe4000bf41070 */
[----:B------:R-:W-:Y:S02]  /*16a0*/  PRMT R26, RZ, 0x7610, R26 ;  /* 0x00007610ff1a7816 */ /* 0x000fe4000000001a */
[----:B------:R-:W-:Y:S02]  /*16b0*/  ISETP.LT.U32.AND P1, PT, R11, 0x10000, P1 ;  /* 0x000100000b00780c */ /* 0x000fe40000f21070 */
[----:B------:R-:W-:Y:S02]  /*16c0*/  ISETP.LT.U32.AND P3, PT, R21, UR15, PT ;  /* 0x0000000f15007c0c */ /* 0x000fe4000bf61070 */
[C---:B------:R-:W-:Y:S01]  /*16d0*/  ISETP.GT.AND.EX P2, PT, R9.reuse, RZ, PT, P2 ;  /* 0x000000ff0900720c */ /* 0x040fe20003f44320 */
[----:B------:R4:W3:Y:S01]  /*16e0*/  @P0 LDG.E.U16 R26, desc[UR16][R4.64] ;  /* 0x00000010041a0981 */ /* 0x0008e2000c1e1500 */
[----:B------:R-:W-:Y:S01]  /*16f0*/  ISETP.GT.AND.EX P3, PT, R9, RZ, PT, P3 ;  /* 0x000000ff0900720c */ /* 0x000fe20003f64330 */
[----:B-1----:R-:W-:Y:S01]  /*1700*/  IMAD.WIDE R12, R2, 0x2, R14 ;  /* 0x00000002020c7825 */ /* 0x002fe200078e020e */
[----:B------:R-:W-:-:S02]  /*1710*/  ISETP.LT.U32.AND P2, PT, R19, 0x10000, P2 ;  /* 0x000100001300780c */ /* 0x000fc40001741070 */
[----:B------:R-:W-:Y:S02]  /*1720*/  ISETP.LT.U32.AND P3, PT, R21, 0x10000, P3 ;  /* 0x000100001500780c */ /* 0x000fe40001f61070 */
[----:B------:R-:W-:Y:S02]  /*1730*/  PRMT R23, RZ, 0x7610, R23 ;  /* 0x00007610ff177816 */ /* 0x000fe40000000017 */
[C---:B------:R-:W-:Y:S02]  /*1740*/  @P1 LEA R28, P4, R11.reuse, UR6, 0x1 ;  /* 0x000000060b1c1c11 */ /* 0x040fe4000f8808ff */
[----:B------:R-:W-:Y:S02]  /*1750*/  PRMT R25, RZ, 0x7610, R25 ;  /* 0x00007610ff197816 */ /* 0x000fe40000000019 */
[----:B------:R-:W-:-:S03]  /*1760*/  @P1 LEA.HI.X R29, R11, UR7, RZ, 0x1, P4 ;  /* 0x000000070b1d1c11 */ /* 0x000fc6000a0f0cff */
[C---:B------:R-:W-:Y:S02]  /*1770*/  @P2 LEA R16, P4, R19.reuse, UR6, 0x1 ;  /* 0x0000000613102c11 */ /* 0x040fe4000f8808ff */
[----:B------:R-:W-:Y:S01]  /*1780*/  PRMT R20, RZ, 0x7610, R20 ;  /* 0x00007610ff147816 */ /* 0x000fe20000000014 */
[----:B------:R-:W3:Y:S01]  /*1790*/  @P3 LDG.E.U16 R23, desc[UR16][R12.64] ;  /* 0x000000100c173981 */ /* 0x000ee2000c1e1500 */
[----:B------:R-:W-:Y:S01]  /*17a0*/  @P2 LEA.HI.X R17, R19, UR7, RZ, 0x1, P4 ;  /* 0x0000000713112c11 */ /* 0x000fe2000a0f0cff */
[----:B----4-:R-:W-:Y:S01]  /*17b0*/  IMAD.WIDE R4, R2, 0x2, R4 ;  /* 0x0000000202047825 */ /* 0x010fe200078e0204 */
[----:B------:R-:W-:Y:S01]  /*17c0*/  PRMT R18, RZ, 0x7610, R18 ;  /* 0x00007610ff127816 */ /* 0x000fe20000000012 */
[----:B------:R-:W4:Y:S04]  /*17d0*/  @P1 LDG.E.U16 R25, desc[UR16][R28.64] ;  /* 0x000000101c191981 */ /* 0x000f28000c1e1500 */
[----:B------:R1:W4:Y:S01]  /*17e0*/  @P2 LDG.E.U16 R20, desc[UR16][R16.64] ;  /* 0x0000001010142981 */ /* 0x000322000c1e1500 */
[----:B------:R-:W-:-:S03]  /*17f0*/  PRMT R9, RZ, 0x7610, R9 ;  /* 0x00007610ff097816 */ /* 0x000fc60000000009 */
[----:B------:R0:W4:Y:S01]  /*1800*/  @P3 LDG.E.U16 R18, desc[UR16][R4.64] ;  /* 0x0000001004123981 */ /* 0x000122000c1e1500 */
[----:B-1----:R-:W-:-:S04]  /*1810*/  @P1 LEA R16, P4, R11, UR8, 0x1 ;  /* 0x000000080b101c11 */ /* 0x002fc8000f8808ff */
[----:B------:R-:W-:Y:S02]  /*1820*/  @P1 LEA.HI.X R17, R11, UR9, RZ, 0x1, P4 ;  /* 0x000000090b111c11 */ /* 0x000fe4000a0f0cff */
[C---:B0-----:R-:W-:Y:S02]  /*1830*/  @P2 LEA R4, P4, R19.reuse, UR8, 0x1 ;  /* 0x0000000813042c11 */ /* 0x041fe4000f8808ff */
[----:B------:R-:W-:Y:S01]  /*1840*/  PRMT R24, RZ, 0x7610, R24 ;  /* 0x00007610ff187816 */ /* 0x000fe20000000018 */
[----:B------:R0:W4:Y:S01]  /*1850*/  @P1 LDG.E.U16 R9, desc[UR16][R16.64] ;  /* 0x0000001010091981 */ /* 0x000122000c1e1500 */
[----:B------:R-:W-:-:S05]  /*1860*/  @P2 LEA.HI.X R5, R19, UR9, RZ, 0x1, P4 ;  /* 0x0000000913052c11 */ /* 0x000fca000a0f0cff */
[----:B------:R1:W4:Y:S01]  /*1870*/  @P2 LDG.E.U16 R24, desc[UR16][R4.64] ;  /* 0x0000001004182981 */ /* 0x000322000c1e1500 */
[----:B------:R-:W1:Y:S01]  /*1880*/  LDCU.S8 UR10, c[0x0][0xff9] ;  /* 0x0001ff20ff0a77ac */ /* 0x000e620008000200 */
[----:B------:R-:W-:Y:S02]  /*1890*/  FSETP.NEU.FTZ.AND P5, PT, R7, RZ, PT ;  /* 0x000000ff0700720b */ /* 0x000fe40003fbd000 */
[----:B0-----:R-:W-:-:S04]  /*18a0*/  @P0 LEA R16, P6, R22, UR8, 0x1 ;  /* 0x0000000816100c11 */ /* 0x001fc8000f8c08ff */
[----:B------:R-:W-:Y:S02]  /*18b0*/  @P0 LEA.HI.X R17, R22, UR9, RZ, 0x1, P6 ;  /* 0x0000000916110c11 */ /* 0x000fe4000b0f0cff */
[----:B-1----:R-:W-:Y:S01]  /*18c0*/  ISETP.NE.AND P4, PT, RZ, UR10, PT ;  /* 0x0000000aff007c0c */ /* 0x002fe2000bf85270 */
[----:B------:R-:W-:-:S06]  /*18d0*/  UPRMT UR10, UR12, 0x8880, URZ ;  /* 0x000088800c0a7896 */ /* 0x000fcc00080000ff */
[----:B------:R-:W-:Y:S02]  /*18e0*/  ISETP.NE.AND P6, PT, RZ, UR10, PT ;  /* 0x0000000aff007c0c */ /* 0x000fe4000bfc5270 */
[----:B------:R-:W-:Y:S01]  /*18f0*/  LEA R3, R2, R3, 0x2 ;  /* 0x0000000302037211 */ /* 0x000fe200078e10ff */
[----:B--2---:R-:W0:Y:S01]  /*1900*/  MUFU.RCP R29, R10 ;  /* 0x0000000a001d7308 */ /* 0x004e220000001000 */
[----:B---3--:R-:W-:-:S05]  /*1910*/  HADD2.F32 R28, -RZ, R27.H0_H0 ;  /* 0x2000001bff1c7230 */ /* 0x008fca0000004100 */
[----:B0-----:R-:W-:Y:S01]  /*1920*/  FMUL.FTZ R28, R28, R29 ;  /* 0x0000001d1c1c7220 */ /* 0x001fe20000410000 */
[----:B------:R-:W-:-:S04]  /*1930*/  HADD2.F32 R27, -RZ, R26.H0_H0 ;  /* 0x2000001aff1b7230 */ /* 0x000fc80000004100 */
[----:B------:R-:W-:Y:S01]  /*1940*/  F2FP.F16.F32.PACK_AB R10, RZ, R28 ;  /* 0x0000001cff0a723e */ /* 0x000fe200000000ff */
[----:B------:R-:W-:-:S04]  /*1950*/  @P4 FADD.FTZ R28, -R28, -RZ ;  /* 0x800000ff1c1c4221 */ /* 0x000fc80000010100 */
[----:B------:R-:W-:-:S05]  /*1960*/  @P5 FFMA.FTZ R28, R27, R7, R28 ;  /* 0x000000071b1c5223 */ /* 0x000fca000001001c */
[----:B------:R-:W-:Y:S01]  /*1970*/  F2FP.F16.F32.PACK_AB R4, RZ, R28 ;  /* 0x0000001cff04723e */ /* 0x000fe200000000ff */
[----:B------:R-:W-:-:S04]  /*1980*/  @P6 FFMA.FTZ R28, R28, R6, R28 ;  /* 0x000000061c1c6223 */ /* 0x000fc8000001001c */
[----:B-----5:R-:W-:Y:S01]  /*1990*/  FFMA.FTZ R5, R28, -R8, R27 ;  /* 0x800000081c057223 */ /* 0x020fe2000001001b */
[----:B------:R-:W-:Y:S02]  /*19a0*/  HADD2.F32 R28, -RZ, R23.H0_H0 ;  /* 0x20000017ff1c7230 */ /* 0x000fe40000004100 */
[----:B----4-:R-:W-:-:S03]  /*19b0*/  HADD2.F32 R26, -RZ, R25.H0_H0 ;  /* 0x20000019ff1a7230 */ /* 0x010fc60000004100 */
[-C--:B------:R-:W-:Y:S01]  /*19c0*/  FMUL.FTZ R28, R28, R29.reuse ;  /* 0x0000001d1c1c7220 */ /* 0x080fe20000410000 */
[----:B------:R-:W-:Y:S02]  /*19d0*/  HADD2.F32 R20, -RZ, R20.H0_H0 ;  /* 0x20000014ff147230 */ /* 0x000fe40000004100 */
[----:B------:R-:W-:Y:S02]  /*19e0*/  FMUL.FTZ R26, R26, R29 ;  /* 0x0000001d1a1a7220 */ /* 0x000fe40000410000 */
[----:B------:R-:W-:Y:S01]  /*19f0*/  F2FP.F16.F32.PACK_AB R25, RZ, R28 ;  /* 0x0000001cff19723e */ /* 0x000fe200000000ff */
[----:B------:R-:W-:Y:S01]  /*1a00*/  @P4 FADD.FTZ R28, -R28, -RZ ;  /* 0x800000ff1c1c4221 */ /* 0x000fe20000010100 */
[----:B------:R-:W-:Y:S01]  /*1a10*/  HADD2.F32 R18, -RZ, R18.H0_H0 ;  /* 0x20000012ff127230 */ /* 0x000fe20000004100 */
[----:B------:R-:W-:Y:S01]  /*1a20*/  F2FP.F16.F32.PACK_AB R5, RZ, R5 ;  /* 0x00000005ff05723e */ /* 0x000fe200000000ff */
[----:B------:R-:W-:Y:S01]  /*1a30*/  FMUL.FTZ R27, R20, R29 ;  /* 0x0000001d141b7220 */ /* 0x000fe20000410000 */
[----:B------:R-:W-:-:S02]  /*1a40*/  F2FP.F16.F32.PACK_AB R20, RZ, R26 ;  /* 0x0000001aff14723e */ /* 0x000fc400000000ff */
[----:B------:R-:W-:Y:S01]  /*1a50*/  @P5 FFMA.FTZ R28, R18, R7, R28 ;  /* 0x00000007121c5223 */ /* 0x000fe2000001001c */
[----:B------:R-:W-:Y:S01]  /*1a60*/  @P4 FADD.FTZ R26, -R26, -RZ ;  /* 0x800000ff1a1a4221 */ /* 0x000fe20000010100 */
[----:B------:R-:W-:-:S03]  /*1a70*/  PRMT R29, R5, 0x7610, R29 ;  /* 0x00007610051d7816 */ /* 0x000fc6000000001d */
[----:B------:R-:W-:Y:S01]  /*1a80*/  F2FP.F16.F32.PACK_AB R5, RZ, R28 ;  /* 0x0000001cff05723e */ /* 0x000fe200000000ff */
[----:B------:R-:W-:Y:S02]  /*1a90*/  HADD2.F32 R9, -RZ, R9.H0_H0 ;  /* 0x20000009ff097230 */ /* 0x000fe40000004100 */
[----:B------:R-:W-:Y:S01]  /*1aa0*/  @P6 FFMA.FTZ R28, R28, R6, R28 ;  /* 0x000000061c1c6223 */ /* 0x000fe2000001001c */
[----:B------:R-:W-:Y:S01]  /*1ab0*/  F2FP.F16.F32.PACK_AB R23, RZ, R27 ;  /* 0x0000001bff17723e */ /* 0x000fe200000000ff */
[----:B------:R-:W-:Y:S01]  /*1ac0*/  @P4 FADD.FTZ R27, -R27, -RZ ;  /* 0x800000ff1b1b4221 */ /* 0x000fe20000010100 */
[-C--:B------:R-:W-:Y:S01]  /*1ad0*/  @P5 FFMA.FTZ R26, R9, R7.reuse, R26 ;  /* 0x00000007091a5223 */ /* 0x080fe2000001001a */
[----:B------:R-:W-:Y:S02]  /*1ae0*/  HADD2.F32 R24, -RZ, R24.H0_H0 ;  /* 0x20000018ff187230 */ /* 0x000fe40000004100 */
[----:B------:R-:W-:Y:S01]  /*1af0*/  FFMA.FTZ R28, R28, -R8, R18 ;  /* 0x800000081c1c7223 */ /* 0x000fe20000010012 */
[----:B------:R0:W-:Y:S01]  /*1b00*/  @P0 STG.E.U16 desc[UR16][R16.64], R29 ;  /* 0x0000001d10000986 */ /* 0x0001e2000c101510 */
[----:B------:R-:W-:Y:S01]  /*1b10*/  F2FP.F16.F32.PACK_AB R18, RZ, R26 ;  /* 0x0000001aff12723e */ /* 0x000fe200000000ff */
[----:B------:R-:W-:Y:S01]  /*1b20*/  @P5 FFMA.FTZ R27, R24, R7, R27 ;  /* 0x00000007181b5223 */ /* 0x000fe2000001001b */
[----:B------:R-:W-:-:S04]  /*1b30*/  @P6 FFMA.FTZ R26, R26, R6, R26 ;  /* 0x000000061a1a6223 */ /* 0x000fc8000001001a */
[----:B------:R-:W-:Y:S01]  /*1b40*/  FFMA.FTZ R26, R26, -R8, R9 ;  /* 0x800000081a1a7223 */ /* 0x000fe20000010009 */
[C---:B0-----:R-:W-:Y:S02]  /*1b50*/  @P3 LEA R16, P4, R22.reuse, UR8, 0x1 ;  /* 0x0000000816103c11 */ /* 0x041fe4000f8808ff */
[----:B------:R-:W-:Y:S02]  /*1b60*/  F2FP.F16.F32.PACK_AB R9, RZ, R27 ;  /* 0x0000001bff09723e */ /* 0x000fe400000000ff */
[----:B------:R-:W-:Y:S01]  /*1b70*/  @P3 LEA.HI.X R17, R22, UR9, RZ, 0x1, P4 ;  /* 0x0000000916113c11 */ /* 0x000fe2000a0f0cff */
[----:B------:R-:W-:Y:S01]  /*1b80*/  @P6 FFMA.FTZ R27, R27, R6, R27 ;  /* 0x000000061b1b6223 */ /* 0x000fe2000001001b */
[----:B------:R-:W-:Y:S02]  /*1b90*/  F2FP.F16.F32.PACK_AB R28, RZ, R28 ;  /* 0x0000001cff1c723e */ /* 0x000fe400000000ff */
[----:B------:R-:W-:Y:S01]  /*1ba0*/  @P1 LEA R30, P4, R11, UR8, 0x1 ;  /* 0x000000080b1e1c11 */ /* 0x000fe2000f8808ff */
[----:B------:R-:W-:-:S04]  /*1bb0*/  @P3 IMAD.WIDE R16, R2, 0x2, R16 ;  /* 0x0000000202103825 */ /* 0x000fc800078e0210 */
[----:B------:R-:W-:Y:S01]  /*1bc0*/  FFMA.FTZ R24, R27, -R8, R24 ;  /* 0x800000081b187223 */ /* 0x000fe20000010018 */
[----:B------:R-:W-:Y:S02]  /*1bd0*/  F2FP.F16.F32.PACK_AB R26, RZ, R26 ;  /* 0x0000001aff1a723e */ /* 0x000fe400000000ff */
[----:B------:R-:W-:Y:S01]  /*1be0*/  @P1 LEA.HI.X R31, R11, UR9, RZ, 0x1, P4 ;  /* 0x000000090b1f1c11 */ /* 0x000fe2000a0f0cff */
[----:B------:R0:W-:Y:S01]  /*1bf0*/  @P3 STG.E.U16 desc[UR16][R16.64], R28 ;  /* 0x0000001c10003986 */ /* 0x0001e2000c101510 */
[----:B------:R-:W-:Y:S02]  /*1c00*/  F2FP.F16.F32.PACK_AB R24, RZ, R24 ;  /* 0x00000018ff18723e */ /* 0x000fe400000000ff */
[----:B------:R-:W-:Y:S02]  /*1c10*/  PRMT R27, R26, 0x7610, R27 ;  /* 0x000076101a1b7816 */ /* 0x000fe4000000001b */
[----:B------:R-:W-:Y:S02]  /*1c20*/  PRMT R26, R24, 0x7610, R26 ;  /* 0x00007610181a7816 */ /* 0x000fe4000000001a */
[----:B0-----:R-:W-:-:S04]  /*1c30*/  @P2 LEA R16, P4, R19, UR8, 0x1 ;  /* 0x0000000813102c11 */ /* 0x001fc8000f8808ff */
[----:B------:R-:W-:Y:S01]  /*1c40*/  @P2 LEA.HI.X R17, R19, UR9, RZ, 0x1, P4 ;  /* 0x0000000913112c11 */ /* 0x000fe2000a0f0cff */
[----:B------:R-:W-:Y:S01]  /*1c50*/  @P1 STG.E.U16 desc[UR16][R30.64], R27 ;  /* 0x0000001b1e001986 */ /* 0x000fe2000c101510 */
[----:B------:R-:W-:-:S03]  /*1c60*/  @P1 LEA R24, P4, R11, UR6, 0x1 ;  /* 0x000000060b181c11 */ /* 0x000fc6000f8808ff */
[----:B------:R0:W-:Y:S04]  /*1c70*/  @P2 STG.E.U16 desc[UR16][R16.64], R26 ;  /* 0x0000001a10002986 */ /* 0x0001e8000c101510 */
[----:B------:R1:W-:Y:S01]  /*1c80*/  @P0 STG.E.U16 desc[UR16][R14.64], R10 ;  /* 0x0000000a0e000986 */ /* 0x0003e2000c101510 */
[----:B0-----:R-:W-:Y:S02]  /*1c90*/  PRMT R17, R25, 0x7610, R17 ;  /* 0x0000761019117816 */ /* 0x001fe40000000011 */
[----:B------:R-:W-:Y:S02]  /*1ca0*/  @P1 LEA.HI.X R25, R11, UR7, RZ, 0x1, P4 ;  /* 0x000000070b191c11 */ /* 0x000fe4000a0f0cff */
[C---:B-1----:R-:W-:Y:S01]  /*1cb0*/  @P2 LEA R14, P5, R19.reuse, UR6, 0x1 ;  /* 0x00000006130e2c11 */ /* 0x042fe2000f8a08ff */
[----:B------:R0:W-:Y:S03]  /*1cc0*/  @P3 STG.E.U16 desc[UR16][R12.64], R17 ;  /* 0x000000110c003986 */ /* 0x0001e6000c101510 */
[----:B------:R-:W-:Y:S01]  /*1cd0*/  @P2 LEA.HI.X R15, R19, UR7, RZ, 0x1, P5 ;  /* 0x00000007130f2c11 */ /* 0x000fe2000a8f0cff */
[----:B------:R-:W-:Y:S01]  /*1ce0*/  @P1 STG.E.U16 desc[UR16][R24.64], R20 ;  /* 0x0000001418001986 */ /* 0x000fe2000c101510 */
[----:B0-----:R-:W-:-:S04]  /*1cf0*/  @P0 LEA R12, P4, R22, UR4, 0x1 ;  /* 0x00000004160c0c11 */ /* 0x001fc8000f8808ff */
[----:B------:R-:W-:Y:S02]  /*1d00*/  @P0 LEA.HI.X R13, R22, UR5, RZ, 0x1, P4 ;  /* 0x00000005160d0c11 */ /* 0x000fe4000a0f0cff */
[C---:B------:R-:W-:Y:S02]  /*1d10*/  @P3 LEA R16, P4, R21.reuse, UR4, 0x1 ;  /* 0x0000000415103c11 */ /* 0x040fe4000f8808ff */
[----:B------:R-:W-:Y:S01]  /*1d20*/  PRMT R22, R4, 0x7610, R22 ;  /* 0x0000761004167816 */ /* 0x000fe20000000016 */
[----:B------:R0:W-:Y:S01]  /*1d30*/  @P2 STG.E.U16 desc[UR16][R14.64], R23 ;  /* 0x000000170e002986 */ /* 0x0001e2000c101510 */
[----:B------:R-:W-:Y:S02]  /*1d40*/  @P3 LEA.HI.X R17, R21, UR5, RZ, 0x1, P4 ;  /* 0x0000000515113c11 */ /* 0x000fe4000a0f0cff */
[----:B------:R-:W-:Y:S01]  /*1d50*/  @P1 LEA R4, P4, R11, UR4, 0x1 ;  /* 0x000000040b041c11 */ /* 0x000fe2000f8808ff */
[----:B------:R1:W-:Y:S01]  /*1d60*/  @P0 STG.E.U16 desc[UR16][R12.64], R22 ;  /* 0x000000160c000986 */ /* 0x0003e2000c101510 */
[----:B------:R-:W-:-:S02]  /*1d70*/  @P2 LEA R10, P0, R19, UR4, 0x1 ;  /* 0x00000004130a2c11 */ /* 0x000fc4000f8008ff */
[----:B0-----:R-:W-:Y:S02]  /*1d80*/  PRMT R15, R9, 0x7610, R15 ;  /* 0x00007610090f7816 */ /* 0x001fe4000000000f */
[----:B-1----:R-:W-:Y:S02]  /*1d90*/  PRMT R13, R5, 0x7610, R13 ;  /* 0x00007610050d7816 */ /* 0x002fe4000000000d */
[----:B------:R-:W-:Y:S02]  /*1da0*/  @P1 LEA.HI.X R5, R11, UR5, RZ, 0x1, P4 ;  /* 0x000000050b051c11 */ /* 0x000fe4000a0f0cff */
[----:B------:R-:W-:Y:S01]  /*1db0*/  @P2 LEA.HI.X R11, R19, UR5, RZ, 0x1, P0 ;  /* 0x00000005130b2c11 */ /* 0x000fe200080f0cff */
[----:B------:R3:W-:Y:S01]  /*1dc0*/  @P3 STG.E.U16 desc[UR16][R16.64], R13 ;  /* 0x0000000d10003986 */ /* 0x0007e2000c101510 */
[----:B------:R-:W-:Y:S01]  /*1dd0*/  IMAD.U32 R9, RZ, RZ, UR11 ;  /* 0x0000000bff097e24 */ /* 0x000fe2000f8e00ff */
[C---:B------:R-:W-:Y:S02]  /*1de0*/  ISETP.LT.U32.AND P0, PT, R3.reuse, UR15, PT ;  /* 0x0000000f03007c0c */ /* 0x040fe4000bf01070 */
[----:B------:R3:W-:Y:S04]  /*1df0*/  @P1 STG.E.U16 desc[UR16][R4.64], R18 ;  /* 0x0000001204001986 */ /* 0x0007e8000c101510 */
[----:B------:R3:W-:Y:S01]  /*1e00*/  @P2 STG.E.U16 desc[UR16][R10.64], R15 ;  /* 0x0000000f0a002986 */ /* 0x0007e2000c101510 */
[----:B------:R-:W-:-:S02]  /*1e10*/  ISETP.LT.U32.AND P1, PT, R3, 0x10000, PT ;  /* 0x000100000300780c */ /* 0x000fc40003f21070 */
[----:B------:R-:W-:-:S13]  /*1e20*/  ISETP.GT.AND.EX P0, PT, R9, RZ, PT, P0 ;  /* 0x000000ff0900720c */ /* 0x000fda0003f04300 */
[----:B---3--:R-:W-:Y:S05]  /*1e30*/  @P0 BRA P1, `(.L_x_83) ;  /* 0xfffffff400c80947 */ /* 0x008fea000083ffff */
[----:B------:R-:W-:Y:S05]  /*1e40*/  EXIT ;  /* 0x000000000000794d */ /* 0x000fea0003800000 */
.L_x_82:
[----:B------:R-:W-:Y:S01]  /*1e50*/  HFMA2 R3, -RZ, RZ, 0, 0 ;  /* 0x00000000ff037431 */ /* 0x000fe200000001ff */
[----:B------:R-:W0:Y:S06]  /*1e60*/  LDCU.U8 UR12, c[0x0][0xff8] ;  /* 0x0001ff00ff0c77ac */ /* 0x000e2c0008000000 */
.L_x_84:
[----:B-1----:R-:W-:Y:S01]  /*1e70*/  IMAD.IADD R13, R0, 0x1, R3 ;  /* 0x00000001000d7824 */ /* 0x002fe200078e0203 */
[----:B------:R-:W-:Y:S01]  /*1e80*/  MOV R5, UR11 ;  /* 0x0000000b00057c02 */ /* 0x000fe20008000f00 */
[----:B------:R-:W-:Y:S01]  /*1e90*/  IMAD.U32 R4, RZ, RZ, UR11 ;  /* 0x0000000bff047e24 */ /* 0x000fe2000f8e00ff */
[----:B------:R-:W-:Y:S02]  /*1ea0*/  MOV R16, 0x2 ;  /* 0x0000000200107802 */ /* 0x000fe40000000f00 */
[C---:B--2---:R-:W-:Y:S02]  /*1eb0*/  IADD3 R11, PT, PT, R13.reuse, R2, RZ ;  /* 0x000000020d0b7210 */ /* 0x044fe40007ffe0ff */
[C---:B------:R-:W-:Y:S01]  /*1ec0*/  ISETP.LT.U32.AND P0, PT, R13.reuse, UR15, PT ;  /* 0x0000000f0d007c0c */ /* 0x040fe2000bf01070 */
[----:B------:R-:W-:Y:S01]  /*1ed0*/  IMAD.WIDE.U32 R16, R13, R16, UR8 ;  /* 0x000000080d107e25 */ /* 0x000fe2000f8e0010 */
[C---:B------:R-:W-:Y:S02]  /*1ee0*/  ISETP.LT.U32.AND P1, PT, R11.reuse, UR15, PT ;  /* 0x0000000f0b007c0c */ /* 0x040fe4000bf21070 */
[----:B------:R-:W-:Y:S01]  /*1ef0*/  ISETP.GT.U32.AND.EX P0, PT, R4, RZ, PT, P0 ;  /* 0x000000ff0400720c */ /* 0x000fe20003f04100 */
[----:B------:R-:W-:Y:S01]  /*1f00*/  IMAD.IADD R9, R11, 0x1, R2 ;  /* 0x000000010b097824 */ /* 0x000fe200078e0202 */
[----:B------:R-:W-:Y:S01]  /*1f10*/  ISETP.GT.AND.EX P1, PT, R5, RZ, PT, P1 ;  /* 0x000000ff0500720c */ /* 0x000fe20003f24310 */
[----:B------:R-:W-:Y:S01]  /*1f20*/  IMAD.WIDE R18, R2, 0x2, R16 ;  /* 0x0000000202127825 */ /* 0x000fe200078e0210 */
[----:B------:R-:W-:-:S02]  /*1f30*/  ISETP.LT.U32.AND P0, PT, R13, 0x10000, P0 ;  /* 0x000100000d00780c */ /* 0x000fc40000701070 */
[C---:B------:R-:W-:Y:S01]  /*1f40*/  ISETP.LT.U32.AND P2, PT, R9.reuse, UR15, PT ;  /* 0x0000000f09007c0c */ /* 0x040fe2000bf41070 */
[----:B------:R-:W-:Y:S01]  /*1f50*/  IMAD.IADD R10, R9, 0x1, R2 ;  /* 0x00000001090a7824 */ /* 0x000fe200078e0202 */
[----:B------:R-:W-:Y:S02]  /*1f60*/  ISETP.LT.U32.AND P1, PT, R11, 0x10000, P1 ;  /* 0x000100000b00780c */ /* 0x000fe40000f21070 */
[----:B------:R-:W-:Y:S02]  /*1f70*/  ISETP.GT.AND.EX P2, PT, R4, RZ, PT, P2 ;  /* 0x000000ff0400720c */ /* 0x000fe40003f44320 */
[----:B------:R-:W-:Y:S02]  /*1f80*/  ISETP.LT.U32.AND P3, PT, R10, UR15, PT ;  /* 0x0000000f0a007c0c */ /* 0x000fe4000bf61070 */
[----:B------:R-:W-:Y:S02]  /*1f90*/  ISETP.LT.U32.AND P2, PT, R9, 0x10000, P2 ;  /* 0x000100000900780c */ /* 0x000fe40001741070 */
[----:B------:R-:W-:-:S02]  /*1fa0*/  ISETP.GT.AND.EX P3, PT, R4, RZ, PT, P3 ;  /* 0x000000ff0400720c */ /* 0x000fc40003f64330 */
[C---:B------:R-:W-:Y:S02]  /*1fb0*/  @P0 LEA R4, P4, R13.reuse, UR6, 0x1 ;  /* 0x000000060d040c11 */ /* 0x040fe4000f8808ff */
[----:B------:R-:W-:Y:S02]  /*1fc0*/  ISETP.LT.U32.AND P3, PT, R10, 0x10000, P3 ;  /* 0x000100000a00780c */ /* 0x000fe40001f61070 */
[----:B------:R-:W-:Y:S02]  /*1fd0*/  PRMT R22, RZ, 0x7610, R22 ;  /* 0x00007610ff167816 */ /* 0x000fe40000000016 */
[----:B------:R-:W-:Y:S02]  /*1fe0*/  PRMT R24, RZ, 0x7610, R24 ;  /* 0x00007610ff187816 */ /* 0x000fe40000000018 */
[----:B------:R-:W-:Y:S02]  /*1ff0*/  @P0 LEA.HI.X R5, R13, UR7, RZ, 0x1, P4 ;  /* 0x000000070d050c11 */ /* 0x000fe4000a0f0cff */
[----:B------:R-:W-:Y:S01]  /*2000*/  @P2 LEA R14, P5, R9, UR6, 0x1 ;  /* 0x00000006090e2c11 */ /* 0x000fe2000f8a08ff */
[----:B------:R1:W2:Y:S01]  /*2010*/  @P0 LDG.E.U16 R22, desc[UR16][R16.64] ;  /* 0x0000001010160981 */ /* 0x0002a2000c1e1500 */
[----:B------:R-:W-:-:S02]  /*2020*/  PRMT R12, RZ, 0x7610, R12 ;  /* 0x00007610ff0c7816 */ /* 0x000fc4000000000c */
[----:B------:R-:W-:Y:S01]  /*2030*/  @P1 LEA R20, P4, R11, UR6, 0x1 ;  /* 0x000000060b141c11 */ /* 0x000fe2000f8808ff */
[----:B------:R3:W4:Y:S01]  /*2040*/  @P0 LDG.E.U16 R24, desc[UR16][R4.64] ;  /* 0x0000001004180981 */ /* 0x000722000c1e1500 */
[C---:B------:R-:W-:Y:S02]  /*2050*/  @P2 LEA.HI.X R15, R9.reuse, UR7, RZ, 0x1, P5 ;  /* 0x00000007090f2c11 */ /* 0x040fe4000a8f0cff */
[----:B------:R-:W-:Y:S01]  /*2060*/  PRMT R25, RZ, 0x7610, R25 ;  /* 0x00007610ff197816 */ /* 0x000fe20000000019 */
[----:B------:R0:W4:Y:S01]  /*2070*/  @P1 LDG.E.U16 R12, desc[UR16][R18.64] ;  /* 0x00000010120c1981 */ /* 0x000122000c1e1500 */
[----:B------:R-:W-:Y:S02]  /*2080*/  MOV R30, 0x2 ;  /* 0x00000002001e7802 */ /* 0x000fe40000000f00 */
[----:B-1----:R-:W-:Y:S02]  /*2090*/  @P3 LEA R16, P5, R10, UR6, 0x1 ;  /* 0x000000060a103c11 */ /* 0x002fe4000f8a08ff */
[----:B------:R-:W-:Y:S01]  /*20a0*/  PRMT R23, RZ, 0x7610, R23 ;  /* 0x00007610ff177816 */ /* 0x000fe20000000017 */
[----:B---3--:R-:W-:Y:S01]  /*20b0*/  IMAD.WIDE.U32 R4, R9, R30, UR8 ;  /* 0x0000000809047e25 */ /* 0x008fe2000f8e001e */
[----:B------:R-:W-:Y:S01]  /*20c0*/  @P1 LEA.HI.X R21, R11, UR7, RZ, 0x1, P4 ;  /* 0x000000070b151c11 */ /* 0x000fe2000a0f0cff */
[----:B------:R2:W3:Y:S01]  /*20d0*/  @P2 LDG.E.U16 R25, desc[UR16][R14.64] ;  /* 0x000000100e192981 */ /* 0x0004e2000c1e1500 */
[----:B------:R-:W-:-:S02]  /*20e0*/  PRMT R28, RZ, 0x7610, R28 ;  /* 0x00007610ff1c7816 */ /* 0x000fc4000000001c */
[----:B------:R-:W-:Y:S01]  /*20f0*/  PRMT R27, RZ, 0x7610, R27 ;  /* 0x00007610ff1b7816 */ /* 0x000fe2000000001b */
[----:B------:R-:W3:Y:S01]  /*2100*/  @P1 LDG.E.U16 R23, desc[UR16][R20.64] ;  /* 0x0000001014171981 */ /* 0x000ee2000c1e1500 */
[C---:B0-----:R-:W-:Y:S02]  /*2110*/  @P3 LEA R18, P4, R10.reuse, UR8, 0x1 ;  /* 0x000000080a123c11 */ /* 0x041fe4000f8808ff */
[C---:B------:R-:W-:Y:S02]  /*2120*/  @P3 LEA.HI.X R17, R10.reuse, UR7, RZ, 0x1, P5 ;  /* 0x000000070a113c11 */ /* 0x040fe4000a8f0cff */
[----:B------:R-:W-:Y:S01]  /*2130*/  PRMT R26, RZ, 0x7610, R26 ;  /* 0x00007610ff1a7816 */ /* 0x000fe2000000001a */
[----:B------:R-:W3:Y:S01]  /*2140*/  @P2 LDG.E.U16 R27, desc[UR16][R4.64] ;  /* 0x00000010041b2981 */ /* 0x000ee2000c1e1500 */
[----:B------:R-:W-:-:S03]  /*2150*/  @P3 LEA.HI.X R19, R10, UR9, RZ, 0x1, P4 ;  /* 0x000000090a133c11 */ /* 0x000fc6000a0f0cff */
[----:B------:R0:W3:Y:S04]  /*2160*/  @P3 LDG.E.U16 R28, desc[UR16][R16.64] ;  /* 0x00000010101c3981 */ /* 0x0000e8000c1e1500 */
[----:B------:R-:W3:Y:S01]  /*2170*/  @P3 LDG.E.U16 R26, desc[UR16][R18.64] ;  /* 0x00000010121a3981 */ /* 0x000ee2000c1e1500 */
[----:B------:R-:W1:Y:S01]  /*2180*/  LDCU.S8 UR10, c[0x0][0xff9] ;  /* 0x0001ff20ff0a77ac */ /* 0x000e620008000200 */
[----:B------:R-:W-:Y:S02]  /*2190*/  FSETP.NEU.FTZ.AND P5, PT, R7, RZ, PT ;  /* 0x000000ff0700720b */ /* 0x000fe40003fbd000 */
[----:B-1----:R-:W-:Y:S01]  /*21a0*/  ISETP.NE.AND P6, PT, RZ, UR10, PT ;  /* 0x0000000aff007c0c */ /* 0x002fe2000bfc5270 */
[----:B------:R-:W-:-:S06]  /*21b0*/  UPRMT UR10, UR12, 0x8880, URZ ;  /* 0x000088800c0a7896 */ /* 0x000fcc00080000ff */
[----:B------:R-:W-:Y:S01]  /*21c0*/  ISETP.NE.AND P4, PT, RZ, UR10, PT ;  /* 0x0000000aff007c0c */ /* 0x000fe2000bf85270 */
[----:B------:R-:W-:Y:S02]  /*21d0*/  IMAD R3, R2, 0x4, R3 ;  /* 0x0000000402037824 */ /* 0x000fe400078e0203 */
[----:B--2---:R-:W-:Y:S02]  /*21e0*/  HADD2.F32 R14, -RZ, R22.H0_H0 ;  /* 0x20000016ff0e7230 */ /* 0x004fe40000004100 */
[----:B----4-:R-:W-:-:S05]  /*21f0*/  HADD2.F32 R15, -RZ, R24.H0_H0 ;  /* 0x20000018ff0f7230 */ /* 0x010fca0000004100 */
[----:B------:R-:W-:Y:S01]  /*2200*/  @P6 FADD.FTZ R15, -R15, -RZ ;  /* 0x800000ff0f0f6221 */ /* 0x000fe20000010100 */
[----:B---3--:R-:W-:-:S03]  /*2210*/  HADD2.F32 R25, -RZ, R25.H0_H0 ;  /* 0x20000019ff197230 */ /* 0x008fc60000004100 */
[-C--:B------:R-:W-:Y:S01]  /*2220*/  @P5 FFMA.FTZ R15, R14, R7.reuse, R15 ;  /* 0x000000070e0f5223 */ /* 0x080fe2000001000f */
[----:B0-----:R-:W-:Y:S02]  /*2230*/  HADD2.F32 R17, -RZ, R23.H0_H0 ;  /* 0x20000017ff117230 */ /* 0x001fe40000004100 */
[----:B------:R-:W-:Y:S01]  /*2240*/  @P6 FADD.FTZ R25, -R25, -RZ ;  /* 0x800000ff19196221 */ /* 0x000fe20000010100 */
[----:B------:R-:W-:Y:S02]  /*2250*/  HADD2.F32 R12, -RZ, R12.H0_H0 ;  /* 0x2000000cff0c7230 */ /* 0x000fe40000004100 */
[----:B------:R-:W-:Y:S02]  /*2260*/  HADD2.F32 R4, -RZ, R27.H0_H0 ;  /* 0x2000001bff047230 */ /* 0x000fe40000004100 */
[----:B------:R-:W-:Y:S02]  /*2270*/  HADD2.F32 R5, -RZ, R28.H0_H0 ;  /* 0x2000001cff057230 */ /* 0x000fe40000004100 */
[----:B------:R-:W-:Y:S01]  /*2280*/  @P6 FADD.FTZ R17, -R17, -RZ ;  /* 0x800000ff11116221 */ /* 0x000fe20000010100 */
[----:B------:R-:W-:Y:S01]  /*2290*/  @P5 FFMA.FTZ R25, R4, R7, R25 ;  /* 0x0000000704195223 */ /* 0x000fe20000010019 */
[----:B------:R-:W-:-:S02]  /*22a0*/  HADD2.F32 R26, -RZ, R26.H0_H0 ;  /* 0x2000001aff1a7230 */ /* 0x000fc40000004100 */
[----:B------:R-:W-:Y:S01]  /*22b0*/  @P6 FADD.FTZ R5, -R5, -RZ ;  /* 0x800000ff05056221 */ /* 0x000fe20000010100 */
[----:B------:R-:W-:Y:S01]  /*22c0*/  F2FP.F16.F32.PACK_AB R23, RZ, R15 ;  /* 0x0000000fff17723e */ /* 0x000fe200000000ff */
[----:B------:R-:W-:Y:S01]  /*22d0*/  @P4 FFMA.FTZ R15, R15, R6, R15 ;  /* 0x000000060f0f4223 */ /* 0x000fe2000001000f */
[-C--:B------:R-:W-:Y:S01]  /*22e0*/  @P5 FFMA.FTZ R17, R12, R7.reuse, R17 ;  /* 0x000000070c115223 */ /* 0x080fe20000010011 */
[----:B------:R-:W-:Y:S01]  /*22f0*/  @P5 FFMA.FTZ R5, R26, R7, R5 ;  /* 0x000000071a055223 */ /* 0x000fe20000010005 */
[----:B------:R-:W-:Y:S01]  /*2300*/  F2FP.F16.F32.PACK_AB R21, RZ, R25 ;  /* 0x00000019ff15723e */ /* 0x000fe200000000ff */
[----:B-----5:R-:W-:Y:S01]  /*2310*/  FFMA.FTZ R15, R15, -R8, R14 ;  /* 0x800000080f0f7223 */ /* 0x020fe2000001000e */
[-C--:B------:R-:W-:Y:S01]  /*2320*/  @P4 FFMA.FTZ R25, R25, R6.reuse, R25 ;  /* 0x0000000619194223 */ /* 0x080fe20000010019 */
[----:B------:R-:W-:Y:S01]  /*2330*/  F2FP.F16.F32.PACK_AB R22, RZ, R17 ;  /* 0x00000011ff16723e */ /* 0x000fe200000000ff */
[-C--:B------:R-:W-:Y:S01]  /*2340*/  @P4 FFMA.FTZ R17, R17, R6.reuse, R17 ;  /* 0x0000000611114223 */ /* 0x080fe20000010011 */
[----:B------:R-:W-:Y:S01]  /*2350*/  F2FP.F16.F32.PACK_AB R20, RZ, R5 ;  /* 0x00000005ff14723e */ /* 0x000fe200000000ff */
[----:B------:R-:W-:Y:S01]  /*2360*/  @P4 FFMA.FTZ R5, R5, R6, R5 ;  /* 0x0000000605054223 */ /* 0x000fe20000010005 */
[----:B------:R-:W-:Y:S01]  /*2370*/  @P1 LEA R18, P5, R13, UR8, 0x1 ;  /* 0x000000080d121c11 */ /* 0x000fe2000f8a08ff */
[----:B------:R-:W-:Y:S01]  /*2380*/  FFMA.FTZ R25, R25, -R8, R4 ;  /* 0x8000000819197223 */ /* 0x000fe20000010004 */
[----:B------:R-:W-:-:S02]  /*2390*/  @P0 LEA R14, P4, R13, UR8, 0x1 ;  /* 0x000000080d0e0c11 */ /* 0x000fc4000f8808ff */
[----:B------:R-:W-:Y:S01]  /*23a0*/  F2FP.F16.F32.PACK_AB R4, RZ, R15 ;  /* 0x0000000fff04723e */ /* 0x000fe200000000ff */
[-C--:B------:R-:W-:Y:S01]  /*23b0*/  FFMA.FTZ R17, R17, -R8.reuse, R12 ;  /* 0x8000000811117223 */ /* 0x080fe2000001000c */
[----:B------:R-:W-:Y:S01]  /*23c0*/  FFMA.FTZ R12, R5, -R8, R26 ;  /* 0x80000008050c7223 */ /* 0x000fe2000001001a */
[C---:B------:R-:W-:Y:S02]  /*23d0*/  @P1 LEA.HI.X R19, R13.reuse, UR9, RZ, 0x1, P5 ;  /* 0x000000090d131c11 */ /* 0x040fe4000a8f0cff */
[----:B------:R-:W-:Y:S02]  /*23e0*/  @P0 LEA.HI.X R15, R13, UR9, RZ, 0x1, P4 ;  /* 0x000000090d0f0c11 */ /* 0x000fe4000a0f0cff */
[----:B------:R-:W-:Y:S02]  /*23f0*/  PRMT R5, R4, 0x7610, R5 ;  /* 0x0000761004057816 */ /* 0x000fe40000000005 */
[----:B------:R-:W-:Y:S01]  /*2400*/  @P2 LEA R4, P4, R9, UR8, 0x1 ;  /* 0x0000000809042c11 */ /* 0x000fe2000f8808ff */
[----:B------:R-:W-:Y:S01]  /*2410*/  @P1 IMAD.WIDE R18, R2, 0x2, R18 ;  /* 0x0000000202121825 */ /* 0x000fe200078e0212 */
[----:B------:R-:W-:Y:S01]  /*2420*/  F2FP.F16.F32.PACK_AB R17, RZ, R17 ;  /* 0x00000011ff11723e */ /* 0x000fe200000000ff */
[----:B------:R0:W-:Y:S01]  /*2430*/  @P0 STG.E.U16 desc[UR16][R14.64], R5 ;  /* 0x000000050e000986 */ /* 0x0001e2000c101510 */
[----:B------:R-:W-:-:S02]  /*2440*/  @P3 LEA R16, P5, R10, UR8, 0x1 ;  /* 0x000000080a103c11 */ /* 0x000fc4000f8a08ff */
[----:B------:R-:W-:Y:S01]  /*2450*/  F2FP.F16.F32.PACK_AB R25, RZ, R25 ;  /* 0x00000019ff19723e */ /* 0x000fe200000000ff */
[----:B------:R1:W-:Y:S01]  /*2460*/  @P1 STG.E.U16 desc[UR16][R18.64], R17 ;  /* 0x0000001112001986 */ /* 0x0003e2000c101510 */
[----:B0-----:R-:W-:Y:S02]  /*2470*/  @P2 LEA.HI.X R5, R9, UR9, RZ, 0x1, P4 ;  /* 0x0000000909052c11 */ /* 0x001fe4000a0f0cff */
[----:B------:R-:W-:Y:S02]  /*2480*/  F2FP.F16.F32.PACK_AB R15, RZ, R12 ;  /* 0x0000000cff0f723e */ /* 0x000fe400000000ff */
[C---:B------:R-:W-:Y:S02]  /*2490*/  @P0 LEA R12, P4, R13.reuse, UR4, 0x1 ;  /* 0x000000040d0c0c11 */ /* 0x040fe4000f8808ff */
[----:B-1----:R-:W-:Y:S02]  /*24a0*/  @P3 LEA.HI.X R17, R10, UR9, RZ, 0x1, P5 ;  /* 0x000000090a113c11 */ /* 0x002fe4000a8f0cff */
[----:B------:R-:W-:-:S02]  /*24b0*/  @P0 LEA.HI.X R13, R13, UR5, RZ, 0x1, P4 ;  /* 0x000000050d0d0c11 */ /* 0x000fc4000a0f0cff */
[----:B------:R-:W-:Y:S01]  /*24c0*/  @P1 LEA R14, P4, R11, UR4, 0x1 ;  /* 0x000000040b0e1c11 */ /* 0x000fe2000f8808ff */
[----:B------:R-:W-:Y:S04]  /*24d0*/  @P2 STG.E.U16 desc[UR16][R4.64], R25 ;  /* 0x0000001904002986 */ /* 0x000fe8000c101510 */
[----:B------:R0:W-:Y:S04]  /*24e0*/  @P3 STG.E.U16 desc[UR16][R16.64], R15 ;  /* 0x0000000f10003986 */ /* 0x0001e8000c101510 */
[----:B------:R3:W-:Y:S01]  /*24f0*/  @P0 STG.E.U16 desc[UR16][R12.64], R23 ;  /* 0x000000170c000986 */ /* 0x0007e2000c101510 */
[----:B------:R-:W-:-:S02]  /*2500*/  @P3 LEA R24, P0, R10, UR4, 0x1 ;  /* 0x000000040a183c11 */ /* 0x000fc4000f8008ff */
[----:B0-----:R-:W-:Y:S02]  /*2510*/  @P1 LEA.HI.X R15, R11, UR5, RZ, 0x1, P4 ;  /* 0x000000050b0f1c11 */ /* 0x001fe4000a0f0cff */
[C---:B------:R-:W-:Y:S02]  /*2520*/  @P2 LEA R18, P4, R9.reuse, UR4, 0x1 ;  /* 0x0000000409122c11 */ /* 0x040fe4000f8808ff */
[----:B------:R-:W-:Y:S02]  /*2530*/  @P3 LEA.HI.X R25, R10, UR5, RZ, 0x1, P0 ;  /* 0x000000050a193c11 */ /* 0x000fe400080f0cff */
        /* <DEDUP_REMOVED lines=10> */
.L_x_76:
        /* <DEDUP_REMOVED lines=21> */
.L_x_89:
[C---:B------:R-:W-:Y:S02]  /*2730*/  SHF.L.U32 R14, R28.reuse, 0x3, RZ ;  /* 0x000000031c0e7819 */ /* 0x040fe400000006ff */
[----:B------:R-:W-:Y:S02]  /*2740*/  SHF.L.U64.HI R0, R28, 0x3, R29 ;  /* 0x000000031c007819 */ /* 0x000fe4000001021d */
[----:B------:R-:W-:-:S04]  /*2750*/  IADD3 R10, P0, PT, R14, UR6, RZ ;  /* 0x000000060e0a7c10 */ /* 0x000fc8000ff1e0ff */
[----:B------:R-:W-:Y:S02]  /*2760*/  IADD3.X R11, PT, PT, R0, UR7, RZ, P0, !PT ;  /* 0x00000007000b7c10 */ /* 0x000fe400087fe4ff */
[C---:B------:R-:W-:Y:S02]  /*2770*/  IADD3 R12, P0, PT, R14.reuse, UR8, RZ ;  /* 0x000000080e0c7c10 */ /* 0x040fe4000ff1e0ff */
[----:B------:R-:W-:Y:S01]  /*2780*/  IADD3 R14, P1, PT, R14, UR4, RZ ;  /* 0x000000040e0e7c10 */ /* 0x000fe2000ff3e0ff */
[----:B------:R-:W2:Y:S01]  /*2790*/  LDG.E.64 R20, desc[UR16][R10.64] ;  /* 0x000000100a147981 */ /* 0x000ea2000c1e1b00 */
[C---:B------:R-:W-:Y:S02]  /*27a0*/  IADD3.X R13, PT, PT, R0.reuse, UR9, RZ, P0, !PT ;  /* 0x00000009000d7c10 */ /* 0x040fe400087fe4ff */
[----:B------:R-:W-:-:S03]  /*27b0*/  IADD3.X R15, PT, PT, R0, UR5, RZ, P1, !PT ;  /* 0x00000005000f7c10 */ /* 0x000fc60008ffe4ff */
[----:B-----5:R1:W5:Y:S04]  /*27c0*/  LDG.E.64 R18, desc[UR16][R12.64] ;  /* 0x000000100c127981 */ /* 0x020368000c1e1b00 */
[----:B------:R1:W5:Y:S01]  /*27d0*/  LDG.E.64 R16, desc[UR16][R14.64] ;  /* 0x000000100e107981 */ /* 0x000362000c1e1b00 */
[----:B------:R-:W-:Y:S01]  /*27e0*/  BSSY.RECONVERGENT B0, `(.L_x_86) ;  /* 0x0000070000007945 */ /* 0x000fe20003800200 */
[C---:B--2---:R-:W-:Y:S02]  /*27f0*/  PRMT R4, R20.reuse, 0x7610, R4 ;  /* 0x0000761014047816 */ /* 0x044fe40000000004 */
[----:B------:R-:W-:Y:S02]  /*2800*/  PRMT R3, R20, 0x7632, R3 ;  /* 0x0000763214037816 */ /* 0x000fe40000000003 */
[----:B------:R-:W-:-:S02]  /*2810*/  PRMT R2, R21, 0x7610, R2 ;  /* 0x0000761015027816 */ /* 0x000fc40000000002 */
[----:B------:R-:W-:Y:S01]  /*2820*/  PRMT R0, R21, 0x7632, R0 ;  /* 0x0000763215007816 */ /* 0x000fe20000000000 */
[----:B-1----:R-:W-:Y:S06]  /*2830*/  @P2 BRA `(.L_x_87) ;  /* 0x0000000000c02947 */ /* 0x002fec0003800000 */
[----:B------:R-:W1:Y:S01]  /*2840*/  LDCU.S8 UR10, c[0x0][0xff9] ;  /* 0x0001ff20ff0a77ac */ /* 0x000e620008000200 */
[----:B------:R-:W-:Y:S01]  /*2850*/  FSETP.NEU.FTZ.AND P1, PT, R7, RZ, PT ;  /* 0x000000ff0700720b */ /* 0x000fe20003f3d000 */
[----:B------:R-:W-:Y:S02]  /*2860*/  HADD2.F32 R26, -RZ, R3.H0_H0 ;  /* 0x20000003ff1a7230 */ /* 0x000fe40000004100 */
[----:B-----5:R-:W-:Y:S02]  /*2870*/  HADD2.F32 R9, -RZ, R18.H0_H0 ;  /* 0x20000012ff097230 */ /* 0x020fe40000004100 */
[----:B------:R-:W-:Y:S02]  /*2880*/  HADD2.F32 R30, -RZ, R4.H0_H0 ;  /* 0x20000004ff1e7230 */ /* 0x000fe40000004100 */
[----:B------:R-:W-:Y:S02]  /*2890*/  HADD2.F32 R18, -RZ, R18.H1_H1 ;  /* 0x30000012ff127230 */ /* 0x000fe40000004100 */
[----:B------:R-:W-:-:S02]  /*28a0*/  HADD2.F32 R23, -RZ, R16.H1_H1 ;  /* 0x30000010ff177230 */ /* 0x000fc40000004100 */
[----:B------:R-:W-:Y:S02]  /*28b0*/  HADD2.F32 R21, -RZ, R16.H0_H0 ;  /* 0x20000010ff157230 */ /* 0x000fe40000004100 */
[----:B------:R-:W-:Y:S02]  /*28c0*/  HADD2.F32 R24, -RZ, R2.H0_H0 ;  /* 0x20000002ff187230 */ /* 0x000fe40000004100 */
[-C--:B------:R-:W-:Y:S01]  /*28d0*/  FMUL.FTZ R23, R23, R6.reuse ;  /* 0x0000000617177220 */ /* 0x080fe20000410000 */
[----:B------:R-:W-:Y:S02]  /*28e0*/  HADD2.F32 R27, -RZ, R17.H0_H0 ;  /* 0x20000011ff1b7230 */ /* 0x000fe40000004100 */
[----:B------:R-:W-:Y:S01]  /*28f0*/  FMUL.FTZ R22, R21, R6 ;  /* 0x0000000615167220 */ /* 0x000fe20000410000 */
[----:B-1----:R-:W-:Y:S01]  /*2900*/  ISETP.NE.AND P2, PT, RZ, UR10, PT ;  /* 0x0000000aff007c0c */ /* 0x002fe2000bf45270 */
[----:B------:R-:W-:Y:S01]  /*2910*/  UPRMT UR10, UR12, 0x8880, URZ ;  /* 0x000088800c0a7896 */ /* 0x000fe200080000ff */
[----:B------:R-:W-:-:S02]  /*2920*/  HADD2.F32 R25, -RZ, R19.H0_H0 ;  /* 0x20000013ff197230 */ /* 0x000fc40000004100 */
[----:B------:R-:W-:Y:S02]  /*2930*/  HADD2.F32 R17, -RZ, R17.H1_H1 ;  /* 0x30000011ff117230 */ /* 0x000fe40000004100 */
[----:B------:R-:W-:Y:S01]  /*2940*/  HADD2.F32 R19, -RZ, R19.H1_H1 ;  /* 0x30000013ff137230 */ /* 0x000fe20000004100 */
[----:B------:R-:W-:-:S06]  /*2950*/  ISETP.NE.AND P0, PT, RZ, UR10, PT ;  /* 0x0000000aff007c0c */ /* 0x000fcc000bf05270 */
[----:B------:R-:W-:Y:S01]  /*2960*/  @P2 FADD.FTZ R26, -R26, -RZ ;  /* 0x800000ff1a1a2221 */ /* 0x000fe20000010100 */
[----:B------:R-:W-:Y:S01]  /*2970*/  @P2 FADD.FTZ R30, -R30, -RZ ;  /* 0x800000ff1e1e2221 */ /* 0x000fe20000010100 */
[----:B------:R-:W-:Y:S02]  /*2980*/  @P2 FADD.FTZ R24, -R24, -RZ ;  /* 0x800000ff18182221 */ /* 0x000fe40000010100 */
[-C--:B------:R-:W-:Y:S01]  /*2990*/  @P1 FFMA.FTZ R26, R18, R7.reuse, R26 ;  /* 0x00000007121a1223 */ /* 0x080fe2000001001a */
[-C--:B------:R-:W-:Y:S01]  /*29a0*/  @P1 FFMA.FTZ R30, R9, R7.reuse, R30 ;  /* 0x00000007091e1223 */ /* 0x080fe2000001001e */
[----:B------:R-:W-:Y:S02]  /*29b0*/  @P1 FFMA.FTZ R24, R25, R7, R24 ;  /* 0x0000000719181223 */ /* 0x000fe40000010018 */
[C---:B------:R-:W-:Y:S01]  /*29c0*/  FFMA.FTZ R21, R5.reuse, R26, R23 ;  /* 0x0000001a05157223 */ /* 0x040fe20000010017 */
[----:B------:R-:W-:Y:S02]  /*29d0*/  HADD2.F32 R23, -RZ, R0.H0_H0 ;  /* 0x20000000ff177230 */ /* 0x000fe40000004100 */
[----:B------:R-:W-:-:S02]  /*29e0*/  FFMA.FTZ R22, R5, R30, R22 ;  /* 0x0000001e05167223 */ /* 0x000fc40000010016 */
[----:B------:R-:W-:Y:S01]  /*29f0*/  F2FP.F16.F32.PACK_AB R20, RZ, R21 ;  /* 0x00000015ff14723e */ /* 0x000fe200000000ff */
[----:B------:R-:W-:Y:S01]  /*2a00*/  @P2 FADD.FTZ R23, -R23, -RZ ;  /* 0x800000ff17172221 */ /* 0x000fe20000010100 */
[----:B------:R-:W-:Y:S01]  /*2a10*/  @P0 FFMA.FTZ R21, R21, R6, R26 ;  /* 0x0000000615150223 */ /* 0x000fe2000001001a */
[----:B------:R-:W-:Y:S01]  /*2a20*/  F2FP.F16.F32.PACK_AB R16, RZ, R22 ;  /* 0x00000016ff10723e */ /* 0x000fe200000000ff */
[-C--:B------:R-:W-:Y:S01]  /*2a30*/  FMUL.FTZ R26, R27, R6.reuse ;  /* 0x000000061b1a7220 */ /* 0x080fe20000410000 */
[-C--:B------:R-:W-:Y:S01]  /*2a40*/  @P0 FFMA.FTZ R22, R22, R6.reuse, R30 ;  /* 0x0000000616160223 */ /* 0x080fe2000001001e */
[----:B------:R-:W-:Y:S01]  /*2a50*/  FMUL.FTZ R30, R17, R6 ;  /* 0x00000006111e7220 */ /* 0x000fe20000410000 */
[----:B------:R-:W-:Y:S01]  /*2a60*/  @P1 FFMA.FTZ R23, R19, R7, R23 ;  /* 0x0000000713171223 */ /* 0x000fe20000010017 */
[----:B------:R-:W-:Y:S01]  /*2a70*/  FFMA.FTZ R26, R5, R24, R26 ;  /* 0x00000018051a7223 */ /* 0x000fe2000001001a */
[-C--:B------:R-:W-:Y:S01]  /*2a80*/  FFMA.FTZ R9, R22, -R8.reuse, R9 ;  /* 0x8000000816097223 */ /* 0x080fe20000010009 */
[----:B------:R-:W-:Y:S01]  /*2a90*/  FFMA.FTZ R18, R21, -R8, R18 ;  /* 0x8000000815127223 */ /* 0x000fe20000010012 */
[----:B------:R-:W-:-:S02]  /*2aa0*/  FFMA.FTZ R27, R5, R23, R30 ;  /* 0x00000017051b7223 */ /* 0x000fc4000001001e */
[----:B------:R-:W-:Y:S01]  /*2ab0*/  F2FP.F16.F32.PACK_AB R17, RZ, R26 ;  /* 0x0000001aff11723e */ /* 0x000fe200000000ff */
[-C--:B------:R-:W-:Y:S01]  /*2ac0*/  @P0 FFMA.FTZ R26, R26, R6.reuse, R24 ;  /* 0x000000061a1a0223 */ /* 0x080fe20000010018 */
[----:B------:R-:W-:Y:S02]  /*2ad0*/  F2FP.F16.F32.PACK_AB R18, R18, R9 ;  /* 0x000000091212723e */ /* 0x000fe400000000ff */
[----:B------:R-:W-:Y:S01]  /*2ae0*/  F2FP.F16.F32.PACK_AB R24, RZ, R27 ;  /* 0x0000001bff18723e */ /* 0x000fe200000000ff */
[----:B------:R-:W-:Y:S01]  /*2af0*/  @P0 FFMA.FTZ R27, R27, R6, R23 ;  /* 0x000000061b1b0223 */ /* 0x000fe20000010017 */
[----:B------:R-:W-:-:S03]  /*2b00*/  FFMA.FTZ R25, R26, -R8, R25 ;  /* 0x800000081a197223 */ /* 0x000fc60000010019 */
[----:B------:R-:W-:-:S05]  /*2b10*/  FFMA.FTZ R22, R27, -R8, R19 ;  /* 0x800000081b167223 */ /* 0x000fca0000010013 */
[----:B------:R-:W-:Y:S01]  /*2b20*/  F2FP.F16.F32.PACK_AB R19, R22, R25 ;  /* 0x000000191613723e */ /* 0x000fe200000000ff */
[----:B------:R-:W-:Y:S06]  /*2b30*/  BRA `(.L_x_88) ;  /* 0x0000000000e87947 */ /* 0x000fec0003800000 */
.L_x_87:
[----:B------:R-:W1:Y:S02]  /*2b40*/  LDC.64 R20, c[0x0][0x1000] ;  /* 0x00040000ff147b82 */ /* 0x000e640000000a00 */
[----:B-1----:R1:W2:Y:S01]  /*2b50*/  LDG.E R20, desc[UR16][R20.64] ;  /* 0x0000001014147981 */ /* 0x0022a2000c1e1900 */
[----:B------:R-:W3:Y:S01]  /*2b60*/  LDCU.S8 UR10, c[0x0][0xff9] ;  /* 0x0001ff20ff0a77ac */ /* 0x000ee20008000200 */
[----:B------:R-:W-:Y:S01]  /*2b70*/  HADD2.F32 R22, -RZ, R3.H0_H0 ;  /* 0x20000003ff167230 */ /* 0x000fe20000004100 */
[----:B------:R-:W-:Y:S01]  /*2b80*/  FSETP.NEU.FTZ.AND P1, PT, R7, RZ, PT ;  /* 0x000000ff0700720b */ /* 0x000fe20003f3d000 */
[----:B------:R-:W-:Y:S02]  /*2b90*/  HADD2.F32 R4, -RZ, R4.H0_H0 ;  /* 0x20000004ff047230 */ /* 0x000fe40000004100 */
[--C-:B-----5:R-:W-:Y:S02]  /*2ba0*/  HADD2.F32 R9, -RZ, R18.reuse.H0_H0 ;  /* 0x20000012ff097230 */ /* 0x120fe40000004100 */
[----:B------:R-:W-:-:S02]  /*2bb0*/  HADD2.F32 R18, -RZ, R18.H1_H1 ;  /* 0x30000012ff127230 */ /* 0x000fc40000004100 */
[--C-:B------:R-:W-:Y:S02]  /*2bc0*/  HADD2.F32 R23, -RZ, R16.reuse.H1_H1 ;  /* 0x30000010ff177230 */ /* 0x100fe40000004100 */
[----:B-1----:R-:W-:Y:S02]  /*2bd0*/  HADD2.F32 R21, -RZ, R16.H0_H0 ;  /* 0x20000010ff157230 */ /* 0x002fe40000004100 */
[----:B------:R-:W-:Y:S02]  /*2be0*/  HADD2.F32 R2, -RZ, R2.H0_H0 ;  /* 0x20000002ff027230 */ /* 0x000fe40000004100 */
[----:B------:R-:W-:Y:S02]  /*2bf0*/  HADD2.F32 R0, -RZ, R0.H0_H0 ;  /* 0x20000000ff007230 */ /* 0x000fe40000004100 */
[----:B------:R-:W-:Y:S01]  /*2c00*/  FMUL.FTZ R16, R21, R6 ;  /* 0x0000000615107220 */ /* 0x000fe20000410000 */
[----:B---3--:R-:W-:Y:S01]  /*2c10*/  ISETP.NE.AND P2, PT, RZ, UR10, PT ;  /* 0x0000000aff007c0c */ /* 0x008fe2000bf45270 */
[----:B------:R-:W-:-:S06]  /*2c20*/  UPRMT UR10, UR12, 0x8880, URZ ;  /* 0x000088800c0a7896 */ /* 0x000fcc00080000ff */
[----:B------:R-:W-:Y:S01]  /*2c30*/  ISETP.NE.AND P0, PT, RZ, UR10, PT ;  /* 0x0000000aff007c0c */ /* 0x000fe2000bf05270 */
[----:B--2---:R-:W1:Y:S02]  /*2c40*/  MUFU.RCP R27, R20 ;  /* 0x00000014001b7308 */ /* 0x004e640000001000 */
[-C--:B-1----:R-:W-:Y:S01]  /*2c50*/  FMUL.FTZ R25, R22, R27.reuse ;  /* 0x0000001b16197220 */ /* 0x082fe20000410000 */
[-C--:B------:R-:W-:Y:S01]  /*2c60*/  FMUL.FTZ R26, R4, R27.reuse ;  /* 0x0000001b041a7220 */ /* 0x080fe20000410000 */
[----:B------:R-:W-:Y:S01]  /*2c70*/  FMUL.FTZ R22, R23, R6 ;  /* 0x0000000617167220 */ /* 0x000fe20000410000 */
[-C--:B------:R-:W-:Y:S01]  /*2c80*/  FMUL.FTZ R24, R2, R27.reuse ;  /* 0x0000001b02187220 */ /* 0x080fe20000410000 */
[----:B------:R-:W-:Y:S01]  /*2c90*/  FMUL.FTZ R21, R0, R27 ;  /* 0x0000001b00157220 */ /* 0x000fe20000410000 */
[----:B------:R-:W-:Y:S01]  /*2ca0*/  F2FP.F16.F32.PACK_AB R3, RZ, R25 ;  /* 0x00000019ff03723e */ /* 0x000fe200000000ff */
[----:B------:R-:W-:Y:S01]  /*2cb0*/  @P2 FADD.FTZ R25, -R25, -RZ ;  /* 0x800000ff19192221 */ /* 0x000fe20000010100 */
[----:B------:R-:W-:Y:S01]  /*2cc0*/  F2FP.F16.F32.PACK_AB R4, RZ, R26 ;  /* 0x0000001aff04723e */ /* 0x000fe200000000ff */
[----:B------:R-:W-:Y:S01]  /*2cd0*/  @P2 FADD.FTZ R26, -R26, -RZ ;  /* 0x800000ff1a1a2221 */ /* 0x000fe20000010100 */
[----:B------:R-:W-:Y:S01]  /*2ce0*/  F2FP.F16.F32.PACK_AB R2, RZ, R24 ;  /* 0x00000018ff02723e */ /* 0x000fe200000000ff */
[----:B------:R-:W-:Y:S01]  /*2cf0*/  @P1 FFMA.FTZ R25, R18, R7, R25 ;  /* 0x0000000712191223 */ /* 0x000fe20000010019 */
[----:B------:R-:W-:-:S02]  /*2d00*/  HADD2.F32 R27, -RZ, R17.H0_H0 ;  /* 0x20000011ff1b7230 */ /* 0x000fc40000004100 */
[----:B------:R-:W-:Y:S01]  /*2d10*/  @P1 FFMA.FTZ R26, R9, R7, R26 ;  /* 0x00000007091a1223 */ /* 0x000fe2000001001a */
[----:B------:R-:W-:Y:S01]  /*2d20*/  @P2 FADD.FTZ R24, -R24, -RZ ;  /* 0x800000ff18182221 */ /* 0x000fe20000010100 */
[C---:B------:R-:W-:Y:S01]  /*2d30*/  FFMA.FTZ R22, R5.reuse, R25, R22 ;  /* 0x0000001905167223 */ /* 0x040fe20000010016 */
[----:B------:R-:W-:Y:S01]  /*2d40*/  F2FP.F16.F32.PACK_AB R0, RZ, R21 ;  /* 0x00000015ff00723e */ /* 0x000fe200000000ff */
[----:B------:R-:W-:Y:S01]  /*2d50*/  FFMA.FTZ R23, R5, R26, R16 ;  /* 0x0000001a05177223 */ /* 0x000fe20000010010 */
[----:B------:R-:W-:Y:S02]  /*2d60*/  HADD2.F32 R17, -RZ, R17.H1_H1 ;  /* 0x30000011ff117230 */ /* 0x000fe40000004100 */
[----:B------:R-:W-:Y:S01]  /*2d70*/  @P2 FADD.FTZ R21, -R21, -RZ ;  /* 0x800000ff15152221 */ /* 0x000fe20000010100 */
[----:B------:R-:W-:Y:S01]  /*2d80*/  F2FP.F16.F32.PACK_AB R20, RZ, R22 ;  /* 0x00000016ff14723e */ /* 0x000fe200000000ff */
[----:B------:R-:W-:Y:S01]  /*2d90*/  @P0 FFMA.FTZ R22, R22, R6, R25 ;  /* 0x0000000616160223 */ /* 0x000fe20000010019 */
[--C-:B------:R-:W-:Y:S01]  /*2da0*/  HADD2.F32 R25, -RZ, R19.reuse.H0_H0 ;  /* 0x20000013ff197230 */ /* 0x100fe20000004100 */
[----:B------:R-:W-:Y:S01]  /*2db0*/  F2FP.F16.F32.PACK_AB R16, RZ, R23 ;  /* 0x00000017ff10723e */ /* 0x000fe200000000ff */
[----:B------:R-:W-:-:S02]  /*2dc0*/  HADD2.F32 R19, -RZ, R19.H1_H1 ;  /* 0x30000013ff137230 */ /* 0x000fc40000004100 */
[-C--:B------:R-:W-:Y:S01]  /*2dd0*/  @P0 FFMA.FTZ R23, R23, R6.reuse, R26 ;  /* 0x0000000617170223 */ /* 0x080fe2000001001a */
[-C--:B------:R-:W-:Y:S01]  /*2de0*/  FMUL.FTZ R26, R27, R6.reuse ;  /* 0x000000061b1a7220 */ /* 0x080fe20000410000 */
[-C--:B------:R-:W-:Y:S01]  /*2df0*/  @P1 FFMA.FTZ R24, R25, R7.reuse, R24 ;  /* 0x0000000719181223 */ /* 0x080fe20000010018 */
[----:B------:R-:W-:Y:S01]  /*2e00*/  FMUL.FTZ R30, R17, R6 ;  /* 0x00000006111e7220 */ /* 0x000fe20000410000 */
[----:B------:R-:W-:Y:S01]  /*2e10*/  @P1 FFMA.FTZ R21, R19, R7, R21 ;  /* 0x0000000713151223 */ /* 0x000fe20000010015 */
[----:B------:R-:W-:Y:S01]  /*2e20*/  FFMA.FTZ R9, R23, -R8, R9 ;  /* 0x8000000817097223 */ /* 0x000fe20000010009 */
[C---:B------:R-:W-:Y:S01]  /*2e30*/  FFMA.FTZ R27, R5.reuse, R24, R26 ;  /* 0x00000018051b7223 */ /* 0x040fe2000001001a */
[----:B------:R-:W-:Y:S01]  /*2e40*/  FFMA.FTZ R18, R22, -R8, R18 ;  /* 0x8000000816127223 */ /* 0x000fe20000010012 */
[----:B------:R-:W-:-:S03]  /*2e50*/  FFMA.FTZ R26, R5, R21, R30 ;  /* 0x00000015051a7223 */ /* 0x000fc6000001001e */
[----:B------:R-:W-:Y:S01]  /*2e60*/  F2FP.F16.F32.PACK_AB R17, RZ, R27 ;  /* 0x0000001bff11723e */ /* 0x000fe200000000ff */
[----:B------:R-:W-:Y:S01]  /*2e70*/  @P0 FFMA.FTZ R27, R27, R6, R24 ;  /* 0x000000061b1b0223 */ /* 0x000fe20000010018 */
[----:B------:R-:W-:Y:S01]  /*2e80*/  F2FP.F16.F32.PACK_AB R24, RZ, R26 ;  /* 0x0000001aff18723e */ /* 0x000fe200000000ff */
[----:B------:R-:W-:Y:S01]  /*2e90*/  @P0 FFMA.FTZ R26, R26, R6, R21 ;  /* 0x000000061a1a0223 */ /* 0x000fe20000010015 */
[----:B------:R-:W-:Y:S01]  /*2ea0*/  F2FP.F16.F32.PACK_AB R18, R18, R9 ;  /* 0x000000091212723e */ /* 0x000fe200000000ff */
[-C--:B------:R-:W-:Y:S02]  /*2eb0*/  FFMA.FTZ R25, R27, -R8.reuse, R25 ;  /* 0x800000081b197223 */ /* 0x080fe40000010019 */
[----:B------:R-:W-:-:S05]  /*2ec0*/  FFMA.FTZ R26, R26, -R8, R19 ;  /* 0x800000081a1a7223 */ /* 0x000fca0000010013 */
[----:B------:R-:W-:-:S07]  /*2ed0*/  F2FP.F16.F32.PACK_AB R19, R26, R25 ;  /* 0x000000191a13723e */ /* 0x000fce00000000ff */
.L_x_88:
[----:B0-----:R-:W-:Y:S05]  /*2ee0*/  BSYNC.RECONVERGENT B0 ;  /* 0x0000000000007941 */ /* 0x001fea0003800200 */
.L_x_86:
[----:B------:R-:W-:Y:S01]  /*2ef0*/  UISETP.NE.U32.AND UP0, UPT, UR18, URZ, UPT ;  /* 0x000000ff1200728c */ /* 0x000fe2000bf05070 */
[----:B------:R-:W-:Y:S01]  /*2f00*/  VIADD R28, R28, UR13 ;  /* 0x0000000d1c1c7c36 */ /* 0x000fe20008000000 */
[----:B------:R0:W-:Y:S01]  /*2f10*/  STG.E.64 desc[UR16][R12.64], R18 ;  /* 0x000000120c007986 */ /* 0x0001e2000c101b10 */
[----:B------:R-:W-:Y:S01]  /*2f20*/  PRMT R16, R16, 0x5410, R20 ;  /* 0x0000541010107816 */ /* 0x000fe20000000014 */
[----:B------:R-:W-:Y:S01]  /*2f30*/  UISETP.NE.AND.EX UP0, UPT, UR19, URZ, UPT, UP0 ;  /* 0x000000ff1300728c */ /* 0x000fe2000bf05300 */
[----:B------:R-:W-:Y:S01]  /*2f40*/  PRMT R17, R17, 0x5410, R24 ;  /* 0x0000541011117816 */ /* 0x000fe20000000018 */
[----:B------:R-:W-:Y:S01]  /*2f50*/  HFMA2 R29, -RZ, RZ, 0, 0 ;  /* 0x00000000ff1d7431 */ /* 0x000fe200000001ff */
[----:B------:R-:W-:-:S03]  /*2f60*/  ISETP.LT.U32.AND P1, PT, R28, 0x4000, PT ;  /* 0x000040001c00780c */ /* 0x000fc60003f21070 */
[----:B------:R-:W-:-:S13]  /*2f70*/  PLOP3.LUT P2, PT, PT, PT, UP0, 0x80, 0x8 ;  /* 0x000000000008781c */ /* 0x000fda0003f4f008 */
[----:B0-----:R-:W-:Y:S02]  /*2f80*/  @P2 PRMT R12, R4, 0x5410, R3 ;  /* 0x00005410040c2816 */ /* 0x001fe40000000003 */
[----:B------:R-:W-:Y:S01]  /*2f90*/  @P2 PRMT R13, R2, 0x5410, R0 ;  /* 0x00005410020d2816 */ /* 0x000fe20000000000 */
[----:B------:R-:W-:-:S04]  /*2fa0*/  IMAD.WIDE.U32 R2, R28, 0x4, RZ ;  /* 0x000000041c027825 */ /* 0x000fc800078e00ff */
[----:B------:R1:W-:Y:S01]  /*2fb0*/  @P2 STG.E.64 desc[UR16][R10.64], R12 ;  /* 0x0000000c0a002986 */ /* 0x0003e2000c101b10 */
[----:B------:R-:W-:-:S03]  /*2fc0*/  ISETP.GE.U32.AND P0, PT, R2, UR15, PT ;  /* 0x0000000f02007c0c */ /* 0x000fc6000bf06070 */
[----:B------:R1:W-:Y:S01]  /*2fd0*/  STG.E.64 desc[UR16][R14.64], R16 ;  /* 0x000000100e007986 */ /* 0x0003e2000c101b10 */
[----:B------:R-:W-:-:S13]  /*2fe0*/  ISETP.GE.U32.AND.EX P0, PT, R3, UR11, PT, P0 ;  /* 0x0000000b03007c0c */ /* 0x000fda000bf06100 */
[----:B-1----:R-:W-:Y:S05]  /*2ff0*/  @!P0 BRA P1, `(.L_x_89) ;  /* 0xfffffff400cc8947 */ /* 0x002fea000083ffff */
[----:B------:R-:W-:Y:S05]  /*3000*/  EXIT ;  /* 0x000000000000794d */ /* 0x000fea0003800000 */
.L_x_85:
[----:B------:R-:W0:Y:S01]  /*3010*/  LDCU.64 UR18, c[0x0][0x1000] ;  /* 0x00020000ff1277ac */ /* 0x000e220008000a00 */
[----:B------:R-:W1:Y:S01]  /*3020*/  LDCU.U8 UR14, c[0x0][0xff8] ;  /* 0x0001ff00ff0e77ac */ /* 0x000e620008000000 */
[----:B0-----:R-:W-:-:S04]  /*3030*/  UISETP.NE.U32.AND UP0, UPT, UR18, URZ, UPT ;  /* 0x000000ff1200728c */ /* 0x001fc8000bf05070 */
[----:B------:R-:W-:-:S09]  /*3040*/  UISETP.NE.AND.EX UP0, UPT, UR19, URZ, UPT, UP0 ;  /* 0x000000ff1300728c */ /* 0x000fd2000bf05300 */
[----:B-1----:R-:W-:Y:S05]  /*3050*/  BRA.U !UP0, `(.L_x_90) ;  /* 0x0000000508207547 */ /* 0x002fea000b800000 */
.L_x_91:
        /* <DEDUP_REMOVED lines=15> */
[----:B------:R-:W-:Y:S02]  /*3150*/  ISETP.NE.AND P0, PT, RZ, UR10, PT ;  /* 0x0000000aff007c0c */ /* 0x000fe4000bf05270 */
[----:B------:R-:W-:Y:S01]  /*3160*/  IADD3 R28, PT, PT, R28, UR13, RZ ;  /* 0x0000000d1c1c7c10 */ /* 0x000fe2000fffe0ff */
[----:B------:R-:W-:Y:S01]  /*3170*/  IMAD.MOV.U32 R29, RZ, RZ, RZ ;  /* 0x000000ffff1d7224 */ /* 0x000fe200078e00ff */
[----:B---3--:R-:W0:Y:S01]  /*3180*/  MUFU.RCP R19, R16 ;  /* 0x0000001000137308 */ /* 0x008e220000001000 */
[--C-:B--2---:R-:W-:Y:S02]  /*3190*/  HADD2.F32 R20, -RZ, R14.reuse.H0_H0 ;  /* 0x2000000eff147230 */ /* 0x104fe40000004100 */
[----:B------:R-:W-:Y:S02]  /*31a0*/  HADD2.F32 R17, -RZ, R14.H1_H1 ;  /* 0x3000000eff117230 */ /* 0x000fe40000004100 */
[----:B------:R-:W-:-:S02]  /*31b0*/  HADD2.F32 R13, -RZ, R15.H0_H0 ;  /* 0x2000000fff0d7230 */ /* 0x000fc40000004100 */
[----:B------:R-:W-:Y:S02]  /*31c0*/  HADD2.F32 R18, -RZ, R15.H1_H1 ;  /* 0x3000000fff127230 */ /* 0x000fe40000004100 */
[-C--:B0-----:R-:W-:Y:S01]  /*31d0*/  FMUL.FTZ R20, R20, R19.reuse ;  /* 0x0000001314147220 */ /* 0x081fe20000410000 */
[----:B------:R-:W-:-:S03]  /*31e0*/  FMUL.FTZ R17, R17, R19 ;  /* 0x0000001311117220 */ /* 0x000fc60000410000 */
[----:B------:R-:W-:Y:S01]  /*31f0*/  FADD.FTZ R9, -R20, -RZ ;  /* 0x800000ff14097221 */ /* 0x000fe20000010100 */
[-C--:B------:R-:W-:Y:S01]  /*3200*/  FMUL.FTZ R13, R13, R19.reuse ;  /* 0x000000130d0d7220 */ /* 0x080fe20000410000 */
[----:B------:R-:W-:Y:S01]  /*3210*/  FMUL.FTZ R18, R18, R19 ;  /* 0x0000001312127220 */ /* 0x000fe20000410000 */
[--C-:B----4-:R-:W-:Y:S02]  /*3220*/  HADD2.F32 R22, -RZ, R10.reuse.H0_H0 ;  /* 0x2000000aff167230 */ /* 0x110fe40000004100 */
[----:B------:R-:W-:Y:S01]  /*3230*/  FADD.FTZ R14, -R17, -RZ ;  /* 0x800000ff110e7221 */ /* 0x000fe20000010100 */
[----:B------:R-:W-:Y:S01]  /*3240*/  FSEL R9, R20, R9, !P2 ;  /* 0x0000000914097208 */ /* 0x000fe20005000000 */
[----:B------:R-:W-:Y:S01]  /*3250*/  FADD.FTZ R16, -R13, -RZ ;  /* 0x800000ff0d107221 */ /* 0x000fe20000010100 */
[----:B------:R-:W-:Y:S01]  /*3260*/  FADD.FTZ R19, -R18, -RZ ;  /* 0x800000ff12137221 */ /* 0x000fe20000010100 */
[----:B------:R-:W-:Y:S01]  /*3270*/  HADD2.F32 R21, -RZ, R10.H1_H1 ;  /* 0x3000000aff157230 */ /* 0x000fe20000004100 */
[----:B------:R-:W-:Y:S01]  /*3280*/  FSEL R14, R17, R14, !P2 ;  /* 0x0000000e110e7208 */ /* 0x000fe20005000000 */
[----:B------:R-:W-:Y:S01]  /*3290*/  @P1 FFMA.FTZ R9, R22, R7, R9 ;  /* 0x0000000716091223 */ /* 0x000fe20000010009 */
[--C-:B------:R-:W-:Y:S01]  /*32a0*/  HADD2.F32 R10, -RZ, R11.reuse.H0_H0 ;  /* 0x2000000bff0a7230 */ /* 0x100fe20000004100 */
[----:B------:R-:W-:Y:S01]  /*32b0*/  FSEL R15, R13, R16, !P2 ;  /* 0x000000100d0f7208 */ /* 0x000fe20005000000 */
[----:B------:R-:W-:Y:S01]  /*32c0*/  HADD2.F32 R11, -RZ, R11.H1_H1 ;  /* 0x3000000bff0b7230 */ /* 0x000fe20000004100 */
[----:B------:R-:W-:Y:S01]  /*32d0*/  FSEL R16, R18, R19, !P2 ;  /* 0x0000001312107208 */ /* 0x000fe20005000000 */
[----:B------:R-:W-:Y:S01]  /*32e0*/  FFMA.FTZ R24, R9, R6, R9 ;  /* 0x0000000609187223 */ /* 0x000fe20000010009 */
[-C--:B------:R-:W-:Y:S01]  /*32f0*/  @P1 FFMA.FTZ R14, R21, R7.reuse, R14 ;  /* 0x00000007150e1223 */ /* 0x080fe2000001000e */
[----:B------:R-:W-:-:S02]  /*3300*/  @P1 FFMA.FTZ R15, R10, R7, R15 ;  /* 0x000000070a0f1223 */ /* 0x000fc4000001000f */
[----:B------:R-:W-:Y:S01]  /*3310*/  @P1 FFMA.FTZ R16, R11, R7, R16 ;  /* 0x000000070b101223 */ /* 0x000fe20000010010 */
[----:B------:R-:W-:Y:S01]  /*3320*/  FSEL R19, R9, R24, !P0 ;  /* 0x0000001809137208 */ /* 0x000fe20004000000 */
[-C--:B------:R-:W-:Y:S01]  /*3330*/  FFMA.FTZ R23, R14, R6.reuse, R14 ;  /* 0x000000060e177223 */ /* 0x080fe2000001000e */
[-C--:B------:R-:W-:Y:S01]  /*3340*/  FFMA.FTZ R24, R15, R6.reuse, R15 ;  /* 0x000000060f187223 */ /* 0x080fe2000001000f */
[----:B------:R-:W-:Y:S02]  /*3350*/  FFMA.FTZ R25, R16, R6, R16 ;  /* 0x0000000610197223 */ /* 0x000fe40000010010 */
[----:B-----5:R-:W-:Y:S01]  /*3360*/  FFMA.FTZ R19, R19, -R8, R22 ;  /* 0x8000000813137223 */ /* 0x020fe20000010016 */
[----:B------:R-:W-:Y:S02]  /*3370*/  FSEL R22, R14, R23, !P0 ;  /* 0x000000170e167208 */ /* 0x000fe40004000000 */
[----:B------:R-:W-:Y:S02]  /*3380*/  FSEL R23, R15, R24, !P0 ;  /* 0x000000180f177208 */ /* 0x000fe40004000000 */
[----:B------:R-:W-:Y:S01]  /*3390*/  FSEL R24, R16, R25, !P0 ;  /* 0x0000001910187208 */ /* 0x000fe20004000000 */
[----:B------:R-:W-:-:S02]  /*33a0*/  FFMA.FTZ R22, R22, -R8, R21 ;  /* 0x8000000816167223 */ /* 0x000fc40000010015 */
[-C--:B------:R-:W-:Y:S02]  /*33b0*/  FFMA.FTZ R21, R23, -R8.reuse, R10 ;  /* 0x8000000817157223 */ /* 0x080fe4000001000a */
[----:B------:R-:W-:Y:S01]  /*33c0*/  FFMA.FTZ R24, R24, -R8, R11 ;  /* 0x8000000818187223 */ /* 0x000fe2000001000b */
[----:B------:R-:W-:Y:S02]  /*33d0*/  F2FP.F16.F32.PACK_AB R11, R18, R13 ;  /* 0x0000000d120b723e */ /* 0x000fe400000000ff */
[----:B------:R-:W-:Y:S02]  /*33e0*/  IADD3 R12, P0, PT, R12, UR4, RZ ;  /* 0x000000040c0c7c10 */ /* 0x000fe4000ff1e0ff */
[----:B------:R-:W-:Y:S02]  /*33f0*/  F2FP.F16.F32.PACK_AB R18, R22, R19 ;  /* 0x000000131612723e */ /* 0x000fe400000000ff */
[----:B------:R-:W-:Y:S02]  /*3400*/  F2FP.F16.F32.PACK_AB R19, R24, R21 ;  /* 0x000000151813723e */ /* 0x000fe400000000ff */
[----:B------:R-:W-:-:S02]  /*3410*/  F2FP.F16.F32.PACK_AB R10, R17, R20 ;  /* 0x00000014110a723e */ /* 0x000fc400000000ff */
[----:B------:R-:W-:Y:S02]  /*3420*/  F2FP.F16.F32.PACK_AB R20, R14, R9 ;  /* 0x000000090e14723e */ /* 0x000fe400000000ff */
[----:B------:R-:W-:Y:S02]  /*3430*/  IADD3.X R13, PT, PT, R0, UR5, RZ, P0, !PT ;  /* 0x00000005000d7c10 */ /* 0x000fe400087fe4ff */
[----:B------:R-:W-:Y:S01]  /*3440*/  F2FP.F16.F32.PACK_AB R21, R16, R15 ;  /* 0x0000000f1015723e */ /* 0x000fe200000000ff */
[----:B------:R-:W-:Y:S01]  /*3450*/  IMAD.WIDE.U32 R14, R28, 0x4, RZ ;  /* 0x000000041c0e7825 */ /* 0x000fe200078e00ff */
[----:B------:R0:W-:Y:S04]  /*3460*/  STG.E.64 desc[UR16][R4.64], R18 ;  /* 0x0000001204007986 */ /* 0x0001e8000c101b10 */
[----:B------:R0:W-:Y:S01]  /*3470*/  STG.E.64 desc[UR16][R2.64], R10 ;  /* 0x0000000a02007986 */ /* 0x0001e2000c101b10 */
[----:B------:R-:W-:-:S03]  /*3480*/  ISETP.GE.U32.AND P0, PT, R14, UR15, PT ;  /* 0x0000000f0e007c0c */ /* 0x000fc6000bf06070 */
[----:B------:R0:W-:Y:S01]  /*3490*/  STG.E.64 desc[UR16][R12.64], R20 ;  /* 0x000000140c007986 */ /* 0x0001e2000c101b10 */
[----:B------:R-:W-:Y:S02]  /*34a0*/  ISETP.LT.U32.AND P1, PT, R28, 0x4000, PT ;  /* 0x000040001c00780c */ /* 0x000fe40003f21070 */
[----:B------:R-:W-:-:S13]  /*34b0*/  ISETP.GE.U32.AND.EX P0, PT, R15, UR11, PT, P0 ;  /* 0x0000000b0f007c0c */ /* 0x000fda000bf06100 */
[----:B0-----:R-:W-:Y:S05]  /*34c0*/  @!P0 BRA P1, `(.L_x_91) ;  /* 0xfffffff800e48947 */ /* 0x001fea000083ffff */
[----:B------:R-:W-:Y:S05]  /*34d0*/  EXIT ;  /* 0x000000000000794d */ /* 0x000fea0003800000 */
.L_x_90:
[----:B------:R-:W0:Y:S01]  /*34e0*/  LDCU.U8 UR10, c[0x0][0xff8] ;  /* 0x0001ff00ff0a77ac */ /* 0x000e220008000000 */
[----:B------:R-:W-:Y:S01]  /*34f0*/  FSETP.NEU.FTZ.AND P1, PT, R7, RZ, PT ;  /* 0x000000ff0700720b */ /* 0x000fe20003f3d000 */
[----:B------:R-:W1:Y:S01]  /*3500*/  LDCU.S8 UR12, c[0x0][0xff9] ;  /* 0x0001ff20ff0c77ac */ /* 0x000e620008000200 */
[----:B0-----:R-:W-:Y:S01]  /*3510*/  UPRMT UR10, UR10, 0x8880, URZ ;  /* 0x000088800a0a7896 */ /* 0x001fe200080000ff */
[----:B-1----:R-:W-:-:S05]  /*3520*/  ISETP.NE.AND P2, PT, RZ, UR12, PT ;  /* 0x0000000cff007c0c */ /* 0x002fca000bf45270 */
[----:B------:R-:W-:-:S13]  /*3530*/  ISETP.NE.AND P3, PT, RZ, UR10, PT ;  /* 0x0000000aff007c0c */ /* 0x000fda000bf65270 */
.L_x_92:
[C---:B------:R-:W-:Y:S02]  /*3540*/  SHF.L.U32 R12, R28.reuse, 0x3, RZ ;  /* 0x000000031c0c7819 */ /* 0x040fe400000006ff */
[----:B------:R-:W-:Y:S02]  /*3550*/  SHF.L.U64.HI R18, R28, 0x3, R29 ;  /* 0x000000031c127819 */ /* 0x000fe4000001021d */
[C---:B0-----:R-:W-:Y:S02]  /*3560*/  IADD3 R14, P4, PT, R12.reuse, UR6, RZ ;  /* 0x000000060c0e7c10 */ /* 0x041fe4000ff9e0ff */
[----:B------:R-:W-:Y:S02]  /*3570*/  IADD3 R2, P0, PT, R12, UR8, RZ ;  /* 0x000000080c027c10 */ /* 0x000fe4000ff1e0ff */
[C---:B------:R-:W-:Y:S02]  /*3580*/  IADD3.X R15, PT, PT, R18.reuse, UR7, RZ, P4, !PT ;  /* 0x00000007120f7c10 */ /* 0x040fe4000a7fe4ff */
[----:B------:R-:W-:-:S04]  /*3590*/  IADD3.X R3, PT, PT, R18, UR9, RZ, P0, !PT ;  /* 0x0000000912037c10 */ /* 0x000fc800087fe4ff */
[----:B------:R-:W2:Y:S04]  /*35a0*/  LDG.E.64 R14, desc[UR16][R14.64] ;  /* 0x000000100e0e7981 */ /* 0x000ea8000c1e1b00 */
[----:B------:R-:W3:Y:S01]  /*35b0*/  LDG.E.64 R4, desc[UR16][R2.64] ;  /* 0x0000001002047981 */ /* 0x000ee2000c1e1b00 */
[----:B------:R-:W-:Y:S02]  /*35c0*/  VIADD R28, R28, UR13 ;  /* 0x0000000d1c1c7c36 */ /* 0x000fe40008000000 */
[----:B------:R-:W-:-:S03]  /*35d0*/  HFMA2 R29, -RZ, RZ, 0, 0 ;  /* 0x00000000ff1d7431 */ /* 0x000fc600000001ff */
[----:B------:R-:W-:Y:S01]  /*35e0*/  ISETP.LT.U32.AND P4, PT, R28, 0x4000, PT ;  /* 0x000040001c00780c */ /* 0x000fe20003f81070 */
[--C-:B--2---:R-:W-:Y:S02]  /*35f0*/  HADD2.F32 R11, -RZ, R14.reuse.H0_H0 ;  /* 0x2000000eff0b7230 */ /* 0x104fe40000004100 */
[----:B------:R-:W-:Y:S02]  /*3600*/  HADD2.F32 R10, -RZ, R14.H1_H1 ;  /* 0x3000000eff0a7230 */ /* 0x000fe40000004100 */
[--C-:B------:R-:W-:Y:S02]  /*3610*/  HADD2.F32 R0, -RZ, R15.reuse.H0_H0 ;  /* 0x2000000fff007230 */ /* 0x100fe40000004100 */
[----:B------:R-:W-:Y:S01]  /*3620*/  @P2 FADD.FTZ R11, -R11, -RZ ;  /* 0x800000ff0b0b2221 */ /* 0x000fe20000010100 */
[----:B------:R-:W-:Y:S02]  /*3630*/  HADD2.F32 R9, -RZ, R15.H1_H1 ;  /* 0x3000000fff097230 */ /* 0x000fe40000004100 */
[----:B------:R-:W-:Y:S01]  /*3640*/  @P2 FADD.FTZ R10, -R10, -RZ ;  /* 0x800000ff0a0a2221 */ /* 0x000fe20000010100 */
[----:B---3--:R-:W-:-:S02]  /*3650*/  HADD2.F32 R16, -RZ, R4.H0_H0 ;  /* 0x20000004ff107230 */ /* 0x008fc40000004100 */
[----:B------:R-:W-:Y:S01]  /*3660*/  @P2 FADD.FTZ R0, -R0, -RZ ;  /* 0x800000ff00002221 */ /* 0x000fe20000010100 */
[----:B------:R-:W-:Y:S02]  /*3670*/  HADD2.F32 R13, -RZ, R4.H1_H1 ;  /* 0x30000004ff0d7230 */ /* 0x000fe40000004100 */
[----:B------:R-:W-:Y:S01]  /*3680*/  @P2 FADD.FTZ R9, -R9, -RZ ;  /* 0x800000ff09092221 */ /* 0x000fe20000010100 */
[--C-:B------:R-:W-:Y:S02]  /*3690*/  HADD2.F32 R17, -RZ, R5.reuse.H0_H0 ;  /* 0x20000005ff117230 */ /* 0x100fe40000004100 */
[-C--:B------:R-:W-:Y:S01]  /*36a0*/  @P1 FFMA.FTZ R11, R16, R7.reuse, R11 ;  /* 0x00000007100b1223 */ /* 0x080fe2000001000b */
[----:B------:R-:W-:Y:S02]  /*36b0*/  HADD2.F32 R22, -RZ, R5.H1_H1 ;  /* 0x30000005ff167230 */ /* 0x000fe40000004100 */
[-C--:B------:R-:W-:Y:S01]  /*36c0*/  @P1 FFMA.FTZ R10, R13, R7.reuse, R10 ;  /* 0x000000070d0a1223 */ /* 0x080fe2000001000a */
[-C--:B------:R-:W-:Y:S01]  /*36d0*/  @P1 FFMA.FTZ R0, R17, R7.reuse, R0 ;  /* 0x0000000711001223 */ /* 0x080fe20000010000 */
[-C--:B------:R-:W-:Y:S01]  /*36e0*/  FFMA.FTZ R4, R11, R6.reuse, R11 ;  /* 0x000000060b047223 */ /* 0x080fe2000001000b */
[----:B------:R-:W-:Y:S01]  /*36f0*/  @P1 FFMA.FTZ R9, R22, R7, R9 ;  /* 0x0000000716091223 */ /* 0x000fe20000010009 */
[-C--:B------:R-:W-:Y:S01]  /*3700*/  FFMA.FTZ R15, R10, R6.reuse, R10 ;  /* 0x000000060a0f7223 */ /* 0x080fe2000001000a */
[----:B------:R-:W-:-:S02]  /*3710*/  FFMA.FTZ R19, R0, R6, R0 ;  /* 0x0000000600137223 */ /* 0x000fc40000010000 */
[----:B------:R-:W-:Y:S01]  /*3720*/  FFMA.FTZ R14, R9, R6, R9 ;  /* 0x00000006090e7223 */ /* 0x000fe20000010009 */
[----:B------:R-:W-:Y:S02]  /*3730*/  FSEL R5, R11, R4, !P3 ;  /* 0x000000040b057208 */ /* 0x000fe40005800000 */
[----:B------:R-:W-:Y:S02]  /*3740*/  FSEL R4, R10, R15, !P3 ;  /* 0x0000000f0a047208 */ /* 0x000fe40005800000 */
[----:B------:R-:W-:Y:S01]  /*3750*/  FSEL R20, R0, R19, !P3 ;  /* 0x0000001300147208 */ /* 0x000fe20005800000 */
[----:B-----5:R-:W-:Y:S01]  /*3760*/  FFMA.FTZ R5, R5, -R8, R16 ;  /* 0x8000000805057223 */ /* 0x020fe20000010010 */
[----:B------:R-:W-:Y:S01]  /*3770*/  FSEL R15, R9, R14, !P3 ;  /* 0x0000000e090f7208 */ /* 0x000fe20005800000 */
[-C--:B------:R-:W-:Y:S01]  /*3780*/  FFMA.FTZ R14, R4, -R8.reuse, R13 ;  /* 0x80000008040e7223 */ /* 0x080fe2000001000d */
[----:B------:R-:W-:Y:S01]  /*3790*/  IADD3 R4, P0, PT, R12, UR4, RZ ;  /* 0x000000040c047c10 */ /* 0x000fe2000ff1e0ff */
[-C--:B------:R-:W-:Y:S01]  /*37a0*/  FFMA.FTZ R20, R20, -R8.reuse, R17 ;  /* 0x8000000814147223 */ /* 0x080fe20000010011 */
[----:B------:R-:W-:Y:S01]  /*37b0*/  F2FP.F16.F32.PACK_AB R10, R10, R11 ;  /* 0x0000000b0a0a723e */ /* 0x000fe200000000ff */
[----:B------:R-:W-:Y:S01]  /*37c0*/  FFMA.FTZ R15, R15, -R8, R22 ;  /* 0x800000080f0f7223 */ /* 0x000fe20000010016 */
[----:B------:R-:W-:Y:S01]  /*37d0*/  F2FP.F16.F32.PACK_AB R14, R14, R5 ;  /* 0x000000050e0e723e */ /* 0x000fe200000000ff */
[----:B------:R-:W-:Y:S01]  /*37e0*/  IMAD.WIDE.U32 R12, R28, 0x4, RZ ;  /* 0x000000041c0c7825 */ /* 0x000fe200078e00ff */
[----:B------:R-:W-:-:S02]  /*37f0*/  IADD3.X R5, PT, PT, R18, UR5, RZ, P0, !PT ;  /* 0x0000000512057c10 */ /* 0x000fc400087fe4ff */
[----:B------:R-:W-:Y:S02]  /*3800*/  F2FP.F16.F32.PACK_AB R15, R15, R20 ;  /* 0x000000140f0f723e */ /* 0x000fe400000000ff */
[----:B------:R-:W-:Y:S02]  /*3810*/  F2FP.F16.F32.PACK_AB R11, R9, R0 ;  /* 0x00000000090b723e */ /* 0x000fe400000000ff */
[----:B------:R-:W-:Y:S01]  /*3820*/  ISETP.GE.U32.AND P0, PT, R12, UR15, PT ;  /* 0x0000000f0c007c0c */ /* 0x000fe2000bf06070 */
[----:B------:R0:W-:Y:S03]  /*3830*/  STG.E.64 desc[UR16][R2.64], R14 ;  /* 0x0000000e02007986 */ /* 0x0001e6000c101b10 */
[----:B------:R-:W-:Y:S01]  /*3840*/  ISETP.GE.U32.AND.EX P0, PT, R13, UR11, PT, P0 ;  /* 0x0000000b0d007c0c */ /* 0x000fe2000bf06100 */
[----:B------:R0:W-:-:S12]  /*3850*/  STG.E.64 desc[UR16][R4.64], R10 ;  /* 0x0000000a04007986 */ /* 0x0001d8000c101b10 */
[----:B------:R-:W-:Y:S05]  /*3860*/  @!P0 BRA P4, `(.L_x_92) ;  /* 0xfffffffc00348947 */ /* 0x000fea000203ffff */
[----:B------:R-:W-:Y:S05]  /*3870*/  EXIT ;  /* 0x000000000000794d */ /* 0x000fea0003800000 */
.L_x_93:
        /* <DEDUP_REMOVED lines=16> */
.L_x_176:


//--------------------- .text._ZN2at6native50_GLOBAL__N__ca2a4b1e_17_FusedSgdKernel_cu_a550329a25multi_tensor_apply_kernelINS1_18TensorListMetadataILi3EEENS1_19FusedSgdMathFunctorIfLi3EEEJddPfddbbbS7_S7_EEEvT_T0_DpT1_ --------------------------
	.section	.text._ZN2at6native50_GLOBAL__N__ca2a4b1e_17_FusedSgdKernel_cu_a550329a25multi_tensor_apply_kernelINS1_18TensorListMetadataILi3EEENS1_19FusedSgdMathFunctorIfLi3EEEJddPfddbbbS7_S7_EEEvT_T0_DpT1_,"ax",@progbits
	.align	128
.text._ZN2at6native50_GLOBAL__N__ca2a4b1e_17_FusedSgdKernel_cu_a550329a25multi_tensor_apply_kernelINS1_18TensorListMetadataILi3EEENS1_19FusedSgdMathFunctorIfLi3EEEJddPfddbbbS7_S7_EEEvT_T0_DpT1_:
        .type           _ZN2at6native50_GLOBAL__N__ca2a4b1e_17_FusedSgdKernel_cu_a550329a25multi_tensor_apply_kernelINS1_18TensorListMetadataILi3EEENS1_19FusedSgdMathFunctorIfLi3EEEJddPfddbbbS7_S7_EEEvT_T0_DpT1_,@function
        .size           _ZN2at6native50_GLOBAL__N__ca2a4b1e_17_FusedSgdKernel_cu_a550329a25multi_tensor_apply_kernelINS1_18TensorListMetadataILi3EEENS1_19FusedSgdMathFunctorIfLi3EEEJddPfddbbbS7_S7_EEEvT_T0_DpT1_,(.L_x_177 - _ZN2at6native50_GLOBAL__N__ca2a4b1e_17_FusedSgdKernel_cu_a550329a25multi_tensor_apply_kernelINS1_18TensorListMetadataILi3EEENS1_19FusedSgdMathFunctorIfLi3EEEJddPfddbbbS7_S7_EEEvT_T0_DpT1_)
        .other          _ZN2at6native50_GLOBAL__N__ca2a4b1e_17_FusedSgdKernel_cu_a550329a25multi_tensor_apply_kernelINS1_18TensorListMetadataILi3EEENS1_19FusedSgdMathFunctorIfLi3EEEJddPfddbbbS7_S7_EEEvT_T0_DpT1_,@"STO_CUDA_ENTRY STV_DEFAULT"
_ZN2at6native50_GLOBAL__N__ca2a4b1e_17_FusedSgdKernel_cu_a550329a25multi_tensor_apply_kernelINS1_18TensorListMetadataILi3EEENS1_19FusedSgdMathFunctorIfLi3EEEJddPfddbbbS7_S7_EEEvT_T0_DpT1_:
        /* <DEDUP_REMOVED lines=10> */
.L_x_94:
        /* <DEDUP_REMOVED lines=72> */
.L_x_100:
[----:B-1----:R-:W-:Y:S01]  /*0520*/  IMAD.IADD R7, R4, 0x1, R6 ;  /* 0x0000000104077824 */ /* 0x002fe200078e0206 */
[----:B------:R-:W-:Y:S01]  /*0530*/  MOV R10, UR11 ;  /* 0x0000000b000a7c02 */ /* 0x000fe20008000f00 */
[----:B------:R-:W-:Y:S02]  /*0540*/  IMAD.U32 R9, RZ, RZ, UR11 ;  /* 0x0000000bff097e24 */ /* 0x000fe4000f8e00ff */
[----:B------:R-:W-:Y:S02]  /*0550*/  HFMA2 R20, -RZ, RZ, 0, 0 ;  /* 0x00000000ff147431 */ /* 0x000fe400000001ff */
[C-C-:B--2---:R-:W-:Y:S01]  /*0560*/  IMAD.IADD R8, R7.reuse, 0x1, R5.reuse ;  /* 0x0000000107087824 */ /* 0x144fe200078e0205 */
[C---:B------:R-:W-:Y:S01]  /*0570*/  ISETP.LT.U32.AND P1, PT, R7.reuse, UR15, PT ;  /* 0x0000000f07007c0c */ /* 0x040fe2000bf21070 */
[----:B------:R-:W-:Y:S01]  /*0580*/  IMAD.SHL.U32 R12, R7, 0x4, RZ ;  /* 0x00000004070c7824 */ /* 0x000fe200078e00ff */
[----:B------:R-:W-:Y:S01]  /*0590*/  CS2R R24, SRZ ;  /* 0x0000000000187805 */ /* 0x000fe2000001ff00 */
[C-C-:B------:R-:W-:Y:S01]  /*05a0*/  IMAD.IADD R19, R8.reuse, 0x1, R5.reuse ;  /* 0x0000000108137824 */ /* 0x140fe200078e0205 */
[----:B------:R-:W-:Y:S01]  /*05b0*/  ISETP.LT.U32.AND P0, PT, R8, UR15, PT ;  /* 0x0000000f08007c0c */ /* 0x000fe2000bf01070 */
[----:B------:R-:W-:Y:S01]  /*05c0*/  IMAD.MOV.U32 R18, RZ, RZ, RZ ;  /* 0x000000ffff127224 */ /* 0x000fe200078e00ff */
[----:B------:R-:W-:Y:S01]  /*05d0*/  ISETP.GT.AND.EX P1, PT, R9, RZ, PT, P1 ;  /* 0x000000ff0900720c */ /* 0x000fe20003f24310 */
[----:B------:R-:W-:Y:S01]  /*05e0*/  IMAD.IADD R21, R19, 0x1, R5 ;  /* 0x0000000113157824 */ /* 0x000fe200078e0205 */
[----:B------:R-:W-:-:S02]  /*05f0*/  ISETP.GT.AND.EX P0, PT, R10, RZ, PT, P0 ;  /* 0x000000ff0a00720c */ /* 0x000fc40003f04300 */
[----:B------:R-:W-:Y:S02]  /*0600*/  ISETP.LT.U32.AND P2, PT, R19, UR15, PT ;  /* 0x0000000f13007c0c */ /* 0x000fe4000bf41070 */
[----:B------:R-:W-:Y:S02]  /*0610*/  ISETP.LT.U32.AND P1, PT, R7, 0x10000, P1 ;  /* 0x000100000700780c */ /* 0x000fe40000f21070 */
[----:B------:R-:W-:Y:S02]  /*0620*/  ISETP.LT.U32.AND P0, PT, R8, 0x10000, P0 ;  /* 0x000100000800780c */ /* 0x000fe40000701070 */
[----:B------:R-:W-:Y:S02]  /*0630*/  ISETP.GT.AND.EX P2, PT, R10, RZ, PT, P2 ;  /* 0x000000ff0a00720c */ /* 0x000fe40003f44320 */
[----:B------:R-:W-:Y:S02]  /*0640*/  MOV R8, UR11 ;  /* 0x0000000b00087c02 */ /* 0x000fe40008000f00 */
[----:B------:R-:W-:-:S02]  /*0650*/  ISETP.LT.U32.AND P3, PT, R21, UR15, PT ;  /* 0x0000000f15007c0c */ /* 0x000fc4000bf61070 */
[C---:B------:R-:W-:Y:S02]  /*0660*/  IADD3 R22, P4, PT, R12.reuse, UR6, RZ ;  /* 0x000000060c167c10 */ /* 0x040fe4000ff9e0ff */
[----:B------:R-:W-:Y:S02]  /*0670*/  SHF.R.U32.HI R9, RZ, 0x1e, R7 ;  /* 0x0000001eff097819 */ /* 0x000fe40000011607 */
[----:B------:R-:W-:Y:S02]  /*0680*/  IADD3 R12, P5, PT, R12, UR4, RZ ;  /* 0x000000040c0c7c10 */ /* 0x000fe4000ffbe0ff */
[----:B------:R-:W-:Y:S01]  /*0690*/  ISETP.GT.AND.EX P3, PT, R8, RZ, PT, P3 ;  /* 0x000000ff0800720c */ /* 0x000fe20003f64330 */
[----:B------:R-:W-:Y:S01]  /*06a0*/  IMAD.MOV.U32 R8, RZ, RZ, RZ ;  /* 0x000000ffff087224 */ /* 0x000fe200078e00ff */
[----:B------:R-:W-:Y:S02]  /*06b0*/  ISETP.LT.U32.AND P2, PT, R19, 0x10000, P2 ;  /* 0x000100001300780c */ /* 0x000fe40001741070 */
[----:B------:R-:W-:-:S02]  /*06c0*/  IADD3.X R13, PT, PT, R9, UR5, RZ, P5, !PT ;  /* 0x00000005090d7c10 */ /* 0x000fc4000affe4ff */
[----:B------:R-:W-:Y:S02]  /*06d0*/  ISETP.LT.U32.AND P3, PT, R21, 0x10000, P3 ;  /* 0x000100001500780c */ /* 0x000fe40001f61070 */
[----:B------:R-:W-:Y:S01]  /*06e0*/  IADD3.X R23, PT, PT, R9, UR7, RZ, P4, !PT ;  /* 0x0000000709177c10 */ /* 0x000fe2000a7fe4ff */
[----:B-----5:R1:W5:Y:S01]  /*06f0*/  @P1 LDG.E R20, desc[UR16][R12.64] ;  /* 0x000000100c141981 */ /* 0x020362000c1e1900 */
[----:B------:R-:W-:-:S03]  /*0700*/  LEA R14, P5, R21, UR4, 0x2 ;  /* 0x00000004150e7c11 */ /* 0x000fc6000f8a10ff */
[----:B------:R2:W5:Y:S01]  /*0710*/  @P1 LDG.E R18, desc[UR16][R22.64] ;  /* 0x0000001016121981 */ /* 0x000562000c1e1900 */
[----:B------:R-:W-:-:S04]  /*0720*/  @P0 IMAD.WIDE R10, R5, 0x4, R22 ;  /* 0x00000004050a0825 */ /* 0x000fc800078e0216 */
[----:B------:R-:W-:Y:S02]  /*0730*/  IMAD.MOV.U32 R16, RZ, RZ, 0x4 ;  /* 0x00000004ff107424 */ /* 0x000fe400078e00ff */
[----:B-1----:R-:W-:Y:S01]  /*0740*/  @P0 IMAD.WIDE R12, R5, 0x4, R12 ;  /* 0x00000004050c0825 */ /* 0x002fe200078e020c */
[----:B------:R-:W-:Y:S01]  /*0750*/  LEA.HI.X R15, R21, UR5, RZ, 0x2, P5 ;  /* 0x00000005150f7c11 */ /* 0x000fe2000a8f14ff */
[----:B------:R1:W5:Y:S01]  /*0760*/  @P0 LDG.E R8, desc[UR16][R10.64] ;  /* 0x000000100a080981 */ /* 0x000362000c1e1900 */
[----:B--2---:R-:W-:-:S03]  /*0770*/  CS2R R22, SRZ ;  /* 0x0000000000167805 */ /* 0x004fc6000001ff00 */
[----:B------:R2:W5:Y:S01]  /*0780*/  @P0 LDG.E R24, desc[UR16][R12.64] ;  /* 0x000000100c180981 */ /* 0x000562000c1e1900 */
[----:B------:R-:W-:-:S03]  /*0790*/  IMAD.WIDE.U32 R16, R21, R16, UR8 ;  /* 0x0000000815107e25 */ /* 0x000fc6000f8e0010 */
[----:B------:R0:W5:Y:S01]  /*07a0*/  @P3 LDG.E R23, desc[UR16][R14.64] ;  /* 0x000000100e173981 */ /* 0x000162000c1e1900 */
[----:B-1----:R-:W-:Y:S02]  /*07b0*/  CS2R R10, SRZ ;  /* 0x00000000000a7805 */ /* 0x002fe4000001ff00 */
[----:B--2---:R-:W-:Y:S01]  /*07c0*/  @P2 LEA R12, P4, R19, UR8, 0x2 ;  /* 0x00000008130c2c11 */ /* 0x004fe2000f8810ff */
[----:B------:R-:W-:-:S03]  /*07d0*/  IMAD.MOV.U32 R9, RZ, RZ, RZ ;  /* 0x000000ffff097224 */ /* 0x000fc600078e00ff */
[----:B------:R1:W5:Y:S01]  /*07e0*/  @P3 LDG.E R10, desc[UR16][R16.64] ;  /* 0x00000010100a3981 */ /* 0x000362000c1e1900 */
[C---:B------:R-:W-:Y:S02]  /*07f0*/  @P2 LEA.HI.X R13, R19.reuse, UR9, RZ, 0x2, P4 ;  /* 0x00000009130d2c11 */ /* 0x040fe4000a0f14ff */
[C---:B0-----:R-:W-:Y:S01]  /*0800*/  @P2 LEA R14, P4, R19.reuse, UR6, 0x2 ;  /* 0x00000006130e2c11 */ /* 0x041fe2000f8810ff */
[----:B------:R-:W-:Y:S02]  /*0810*/  IMAD.MOV.U32 R26, RZ, RZ, 0x4 ;  /* 0x00000004ff1a7424 */ /* 0x000fe400078e00ff */
[----:B------:R0:W5:Y:S01]  /*0820*/  @P2 LDG.E R11, desc[UR16][R12.64] ;  /* 0x000000100c0b2981 */ /* 0x000162000c1e1900 */
[C---:B------:R-:W-:Y:S02]  /*0830*/  @P2 LEA.HI.X R15, R19.reuse, UR7, RZ, 0x2, P4 ;  /* 0x00000007130f2c11 */ /* 0x040fe4000a0f14ff */
[----:B-1----:R-:W-:-:S03]  /*0840*/  @P2 LEA R16, P5, R19, UR4, 0x2 ;  /* 0x0000000413102c11 */ /* 0x002fc6000f8a10ff */
[----:B------:R1:W5:Y:S01]  /*0850*/  @P2 LDG.E R9, desc[UR16][R14.64] ;  /* 0x000000100e092981 */ /* 0x000362000c1e1900 */
[----:B------:R-:W-:Y:S01]  /*0860*/  @P2 LEA.HI.X R17, R19, UR5, RZ, 0x2, P5 ;  /* 0x0000000513112c11 */ /* 0x000fe2000a8f14ff */
[----:B0-----:R-:W-:Y:S01]  /*0870*/  IMAD.WIDE.U32 R12, R7, R26, UR8 ;  /* 0x00000008070c7e25 */ /* 0x001fe2000f8e001a */
[----:B------:R-:W-:-:S03]  /*0880*/  MOV R19, RZ ;  /* 0x000000ff00137202 */ /* 0x000fc60000000f00 */
[----:B------:R0:W5:Y:S01]  /*0890*/  @P2 LDG.E R22, desc[UR16][R16.64] ;  /* 0x0000001010162981 */ /* 0x000162000c1e1900 */
[----:B-1----:R-:W-:-:S04]  /*08a0*/  @P3 LEA R14, P4, R21, UR6, 0x2 ;  /* 0x00000006150e3c11 */ /* 0x002fc8000f8810ff */
[----:B------:R-:W-:Y:S01]  /*08b0*/  @P3 LEA.HI.X R15, R21, UR7, RZ, 0x2, P4 ;  /* 0x00000007150f3c11 */ /* 0x000fe2000a0f14ff */
[----:B------:R-:W-:Y:S02]  /*08c0*/  IMAD.MOV.U32 R21, RZ, RZ, RZ ;  /* 0x000000ffff157224 */ /* 0x000fe400078e00ff */
[----:B0-----:R-:W-:Y:S02]  /*08d0*/  IMAD.WIDE R16, R5, 0x4, R12 ;  /* 0x0000000405107825 */ /* 0x001fe400078e020c */
[----:B------:R0:W5:Y:S04]  /*08e0*/  @P3 LDG.E R25, desc[UR16][R14.64] ;  /* 0x000000100e193981 */ /* 0x000168000c1e1900 */
[----:B------:R0:W5:Y:S04]  /*08f0*/  @P0 LDG.E R19, desc[UR16][R16.64] ;  /* 0x0000001010130981 */ /* 0x000168000c1e1900 */
[----:B------:R0:W5:Y:S01]  /*0900*/  @P1 LDG.E R21, desc[UR16][R12.64] ;  /* 0x000000100c151981 */ /* 0x000162000c1e1900 */
[----:B----4-:R-:W-:-:S04]  /*0910*/  UISETP.NE.U32.AND UP0, UPT, UR18, URZ, UPT ;  /* 0x000000ff1200728c */ /* 0x010fc8000bf05070 */
[----:B------:R-:W-:-:S09]  /*0920*/  UISETP.NE.AND.EX UP0, UPT, UR19, URZ, UPT, UP0 ;  /* 0x000000ff1300728c */ /* 0x000fd2000bf05300 */
[----:B0-----:R-:W-:Y:S05]  /*0930*/  BRA.U UP0, `(.L_x_97) ;  /* 0x0000000100b47547 */ /* 0x001fea000b800000 */
[----:B------:R-:W0:Y:S01]  /*0940*/  LDCU.S8 UR10, c[0x0][0xff9] ;  /* 0x0001ff20ff0a77ac */ /* 0x000e220008000200 */
[----:B------:R-:W-:Y:S01]  /*0950*/  IMAD.MOV.U32 R14, RZ, RZ, -0x10000000 ;  /* 0xf0000000ff0e7424 */ /* 0x000fe200078e00ff */
[----:B------:R-:W-:Y:S01]  /*0960*/  FSETP.NEU.FTZ.AND P4, PT, R2, RZ, PT ;  /* 0x000000ff0200720b */ /* 0x000fe20003f9d000 */
[----:B------:R-:W-:Y:S02]  /*0970*/  IMAD.MOV.U32 R15, RZ, RZ, 0x380fffff ;  /* 0x380fffffff0f7424 */ /* 0x000fe400078e00ff */
[-C--:B-----5:R-:W-:Y:S01]  /*0980*/  FMUL.FTZ R27, R22, R3.reuse ;  /* 0x00000003161b7220 */ /* 0x0a0fe20000410000 */
[----:B------:R-:W-:Y:S01]  /*0990*/  FADD.FTZ R17, -R8, -RZ ;  /* 0x800000ff08117221 */ /* 0x000fe20000010100 */
[----:B------:R-:W-:Y:S01]  /*09a0*/  FADD.FTZ R16, -R9, -RZ ;  /* 0x800000ff09107221 */ /* 0x000fe20000010100 */
[----:B------:R-:W-:Y:S01]  /*09b0*/  FADD.FTZ R22, -R25, -RZ ;  /* 0x800000ff19167221 */ /* 0x000fe20000010100 */
[----:B------:R-:W-:Y:S01]  /*09c0*/  FMUL.FTZ R29, R20, R3 ;  /* 0x00000003141d7220 */ /* 0x000fe20000410000 */
[----:B---3--:R1:W2:-:S15]  /*09d0*/  DSETP.LEU.AND P6, PT, R14, |UR20|, PT ;  /* 0x400000140e007e2a */ /* 0x00829e000bfcb000 */
[----:B------:R-:W-:-:S15]  /*09e0*/  NOP ;  /* 0x0000000000007918 */ /* 0x000fde0000000000 */
[----:B------:R-:W-:-:S15]  /*09f0*/  NOP ;  /* 0x0000000000007918 */ /* 0x000fde0000000000 */
[----:B------:R-:W-:-:S15]  /*0a00*/  NOP ;  /* 0x0000000000007918 */ /* 0x000fde0000000000 */
[----:B------:R-:W-:-:S04]  /*0a10*/  NOP ;  /* 0x0000000000007918 */ /* 0x000fc80000000000 */
[----:B------:R-:W2:Y:S01]  /*0a20*/  F2F.F32.F64 R20, UR20 ;  /* 0x0000001400147d10 */ /* 0x000ea20008301000 */
[----:B-1----:R-:W-:Y:S01]  /*0a30*/  FADD.FTZ R15, -R18, -RZ ;  /* 0x800000ff120f7221 */ /* 0x002fe20000010100 */
[----:B--2---:R-:W-:Y:S01]  /*0a40*/  @!P6 FMUL R20, R20, 1.175494350822287508e-38 ;  /* 0x008000001414e820 */ /* 0x004fe20000400000 */
[----:B------:R-:W-:Y:S01]  /*0a50*/  UPRMT UR12, UR13, 0x8880, URZ ;  /* 0x000088800d0c7896 */ /* 0x000fe200080000ff */
[-C--:B------:R-:W-:Y:S01]  /*0a60*/  FMUL.FTZ R24, R24, R3.reuse ;  /* 0x0000000318187220 */ /* 0x080fe20000410000 */
[----:B------:R-:W-:Y:S01]  /*0a70*/  FMUL.FTZ R26, R23, R3 ;  /* 0x00000003171a7220 */ /* 0x000fe20000410000 */
[----:B------:R-:W-:Y:S01]  /*0a80*/  FADD.FTZ R31, -R20, 1 ;  /* 0x3f800000141f7421 */ /* 0x000fe20000010100 */
[----:B0-----:R-:W-:-:S03]  /*0a90*/  ISETP.NE.AND P5, PT, RZ, UR10, PT ;  /* 0x0000000aff007c0c */ /* 0x001fc6000bfa5270 */
[----:B------:R-:W-:Y:S01]  /*0aa0*/  UMOV UR10, UR12 ;  /* 0x0000000c000a7c82 */ /* 0x000fe20008000000 */
[----:B------:R-:W-:Y:S02]  /*0ab0*/  FSEL R14, R18, R15, !P5 ;  /* 0x0000000f120e7208 */ /* 0x000fe40006800000 */
[----:B------:R-:W-:Y:S02]  /*0ac0*/  FSEL R15, R8, R17, !P5 ;  /* 0x00000011080f7208 */ /* 0x000fe40006800000 */
[----:B------:R-:W-:Y:S01]  /*0ad0*/  FSEL R16, R9, R16, !P5 ;  /* 0x0000001009107208 */ /* 0x000fe20006800000 */
[----:B------:R-:W-:Y:S01]  /*0ae0*/  @P4 FFMA.FTZ R14, R21, R2, R14 ;  /* 0x00000002150e4223 */ /* 0x000fe2000001000e */
[----:B------:R-:W-:Y:S01]  /*0af0*/  FSEL R17, R25, R22, !P5 ;  /* 0x0000001619117208 */ /* 0x000fe20006800000 */
[-C--:B------:R-:W-:Y:S02]  /*0b00*/  @P4 FFMA.FTZ R15, R19, R2.reuse, R15 ;  /* 0x00000002130f4223 */ /* 0x080fe4000001000f */
[-C--:B------:R-:W-:Y:S01]  /*0b10*/  @P4 FFMA.FTZ R16, R11, R2.reuse, R16 ;  /* 0x000000020b104223 */ /* 0x080fe20000010010 */
[----:B------:R-:W-:Y:S01]  /*0b20*/  FFMA.FTZ R20, R14, R31, R29 ;  /* 0x0000001f0e147223 */ /* 0x000fe2000001001d */
[----:B------:R-:W-:Y:S01]  /*0b30*/  @P4 FFMA.FTZ R17, R10, R2, R17 ;  /* 0x000000020a114223 */ /* 0x000fe20000010011 */
[C---:B------:R-:W-:Y:S01]  /*0b40*/  FFMA.FTZ R22, R31.reuse, R15, R24 ;  /* 0x0000000f1f167223 */ /* 0x040fe20000010018 */
[C---:B------:R-:W-:Y:S01]  /*0b50*/  FFMA.FTZ R23, R31.reuse, R16, R27 ;  /* 0x000000101f177223 */ /* 0x040fe2000001001b */
[----:B------:R-:W-:Y:S01]  /*0b60*/  FFMA.FTZ R27, R20, R3, R14 ;  /* 0x00000003141b7223 */ /* 0x000fe2000001000e */
[----:B------:R-:W-:Y:S01]  /*0b70*/  FFMA.FTZ R24, R31, R17, R26 ;  /* 0x000000111f187223 */ /* 0x000fe2000001001a */
[----:B------:R-:W-:Y:S01]  /*0b80*/  ISETP.NE.AND P4, PT, RZ, UR10, PT ;  /* 0x0000000aff007c0c */ /* 0x000fe2000bf85270 */
[-C--:B------:R-:W-:Y:S01]  /*0b90*/  FFMA.FTZ R15, R22, R3.reuse, R15 ;  /* 0x00000003160f7223 */ /* 0x080fe2000001000f */
[-C--:B------:R-:W-:Y:S01]  /*0ba0*/  FFMA.FTZ R26, R23, R3.reuse, R16 ;  /* 0x00000003171a7223 */ /* 0x080fe20000010010 */
[----:B------:R-:W-:Y:S01]  /*0bb0*/  FFMA.FTZ R17, R24, R3, R17 ;  /* 0x0000000318117223 */ /* 0x000fe20000010011 */
[----:B------:R-:W-:-:S02]  /*0bc0*/  FSEL R14, R20, R27, !P4 ;  /* 0x0000001b140e7208 */ /* 0x000fc40006000000 */
[----:B------:R-:W-:Y:S02]  /*0bd0*/  FSEL R16, R22, R15, !P4 ;  /* 0x0000000f16107208 */ /* 0x000fe40006000000 */
[----:B------:R-:W-:Y:S02]  /*0be0*/  FSEL R26, R23, R26, !P4 ;  /* 0x0000001a171a7208 */ /* 0x000fe40006000000 */
[----:B------:R-:W-:Y:S01]  /*0bf0*/  FSEL R27, R24, R17, !P4 ;  /* 0x00000011181b7208 */ /* 0x000fe20006000000 */
[----:B------:R-:W-:Y:S06]  /*0c00*/  BRA `(.L_x_98) ;  /* 0x0000000000c87947 */ /* 0x000fec0003800000 */
.L_x_97:
[----:B------:R-:W0:Y:S02]  /*0c10*/  LDC.64 R14, c[0x0][0x1000] ;  /* 0x00040000ff0e7b82 */ /* 0x000e240000000a00 */
[----:B0-----:R0:W2:Y:S01]  /*0c20*/  LDG.E R16, desc[UR16][R14.64] ;  /* 0x000000100e107981 */ /* 0x0010a2000c1e1900 */
[----:B------:R-:W1:Y:S01]  /*0c30*/  LDCU.S8 UR10, c[0x0][0xff9] ;  /* 0x0001ff20ff0a77ac */ /* 0x000e620008000200 */
[----:B------:R-:W-:Y:S01]  /*0c40*/  FSETP.NEU.FTZ.AND P4, PT, R2, RZ, PT ;  /* 0x000000ff0200720b */ /* 0x000fe20003f9d000 */
[-C--:B-----5:R-:W-:Y:S01]  /*0c50*/  FMUL.FTZ R27, R22, R3.reuse ;  /* 0x00000003161b7220 */ /* 0x0a0fe20000410000 */
[-C--:B------:R-:W-:Y:S01]  /*0c60*/  FMUL.FTZ R29, R20, R3.reuse ;  /* 0x00000003141d7220 */ /* 0x080fe20000410000 */
[----:B------:R-:W-:Y:S01]  /*0c70*/  UPRMT UR12, UR13, 0x8880, URZ ;  /* 0x000088800d0c7896 */ /* 0x000fe200080000ff */
[----:B---3--:R-:W3:Y:S01]  /*0c80*/  F2F.F32.F64 R20, UR20 ;  /* 0x0000001400147d10 */ /* 0x008ee20008301000 */
[-C--:B------:R-:W-:Y:S01]  /*0c90*/  FMUL.FTZ R24, R24, R3.reuse ;  /* 0x0000000318187220 */ /* 0x080fe20000410000 */
[----:B------:R-:W-:Y:S01]  /*0ca0*/  FMUL.FTZ R26, R23, R3 ;  /* 0x00000003171a7220 */ /* 0x000fe20000410000 */
[----:B0-----:R-:W-:Y:S01]  /*0cb0*/  MOV R14, 0xf0000000 ;  /* 0xf0000000000e7802 */ /* 0x001fe20000000f00 */
[----:B------:R-:W-:-:S15]  /*0cc0*/  IMAD.MOV.U32 R15, RZ, RZ, 0x380fffff ;  /* 0x380fffffff0f7424 */ /* 0x000fde00078e00ff */
[----:B------:R-:W-:-:S15]  /*0cd0*/  NOP ;  /* 0x0000000000007918 */ /* 0x000fde0000000000 */
[----:B------:R-:W-:-:S15]  /*0ce0*/  NOP ;  /* 0x0000000000007918 */ /* 0x000fde0000000000 */
[----:B------:R-:W-:-:S15]  /*0cf0*/  NOP ;  /* 0x0000000000007918 */ /* 0x000fde0000000000 */
[----:B------:R-:W3:Y:S01]  /*0d00*/  DSETP.LEU.AND P6, PT, R14, |UR20|, PT ;  /* 0x400000140e007e2a */ /* 0x000ee2000bfcb000 */
[----:B-1----:R-:W-:Y:S01]  /*0d10*/  ISETP.NE.AND P5, PT, RZ, UR10, PT ;  /* 0x0000000aff007c0c */ /* 0x002fe2000bfa5270 */
[----:B---3--:R-:W-:Y:S01]  /*0d20*/  @!P6 FMUL R20, R20, 1.175494350822287508e-38 ;  /* 0x008000001414e820 */ /* 0x008fe20000400000 */
[----:B------:R-:W-:-:S03]  /*0d30*/  UMOV UR10, UR12 ;  /* 0x0000000c000a7c82 */ /* 0x000fc60008000000 */
[----:B------:R-:W-:Y:S01]  /*0d40*/  FADD.FTZ R28, -R20, 1 ;  /* 0x3f800000141c7421 */ /* 0x000fe20000010100 */
[----:B--2---:R-:W0:Y:S02]  /*0d50*/  MUFU.RCP R16, R16 ;  /* 0x0000001000107308 */ /* 0x004e240000001000 */
[-C--:B0-----:R-:W-:Y:S01]  /*0d60*/  FMUL.FTZ R18, R18, R16.reuse ;  /* 0x0000001012127220 */ /* 0x081fe20000410000 */
[-C--:B------:R-:W-:Y:S01]  /*0d70*/  FMUL.FTZ R8, R8, R16.reuse ;  /* 0x0000001008087220 */ /* 0x080fe20000410000 */
[-C--:B------:R-:W-:Y:S01]  /*0d80*/  FMUL.FTZ R9, R9, R16.reuse ;  /* 0x0000001009097220 */ /* 0x080fe20000410000 */
[----:B------:R-:W-:Y:S01]  /*0d90*/  FMUL.FTZ R25, R25, R16 ;  /* 0x0000001019197220 */ /* 0x000fe20000410000 */
[----:B------:R-:W-:Y:S01]  /*0da0*/  FADD.FTZ R15, -R18, -RZ ;  /* 0x800000ff120f7221 */ /* 0x000fe20000010100 */
[----:B------:R-:W-:Y:S01]  /*0db0*/  FADD.FTZ R17, -R8, -RZ ;  /* 0x800000ff08117221 */ /* 0x000fe20000010100 */
[----:B------:R-:W-:Y:S01]  /*0dc0*/  FADD.FTZ R16, -R9, -RZ ;  /* 0x800000ff09107221 */ /* 0x000fe20000010100 */
[----:B------:R-:W-:-:S02]  /*0dd0*/  FADD.FTZ R22, -R25, -RZ ;  /* 0x800000ff19167221 */ /* 0x000fc40000010100 */
[----:B------:R-:W-:Y:S02]  /*0de0*/  FSEL R14, R18, R15, !P5 ;  /* 0x0000000f120e7208 */ /* 0x000fe40006800000 */
[----:B------:R-:W-:Y:S02]  /*0df0*/  FSEL R15, R8, R17, !P5 ;  /* 0x00000011080f7208 */ /* 0x000fe40006800000 */
[----:B------:R-:W-:Y:S01]  /*0e00*/  FSEL R16, R9, R16, !P5 ;  /* 0x0000001009107208 */ /* 0x000fe20006800000 */
[----:B------:R-:W-:Y:S01]  /*0e10*/  @P4 FFMA.FTZ R14, R21, R2, R14 ;  /* 0x00000002150e4223 */ /* 0x000fe2000001000e */
[----:B------:R-:W-:Y:S01]  /*0e20*/  FSEL R17, R25, R22, !P5 ;  /* 0x0000001619117208 */ /* 0x000fe20006800000 */
[-C--:B------:R-:W-:Y:S02]  /*0e30*/  @P4 FFMA.FTZ R15, R19, R2.reuse, R15 ;  /* 0x00000002130f4223 */ /* 0x080fe4000001000f */
[----:B------:R-:W-:Y:S01]  /*0e40*/  @P4 FFMA.FTZ R16, R11, R2, R16 ;  /* 0x000000020b104223 */ /* 0x000fe20000010010 */
[----:B------:R-:W-:Y:S01]  /*0e50*/  FFMA.FTZ R20, R28, R14, R29 ;  /* 0x0000000e1c147223 */ /* 0x000fe2000001001d */
[----:B------:R-:W-:Y:S01]  /*0e60*/  @P4 FFMA.FTZ R17, R10, R2, R17 ;  /* 0x000000020a114223 */ /* 0x000fe20000010011 */
[C---:B------:R-:W-:Y:S01]  /*0e70*/  FFMA.FTZ R22, R28.reuse, R15, R24 ;  /* 0x0000000f1c167223 */ /* 0x040fe20000010018 */
[----:B------:R-:W-:Y:S01]  /*0e80*/  FFMA.FTZ R23, R28, R16, R27 ;  /* 0x000000101c177223 */ /* 0x000fe2000001001b */
        /* <DEDUP_REMOVED lines=9> */
[----:B------:R-:W-:-:S07]  /*0f20*/  FSEL R27, R24, R17, !P4 ;  /* 0x00000011181b7208 */ /* 0x000fce0006000000 */
.L_x_98:
[-C--:B------:R-:W-:Y:S01]  /*0f30*/  FFMA.FTZ R21, R14, -R0.reuse, R21 ;  /* 0x800000000e157223 */ /* 0x080fe20000010015 */
[-C--:B------:R-:W-:Y:S01]  /*0f40*/  @P3 IADD3 R14, PT, PT, R5, R7.reuse, R5 ;  /* 0x00000007050e3210 */ /* 0x080fe20007ffe005 */
[-C--:B------:R-:W-:Y:S01]  /*0f50*/  FFMA.FTZ R27, R27, -R0.reuse, R10 ;  /* 0x800000001b1b7223 */ /* 0x080fe2000001000a */
[-C--:B------:R-:W-:Y:S01]  /*0f60*/  FFMA.FTZ R19, R16, -R0.reuse, R19 ;  /* 0x8000000010137223 */ /* 0x080fe20000010013 */
[C---:B------:R-:W-:Y:S01]  /*0f70*/  @P2 IADD3 R10, PT, PT, R5.reuse, R7, R5 ;  /* 0x00000007050a2210 */ /* 0x040fe20007ffe005 */
[----:B------:R-:W-:Y:S01]  /*0f80*/  FFMA.FTZ R17, R26, -R0, R11 ;  /* 0x800000001a117223 */ /* 0x000fe2000001000b */
[----:B------:R-:W-:Y:S01]  /*0f90*/  IMAD.MOV.U32 R29, RZ, RZ, 0x4 ;  /* 0x00000004ff1d7424 */ /* 0x000fe200078e00ff */
[----:B------:R-:W-:Y:S01]  /*0fa0*/  MOV R16, 0x4 ;  /* 0x0000000400107802 */ /* 0x000fe20000000f00 */
[----:B------:R-:W-:Y:S01]  /*0fb0*/  @P3 IMAD.IADD R11, R14, 0x1, R5 ;  /* 0x000000010e0b3824 */ /* 0x000fe200078e0205 */
[----:B------:R0:W-:Y:S01]  /*0fc0*/  @P1 STG.E desc[UR16][R12.64], R21 ;  /* 0x000000150c001986 */ /* 0x0001e2000c101910 */
[----:B------:R-:W-:Y:S01]  /*0fd0*/  @P0 IMAD.WIDE R14, R5, 0x4, R12 ;  /* 0x00000004050e0825 */ /* 0x000fe200078e020c */
[----:B------:R-:W-:-:S04]  /*0fe0*/  UISETP.NE.U32.AND UP0, UPT, UR18, URZ, UPT ;  /* 0x000000ff1200728c */ /* 0x000fc8000bf05070 */
[----:B------:R1:W-:Y:S01]  /*0ff0*/  @P0 STG.E desc[UR16][R14.64], R19 ;  /* 0x000000130e000986 */ /* 0x0003e2000c101910 */
[----:B------:R-:W-:Y:S01]  /*1000*/  UISETP.NE.AND.EX UP0, UPT, UR19, URZ, UPT, UP0 ;  /* 0x000000ff1300728c */ /* 0x000fe2000bf05300 */
[----:B0-----:R-:W-:-:S04]  /*1010*/  @P2 IMAD.WIDE.U32 R12, R10, R29, UR8 ;  /* 0x000000080a0c2e25 */ /* 0x001fc8000f8e001d */
[----:B------:R-:W-:Y:S01]  /*1020*/  @P3 IMAD.WIDE.U32 R10, R11, R16, UR8 ;  /* 0x000000080b0a3e25 */ /* 0x000fe2000f8e0010 */
[----:B------:R1:W-:Y:S04]  /*1030*/  @P2 STG.E desc[UR16][R12.64], R17 ;  /* 0x000000110c002986 */ /* 0x0003e8000c101910 */
[----:B------:R1:W-:Y:S01]  /*1040*/  @P3 STG.E desc[UR16][R10.64], R27 ;  /* 0x0000001b0a003986 */ /* 0x0003e2000c101910 */
[----:B------:R-:W-:Y:S05]  /*1050*/  BRA.U !UP0, `(.L_x_99) ;  /* 0x0000000108447547 */ /* 0x000fea000b800000 */
[----:B-1----:R-:W-:Y:S01]  /*1060*/  IMAD.MOV.U32 R10, RZ, RZ, 0x4 ;  /* 0x00000004ff0a7424 */ /* 0x002fe200078e00ff */
[CCC-:B------:R-:W-:Y:S01]  /*1070*/  @P2 IADD3 R12, PT, PT, R5.reuse, R6.reuse, R4.reuse ;  /* 0x00000006050c2210 */ /* 0x1c0fe20007ffe004 */
[----:B------:R-:W-:Y:S01]  /*1080*/  IMAD.MOV.U32 R26, RZ, RZ, 0x4 ;  /* 0x00000004ff1a7424 */ /* 0x000fe200078e00ff */
[----:B------:R-:W-:Y:S01]  /*1090*/  @P3 IADD3 R16, PT, PT, R5, R6, R4 ;  /* 0x0000000605103210 */ /* 0x000fe20007ffe004 */
[----:B------:R-:W-:Y:S01]  /*10a0*/  @P0 IMAD.WIDE.U32 R10, R7, R10, UR6 ;  /* 0x00000006070a0e25 */ /* 0x000fe2000f8e000a */
[----:B------:R-:W-:Y:S02]  /*10b0*/  MOV R14, 0x4 ;  /* 0x00000004000e7802 */ /* 0x000fe40000000f00 */
[--C-:B------:R-:W-:Y:S01]  /*10c0*/  @P3 IADD3 R15, PT, PT, R5, R16, R5.reuse ;  /* 0x00000010050f3210 */ /* 0x100fe20007ffe005 */
[----:B------:R-:W-:Y:S02]  /*10d0*/  IMAD.MOV.U32 R13, RZ, RZ, 0x4 ;  /* 0x00000004ff0d7424 */ /* 0x000fe400078e00ff */
[----:B------:R-:W-:-:S02]  /*10e0*/  @P2 IMAD.IADD R12, R12, 0x1, R5 ;  /* 0x000000010c0c2824 */ /* 0x000fc400078e0205 */
[----:B------:R-:W-:-:S04]  /*10f0*/  @P1 IMAD.WIDE.U32 R16, R7, R26, UR6 ;  /* 0x0000000607101e25 */ /* 0x000fc8000f8e001a */
[----:B------:R-:W-:Y:S01]  /*1100*/  @P0 IMAD.WIDE R10, R5, 0x4, R10 ;  /* 0x00000004050a0825 */ /* 0x000fe200078e020a */
[----:B------:R0:W-:Y:S03]  /*1110*/  @P1 STG.E desc[UR16][R16.64], R18 ;  /* 0x0000001210001986 */ /* 0x0001e6000c101910 */
[----:B------:R-:W-:Y:S01]  /*1120*/  @P2 IMAD.WIDE.U32 R12, R12, R13, UR6 ;  /* 0x000000060c0c2e25 */ /* 0x000fe2000f8e000d */
[----:B------:R0:W-:Y:S03]  /*1130*/  @P0 STG.E desc[UR16][R10.64], R8 ;  /* 0x000000080a000986 */ /* 0x0001e6000c101910 */
[----:B------:R-:W-:Y:S01]  /*1140*/  @P3 IMAD.WIDE.U32 R14, R15, R14, UR6 ;  /* 0x000000060f0e3e25 */ /* 0x000fe2000f8e000e */
[----:B------:R0:W-:Y:S04]  /*1150*/  @P2 STG.E desc[UR16][R12.64], R9 ;  /* 0x000000090c002986 */ /* 0x0001e8000c101910 */
[----:B------:R0:W-:Y:S02]  /*1160*/  @P3 STG.E desc[UR16][R14.64], R25 ;  /* 0x000000190e003986 */ /* 0x0001e4000c101910 */
.L_x_99:
[----:B01----:R-:W-:Y:S01]  /*1170*/  IMAD.MOV.U32 R10, RZ, RZ, 0x4 ;  /* 0x00000004ff0a7424 */ /* 0x003fe200078e00ff */
[CCC-:B------:R-:W-:Y:S01]  /*1180*/  @P3 IADD3 R8, PT, PT, R5.reuse, R7.reuse, R5.reuse ;  /* 0x0000000705083210 */ /* 0x1c0fe20007ffe005 */
[----:B------:R-:W-:Y:S01]  /*1190*/  IMAD.MOV.U32 R16, RZ, RZ, 0x4 ;  /* 0x00000004ff107424 */ /* 0x000fe200078e00ff */
[----:B------:R-:W-:Y:S01]  /*11a0*/  @P2 IADD3 R12, PT, PT, R5, R7, R5 ;  /* 0x00000007050c2210 */ /* 0x000fe20007ffe005 */
[----:B------:R-:W-:-:S04]  /*11b0*/  @P0 IMAD.WIDE.U32 R10, R7, R10, UR4 ;  /* 0x00000004070a0e25 */ /* 0x000fc8000f8e000a */
[----:B------:R-:W-:Y:S02]  /*11c0*/  HFMA2 R13, -RZ, RZ, 0, 2.384185791015625e-07 ;  /* 0x00000004ff0d7431 */ /* 0x000fe400000001ff */
[----:B------:R-:W-:Y:S02]  /*11d0*/  IMAD.MOV.U32 R15, RZ, RZ, 0x4 ;  /* 0x00000004ff0f7424 */ /* 0x000fe400078e00ff */
[----:B------:R-:W-:Y:S02]  /*11e0*/  @P3 IMAD.IADD R14, R8, 0x1, R5 ;  /* 0x00000001080e3824 */ /* 0x000fe400078e0205 */
[----:B------:R-:W-:Y:S01]  /*11f0*/  @P1 IMAD.WIDE.U32 R8, R7, R16, UR4 ;  /* 0x0000000407081e25 */ /* 0x000fe2000f8e0010 */
[----:B------:R-:W-:-:S03]  /*1200*/  MOV R7, UR11 ;  /* 0x0000000b00077c02 */ /* 0x000fc60008000f00 */
[C---:B------:R-:W-:Y:S01]  /*1210*/  @P0 IMAD.WIDE R10, R5.reuse, 0x4, R10 ;  /* 0x00000004050a0825 */ /* 0x040fe200078e020a */
[----:B------:R0:W-:Y:S03]  /*1220*/  @P1 STG.E desc[UR16][R8.64], R20 ;  /* 0x0000001408001986 */ /* 0x0001e6000c101910 */
[----:B------:R-:W-:Y:S01]  /*1230*/  @P2 IMAD.WIDE.U32 R12, R12, R13, UR4 ;  /* 0x000000040c0c2e25 */ /* 0x000fe2000f8e000d */
[----:B------:R0:W-:Y:S03]  /*1240*/  @P0 STG.E desc[UR16][R10.64], R22 ;  /* 0x000000160a000986 */ /* 0x0001e6000c101910 */
[----:B------:R-:W-:Y:S01]  /*1250*/  @P3 IMAD.WIDE.U32 R14, R14, R15, UR4 ;  /* 0x000000040e0e3e25 */ /* 0x000fe2000f8e000f */
[----:B------:R0:W-:Y:S03]  /*1260*/  @P2 STG.E desc[UR16][R12.64], R23 ;  /* 0x000000170c002986 */ /* 0x0001e6000c101910 */
[----:B------:R-:W-:Y:S01]  /*1270*/  IMAD R6, R5, 0x4, R6 ;  /* 0x0000000405067824 */ /* 0x000fe200078e0206 */
[----:B------:R0:W-:Y:S04]  /*1280*/  @P3 STG.E desc[UR16][R14.64], R24 ;  /* 0x000000180e003986 */ /* 0x0001e8000c101910 */
[----:B------:R-:W-:-:S02]  /*1290*/  ISETP.LT.U32.AND P0, PT, R6, UR15, PT ;  /* 0x0000000f06007c0c */ /* 0x000fc4000bf01070 */
[----:B------:R-:W-:Y:S02]  /*12a0*/  ISETP.LT.U32.AND P1, PT, R6, 0x10000, PT ;  /* 0x000100000600780c */ /* 0x000fe40003f21070 */
[----:B------:R-:W-:-:S13]  /*12b0*/  ISETP.GT.AND.EX P0, PT, R7, RZ, PT, P0 ;  /* 0x000000ff0700720c */ /* 0x000fda0003f04300 */
[----:B0-----:R-:W-:Y:S05]  /*12c0*/  @P0 BRA P1, `(.L_x_100) ;  /* 0xfffffff000940947 */ /* 0x001fea000083ffff */
[----:B------:R-:W-:Y:S05]  /*12d0*/  EXIT ;  /* 0x000000000000794d */ /* 0x000fea0003800000 */
.L_x_96:
[----:B------:R-:W0:Y:S02]  /*12e0*/  LDCU.64 UR12, c[0x0][0x1000] ;  /* 0x00020000ff0c77ac */ /* 0x000e240008000a00 */
[----:B0-----:R-:W-:-:S04]  /*12f0*/  UISETP.NE.U32.AND UP0, UPT, UR12, URZ, UPT ;  /* 0x000000ff0c00728c */ /* 0x001fc8000bf05070 */
[----:B------:R-:W-:-:S09]  /*1300*/  UISETP.NE.AND.EX UP0, UPT, UR13, URZ, UPT, UP0 ;  /* 0x000000ff0d00728c */ /* 0x000fd2000bf05300 */
[----:B------:R-:W-:Y:S05]  /*1310*/  BRA.U !UP0, `(.L_x_101) ;  /* 0x0000000508f47547 */ /* 0x000fea000b800000 */
[----:B------:R-:W-:Y:S01]  /*1320*/  IMAD.MOV.U32 R6, RZ, RZ, RZ ;  /* 0x000000ffff067224 */ /* 0x000fe200078e00ff */
[----:B------:R-:W0:Y:S06]  /*1330*/  LDCU.U8 UR12, c[0x0][0xff8] ;  /* 0x0001ff00ff0c77ac */ /* 0x000e2c0008000000 */
.L_x_102:
[----:B------:R-:W3:Y:S01]  /*1340*/  LDC.64 R28, c[0x0][0x1000] ;  /* 0x00040000ff1c7b82 */ /* 0x000ee20000000a00 */
[----:B-1----:R-:W-:Y:S02]  /*1350*/  IMAD.IADD R25, R4, 0x1, R6 ;  /* 0x0000000104197824 */ /* 0x002fe400078e0206 */
[----:B------:R-:W-:-:S03]  /*1360*/  IMAD.U32 R7, RZ, RZ, UR11 ;  /* 0x0000000bff077e24 */ /* 0x000fc6000f8e00ff */
[----:B------:R-:W-:-:S04]  /*1370*/  ISETP.LT.U32.AND P3, PT, R25, UR15, PT ;  /* 0x0000000f19007c0c */ /* 0x000fc8000bf61070 */
[----:B------:R-:W-:-:S04]  /*1380*/  ISETP.GT.AND.EX P3, PT, R7, RZ, PT, P3 ;  /* 0x000000ff0700720c */ /* 0x000fc80003f64330 */
[C---:B------:R-:W-:Y:S01]  /*1390*/  ISETP.LT.U32.AND P3, PT, R25.reuse, 0x10000, P3 ;  /* 0x000100001900780c */ /* 0x040fe20001f61070 */
[----:B---3--:R-:W3:Y:S01]  /*13a0*/  LDG.E R28, desc[UR16][R28.64] ;  /* 0x000000101c1c7981 */ /* 0x008ee2000c1e1900 */
[C---:B------:R-:W-:Y:S01]  /*13b0*/  LEA R12, P0, R25.reuse, UR6, 0x2 ;  /* 0x00000006190c7c11 */ /* 0x040fe2000f8010ff */
[----:B------:R-:W-:Y:S02]  /*13c0*/  HFMA2 R24, -RZ, RZ, 0, 0 ;  /* 0x00000000ff187431 */ /* 0x000fe400000001ff */
[C---:B--2---:R-:W-:Y:S01]  /*13d0*/  IMAD.IADD R11, R25.reuse, 0x1, R5 ;  /* 0x00000001190b7824 */ /* 0x044fe200078e0205 */
[----:B------:R-:W-:-:S03]  /*13e0*/  LEA.HI.X R13, R25, UR7, RZ, 0x2, P0 ;  /* 0x00000007190d7c11 */ /* 0x000fc600080f14ff */
[----:B------:R-:W-:-:S04]  /*13f0*/  IMAD.IADD R22, R11, 0x1, R5 ;  /* 0x000000010b167824 */ /* 0x000fc800078e0205 */
[----:B------:R-:W2:Y:S01]  /*1400*/  @P3 LDG.E R24, desc[UR16][R12.64] ;  /* 0x000000100c183981 */ /* 0x000ea2000c1e1900 */
[----:B------:R-:W-:Y:S01]  /*1410*/  IMAD.MOV.U32 R16, RZ, RZ, 0x4 ;  /* 0x00000004ff107424 */ /* 0x000fe200078e00ff */
[C---:B------:R-:W-:Y:S01]  /*1420*/  ISETP.LT.U32.AND P1, PT, R22.reuse, UR15, PT ;  /* 0x0000000f16007c0c */ /* 0x040fe2000bf21070 */
[C---:B------:R-:W-:Y:S01]  /*1430*/  IMAD.IADD R21, R22.reuse, 0x1, R5 ;  /* 0x0000000116157824 */ /* 0x040fe200078e0205 */
[----:B------:R-:W-:Y:S01]  /*1440*/  MOV R18, RZ ;  /* 0x000000ff00127202 */ /* 0x000fe20000000f00 */
[----:B------:R-:W-:Y:S01]  /*1450*/  IMAD.WIDE.U32 R16, R25, R16, UR8 ;  /* 0x0000000819107e25 */ /* 0x000fe2000f8e0010 */
[----:B------:R-:W-:Y:S02]  /*1460*/  ISETP.GT.AND.EX P1, PT, R7, RZ, PT, P1 ;  /* 0x000000ff0700720c */ /* 0x000fe40003f24310 */
[----:B------:R-:W-:Y:S02]  /*1470*/  ISETP.LT.U32.AND P0, PT, R21, UR15, PT ;  /* 0x0000000f15007c0c */ /* 0x000fe4000bf01070 */
[----:B------:R-:W-:Y:S01]  /*1480*/  ISETP.LT.U32.AND P1, PT, R22, 0x10000, P1 ;  /* 0x000100001600780c */ /* 0x000fe20000f21070 */
[----:B------:R-:W4:Y:S01]  /*1490*/  @P3 LDG.E R18, desc[UR16][R16.64] ;  /* 0x0000001010123981 */ /* 0x000f22000c1e1900 */
[----:B------:R-:W-:-:S02]  /*14a0*/  ISETP.GT.AND.EX P0, PT, R7, RZ, PT, P0 ;  /* 0x000000ff0700720c */ /* 0x000fc40003f04300 */
[----:B------:R-:W-:Y:S02]  /*14b0*/  CS2R R26, SRZ ;  /* 0x00000000001a7805 */ /* 0x000fe4000001ff00 */
[----:B------:R-:W-:Y:S02]  /*14c0*/  ISETP.LT.U32.AND P2, PT, R11, UR15, PT ;  /* 0x0000000f0b007c0c */ /* 0x000fe4000bf41070 */
[----:B------:R-:W-:Y:S02]  /*14d0*/  ISETP.LT.U32.AND P0, PT, R21, 0x10000, P0 ;  /* 0x000100001500780c */ /* 0x000fe40000701070 */
[----:B------:R-:W-:-:S04]  /*14e0*/  ISETP.GT.AND.EX P2, PT, R7, RZ, PT, P2 ;  /* 0x000000ff0700720c */ /* 0x000fc80003f44320 */
[----:B------:R-:W-:Y:S02]  /*14f0*/  ISETP.LT.U32.AND P2, PT, R11, 0x10000, P2 ;  /* 0x000100000b00780c */ /* 0x000fe40001741070 */
[----:B------:R-:W-:-:S04]  /*1500*/  @P1 LEA R8, P4, R22, UR6, 0x2 ;  /* 0x0000000616081c11 */ /* 0x000fc8000f8810ff */
[----:B------:R-:W-:Y:S02]  /*1510*/  @P1 LEA.HI.X R9, R22, UR7, RZ, 0x2, P4 ;  /* 0x0000000716091c11 */ /* 0x000fe4000a0f14ff */
[C---:B------:R-:W-:Y:S01]  /*1520*/  @P0 LEA R30, P4, R21.reuse, UR6, 0x2 ;  /* 0x00000006151e0c11 */ /* 0x040fe2000f8810ff */
[----:B------:R-:W-:Y:S02]  /*1530*/  IMAD.MOV.U32 R23, RZ, RZ, RZ ;  /* 0x000000ffff177224 */ /* 0x000fe400078e00ff */
[----:B------:R1:W4:Y:S01]  /*1540*/  @P1 LDG.E R26, desc[UR16][R8.64] ;  /* 0x00000010081a1981 */ /* 0x000322000c1e1900 */
[----:B------:R-:W-:Y:S01]  /*1550*/  @P0 LEA.HI.X R31, R21, UR7, RZ, 0x2, P4 ;  /* 0x00000007151f0c11 */ /* 0x000fe2000a0f14ff */
[----:B------:R-:W-:-:S04]  /*1560*/  IMAD.WIDE R14, R5, 0x4, R12 ;  /* 0x00000004050e7825 */ /* 0x000fc800078e020c */
[----:B------:R-:W4:Y:S01]  /*1570*/  @P0 LDG.E R23, desc[UR16][R30.64] ;  /* 0x000000101e170981 */ /* 0x000f22000c1e1900 */
[----:B-1----:R-:W-:-:S06]  /*1580*/  CS2R R8, SRZ ;  /* 0x0000000000087805 */ /* 0x002fcc000001ff00 */
[----:B------:R-:W4:Y:S01]  /*1590*/  @P2 LDG.E R9, desc[UR16][R14.64] ;  /* 0x000000100e092981 */ /* 0x000f22000c1e1900 */
[----:B------:R-:W-:Y:S02]  /*15a0*/  IMAD.MOV.U32 R10, RZ, RZ, RZ ;  /* 0x000000ffff0a7224 */ /* 0x000fe400078e00ff */
[----:B------:R-:W-:-:S05]  /*15b0*/  IMAD.WIDE R16, R5, 0x4, R16 ;  /* 0x0000000405107825 */ /* 0x000fca00078e0210 */
[----:B------:R1:W4:Y:S02]  /*15c0*/  @P2 LDG.E R10, desc[UR16][R16.64] ;  /* 0x00000010100a2981 */ /* 0x000324000c1e1900 */
[----:B-1----:R-:W-:-:S04]  /*15d0*/  @P1 LEA R16, P4, R22, UR8, 0x2 ;  /* 0x0000000816101c11 */ /* 0x002fc8000f8810ff */
[----:B------:R-:W-:-:S05]  /*15e0*/  @P1 LEA.HI.X R17, R22, UR9, RZ, 0x2, P4 ;  /* 0x0000000916111c11 */ /* 0x000fca000a0f14ff */
[----:B------:R1:W4:Y:S02]  /*15f0*/  @P1 LDG.E R8, desc[UR16][R16.64] ;  /* 0x0000001010081981 */ /* 0x000324000c1e1900 */
[----:B-1----:R-:W-:-:S04]  /*1600*/  @P0 LEA R16, P4, R21, UR8, 0x2 ;  /* 0x0000000815100c11 */ /* 0x002fc8000f8810ff */
[----:B------:R-:W-:-:S05]  /*1610*/  @P0 LEA.HI.X R17, R21, UR9, RZ, 0x2, P4 ;  /* 0x0000000915110c11 */ /* 0x000fca000a0f14ff */
[----:B------:R1:W4:Y:S01]  /*1620*/  @P0 LDG.E R27, desc[UR16][R16.64] ;  /* 0x00000010101b0981 */ /* 0x000322000c1e1900 */
[----:B------:R-:W0:Y:S01]  /*1630*/  LDCU.S8 UR10, c[0x0][0xff9] ;  /* 0x0001ff20ff0a77ac */ /* 0x000e220008000200 */
[----:B------:R-:W-:Y:S02]  /*1640*/  FSETP.NEU.FTZ.AND P5, PT, R2, RZ, PT ;  /* 0x000000ff0200720b */ /* 0x000fe40003fbd000 */
[C---:B-1----:R-:W-:Y:S02]  /*1650*/  @P3 LEA R16, P4, R25.reuse, UR8, 0x2 ;  /* 0x0000000819103c11 */ /* 0x042fe4000f8810ff */
[----:B0-----:R-:W-:Y:S01]  /*1660*/  ISETP.NE.AND P6, PT, RZ, UR10, PT ;  /* 0x0000000aff007c0c */ /* 0x001fe2000bfc5270 */
[----:B------:R-:W-:Y:S01]  /*1670*/  UPRMT UR10, UR12, 0x8880, URZ ;  /* 0x000088800c0a7896 */ /* 0x000fe200080000ff */
[----:B------:R-:W-:-:S05]  /*1680*/  @P3 LEA.HI.X R17, R25, UR9, RZ, 0x2, P4 ;  /* 0x0000000919113c11 */ /* 0x000fca000a0f14ff */
[----:B------:R-:W-:Y:S02]  /*1690*/  ISETP.NE.AND P4, PT, RZ, UR10, PT ;  /* 0x0000000aff007c0c */ /* 0x000fe4000bf85270 */
[----:B------:R-:W-:Y:S02]  /*16a0*/  P2R R7, PR, RZ, 0x1 ;  /* 0x00000001ff077803 */ /* 0x000fe40000000000 */
[----:B------:R-:W-:Y:S01]  /*16b0*/  LEA R6, R5, R6, 0x2 ;  /* 0x0000000605067211 */ /* 0x000fe200078e10ff */
[----:B---3--:R-:W2:Y:S02]  /*16c0*/  MUFU.RCP R28, R28 ;  /* 0x0000001c001c7308 */ /* 0x008ea40000001000 */
[----:B--2---:R-:W-:-:S04]  /*16d0*/  FMUL.FTZ R24, R28, R24 ;  /* 0x000000181c187220 */ /* 0x004fc80000410000 */
[----:B------:R-:W-:-:S05]  /*16e0*/  FADD.FTZ R19, -R24, -RZ ;  /* 0x800000ff18137221 */ /* 0x000fca0000010100 */
[----:B------:R-:W-:-:S05]  /*16f0*/  FSEL R20, R24, R19, !P6 ;  /* 0x0000001318147208 */ /* 0x000fca0007000000 */
[----:B----4-:R-:W-:-:S04]  /*1700*/  @P5 FFMA.FTZ R20, R18, R2, R20 ;  /* 0x0000000212145223 */ /* 0x010fc80000010014 */
[----:B------:R-:W-:-:S05]  /*1710*/  FFMA.FTZ R19, R20, R3, R20 ;  /* 0x0000000314137223 */ /* 0x000fca0000010014 */
[----:B------:R-:W-:-:S05]  /*1720*/  FSEL R19, R20, R19, !P4 ;  /* 0x0000001314137208 */ /* 0x000fca0006000000 */
[----:B-----5:R-:W-:-:S05]  /*1730*/  FFMA.FTZ R29, R19, -R0, R18 ;  /* 0x80000000131d7223 */ /* 0x020fca0000010012 */
[----:B------:R0:W-:Y:S01]  /*1740*/  @P3 STG.E desc[UR16][R16.64], R29 ;  /* 0x0000001d10003986 */ /* 0x0001e2000c101910 */
[C---:B------:R-:W-:Y:S01]  /*1750*/  FMUL.FTZ R26, R28.reuse, R26 ;  /* 0x0000001a1c1a7220 */ /* 0x040fe20000410000 */
[C---:B------:R-:W-:Y:S01]  /*1760*/  FMUL.FTZ R23, R28.reuse, R23 ;  /* 0x000000171c177220 */ /* 0x040fe20000410000 */
[----:B0-----:R-:W-:Y:S01]  /*1770*/  @P2 LEA R16, P0, R25, UR8, 0x2 ;  /* 0x0000000819102c11 */ /* 0x001fe2000f8010ff */
[----:B------:R-:W-:-:S03]  /*1780*/  FMUL.FTZ R28, R28, R9 ;  /* 0x000000091c1c7220 */ /* 0x000fc60000410000 */
[----:B------:R-:W-:Y:S02]  /*1790*/  @P2 LEA.HI.X R17, R25, UR9, RZ, 0x2, P0 ;  /* 0x0000000919112c11 */ /* 0x000fe400080f14ff */
[----:B------:R-:W-:-:S04]  /*17a0*/  @P1 LEA R18, P0, R22, UR8, 0x2 ;  /* 0x0000000816121c11 */ /* 0x000fc8000f8010ff */
[----:B------:R-:W-:Y:S02]  /*17b0*/  @P1 LEA.HI.X R19, R22, UR9, RZ, 0x2, P0 ;  /* 0x0000000916131c11 */ /* 0x000fe400080f14ff */
[----:B------:R-:W-:Y:S01]  /*17c0*/  ISETP.NE.AND P0, PT, R7, RZ, PT ;  /* 0x000000ff0700720c */ /* 0x000fe20003f05270 */
[----:B------:R-:W-:-:S05]  /*17d0*/  FADD.FTZ R7, -R28, -RZ ;  /* 0x800000ff1c077221 */ /* 0x000fca0000010100 */
[----:B------:R-:W-:-:S05]  /*17e0*/  FSEL R7, R28, R7, !P6 ;  /* 0x000000071c077208 */ /* 0x000fca0007000000 */
[----:B------:R-:W-:-:S04]  /*17f0*/  @P5 FFMA.FTZ R7, R10, R2, R7 ;  /* 0x000000020a075223 */ /* 0x000fc80000010007 */
[----:B------:R-:W-:-:S05]  /*1800*/  FFMA.FTZ R30, R7, R3, R7 ;  /* 0x00000003071e7223 */ /* 0x000fca0000010007 */
[----:B------:R-:W-:-:S05]  /*1810*/  FSEL R9, R7, R30, !P4 ;  /* 0x0000001e07097208 */ /* 0x000fca0006000000 */
[----:B------:R-:W-:Y:S01]  /*1820*/  FFMA.FTZ R29, R9, -R0, R10 ;  /* 0x80000000091d7223 */ /* 0x000fe2000001000a */
[----:B------:R-:W-:-:S05]  /*1830*/  FADD.FTZ R9, -R26, -RZ ;  /* 0x800000ff1a097221 */ /* 0x000fca0000010100 */
[----:B------:R-:W-:-:S05]  /*1840*/  FSEL R10, R26, R9, !P6 ;  /* 0x000000091a0a7208 */ /* 0x000fca0007000000 */
[----:B------:R-:W-:-:S04]  /*1850*/  @P5 FFMA.FTZ R10, R8, R2, R10 ;  /* 0x00000002080a5223 */ /* 0x000fc8000001000a */
[----:B------:R-:W-:-:S05]  /*1860*/  FFMA.FTZ R9, R10, R3, R10 ;  /* 0x000000030a097223 */ /* 0x000fca000001000a */
[----:B------:R-:W-:Y:S01]  /*1870*/  FSEL R9, R10, R9, !P4 ;  /* 0x000000090a097208 */ /* 0x000fe20006000000 */
[----:B------:R-:W-:-:S04]  /*1880*/  @P2 IMAD.WIDE R16, R5, 0x4, R16 ;  /* 0x0000000405102825 */ /* 0x000fc800078e0210 */
[----:B------:R-:W-:Y:S01]  /*1890*/  FFMA.FTZ R31, R9, -R0, R8 ;  /* 0x80000000091f7223 */ /* 0x000fe20000010008 */
[C---:B------:R-:W-:Y:S01]  /*18a0*/  FADD.FTZ R8, -R23.reuse, -RZ ;  /* 0x800000ff17087221 */ /* 0x040fe20000010100 */
[----:B------:R0:W-:Y:S04]  /*18b0*/  @P2 STG.E desc[UR16][R16.64], R29 ;  /* 0x0000001d10002986 */ /* 0x0001e8000c101910 */
[----:B0-----:R-:W-:-:S05]  /*18c0*/  FSEL R16, R23, R8, !P6 ;  /* 0x0000000817107208 */ /* 0x001fca0007000000 */
[----:B------:R-:W-:-:S04]  /*18d0*/  @P5 FFMA.FTZ R16, R27, R2, R16 ;  /* 0x000000021b105223 */ /* 0x000fc80000010010 */
[----:B------:R-:W-:-:S05]  /*18e0*/  FFMA.FTZ R9, R16, R3, R16 ;  /* 0x0000000310097223 */ /* 0x000fca0000010010 */
[----:B------:R-:W-:Y:S02]  /*18f0*/  FSEL R30, R16, R9, !P4 ;  /* 0x00000009101e7208 */ /* 0x000fe40006000000 */
[----:B------:R-:W-:-:S03]  /*1900*/  @P0 LEA R8, P4, R21, UR8, 0x2 ;  /* 0x0000000815080c11 */ /* 0x000fc6000f8810ff */
[----:B------:R-:W-:Y:S01]  /*1910*/  FFMA.FTZ R27, R30, -R0, R27 ;  /* 0x800000001e1b7223 */ /* 0x000fe2000001001b */
[----:B------:R-:W-:Y:S01]  /*1920*/  @P0 LEA.HI.X R9, R21, UR9, RZ, 0x2, P4 ;  /* 0x0000000915090c11 */ /* 0x000fe2000a0f14ff */
[----:B------:R0:W-:Y:S04]  /*1930*/  @P1 STG.E desc[UR16][R18.64], R31 ;  /* 0x0000001f12001986 */ /* 0x0001e8000c101910 */
[----:B------:R1:W-:Y:S04]  /*1940*/  @P0 STG.E desc[UR16][R8.64], R27 ;  /* 0x0000001b08000986 */ /* 0x0003e8000c101910 */
[----:B------:R2:W-:Y:S01]  /*1950*/  @P3 STG.E desc[UR16][R12.64], R24 ;  /* 0x000000180c003986 */ /* 0x0005e2000c101910 */
[----:B0-----:R-:W-:-:S02]  /*1960*/  @P3 LEA R18, P4, R25, UR4, 0x2 ;  /* 0x0000000419123c11 */ /* 0x001fc4000f8810ff */
[----:B-1----:R-:W-:-:S04]  /*1970*/  @P1 LEA R8, P5, R22, UR6, 0x2 ;  /* 0x0000000616081c11 */ /* 0x002fc8000f8a10ff */
[----:B------:R-:W-:Y:S02]  /*1980*/  @P1 LEA.HI.X R9, R22, UR7, RZ, 0x2, P5 ;  /* 0x0000000716091c11 */ /* 0x000fe4000a8f14ff */
[----:B--2---:R-:W-:Y:S01]  /*1990*/  @P0 LEA R12, P5, R21, UR6, 0x2 ;  /* 0x00000006150c0c11 */ /* 0x004fe2000f8a10ff */
[----:B------:R0:W-:Y:S01]  /*19a0*/  @P2 STG.E desc[UR16][R14.64], R28 ;  /* 0x0000001c0e002986 */ /* 0x0001e2000c101910 */
[----:B------:R-:W-:Y:S02]  /*19b0*/  @P3 LEA.HI.X R19, R25, UR5, RZ, 0x2, P4 ;  /* 0x0000000519133c11 */ /* 0x000fe4000a0f14ff */
[----:B------:R-:W-:Y:S01]  /*19c0*/  @P0 LEA.HI.X R13, R21, UR7, RZ, 0x2, P5 ;  /* 0x00000007150d0c11 */ /* 0x000fe2000a8f14ff */
[----:B------:R1:W-:Y:S01]  /*19d0*/  @P1 STG.E desc[UR16][R8.64], R26 ;  /* 0x0000001a08001986 */ /* 0x0003e2000c101910 */
[----:B------:R-:W-:-:S04]  /*19e0*/  @P2 LEA R24, P4, R11, UR4, 0x2 ;  /* 0x000000040b182c11 */ /* 0x000fc8000f8810ff */
[----:B------:R-:W-:Y:S02]  /*19f0*/  @P2 LEA.HI.X R25, R11, UR5, RZ, 0x2, P4 ;  /* 0x000000050b192c11 */ /* 0x000fe4000a0f14ff */
[C---:B0-----:R-:W-:Y:S02]  /*1a00*/  @P1 LEA R14, P5, R22.reuse, UR4, 0x2 ;  /* 0x00000004160e1c11 */ /* 0x041fe4000f8a10ff */
[C---:B-1----:R-:W-:Y:S02]  /*1a10*/  @P0 LEA R8, P6, R21.reuse, UR4, 0x2 ;  /* 0x0000000415080c11 */ /* 0x042fe4000f8c10ff */
[----:B------:R-:W-:Y:S01]  /*1a20*/  @P1 LEA.HI.X R15, R22, UR5, RZ, 0x2, P5 ;  /* 0x00000005160f1c11 */ /* 0x000fe2000a8f14ff */
[----:B------:R3:W-:Y:S01]  /*1a30*/  @P0 STG.E desc[UR16][R12.64], R23 ;  /* 0x000000170c000986 */ /* 0x0007e2000c101910 */
[----:B------:R-:W-:-:S03]  /*1a40*/  @P0 LEA.HI.X R9, R21, UR5, RZ, 0x2, P6 ;  /* 0x0000000515090c11 */ /* 0x000fc6000b0f14ff */
[----:B------:R3:W-:Y:S01]  /*1a50*/  @P3 STG.E desc[UR16][R18.64], R20 ;  /* 0x0000001412003986 */ /* 0x0007e2000c101910 */
[----:B------:R-:W-:-:S03]  /*1a60*/  IMAD.U32 R11, RZ, RZ, UR11 ;  /* 0x0000000bff0b7e24 */ /* 0x000fc6000f8e00ff */
[----:B------:R3:W-:Y:S04]  /*1a70*/  @P2 STG.E desc[UR16][R24.64], R7 ;  /* 0x0000000718002986 */ /* 0x0007e8000c101910 */
[----:B------:R3:W-:Y:S04]  /*1a80*/  @P1 STG.E desc[UR16][R14.64], R10 ;  /* 0x0000000a0e001986 */ /* 0x0007e8000c101910 */
[----:B------:R3:W-:Y:S01]  /*1a90*/  @P0 STG.E desc[UR16][R8.64], R16 ;  /* 0x0000001008000986 */ /* 0x0007e2000c101910 */
[C---:B------:R-:W-:Y:S02]  /*1aa0*/  ISETP.LT.U32.AND P0, PT, R6.reuse, UR15, PT ;  /* 0x0000000f06007c0c */ /* 0x040fe4000bf01070 */
[----:B------:R-:W-:-:S02]  /*1ab0*/  ISETP.LT.U32.AND P1, PT, R6, 0x10000, PT ;  /* 0x000100000600780c */ /* 0x000fc40003f21070 */
[----:B------:R-:W-:-:S13]  /*1ac0*/  ISETP.GT.AND.EX P0, PT, R11, RZ, PT, P0 ;  /* 0x000000ff0b00720c */ /* 0x000fda0003f04300 */
[----:B---3--:R-:W-:Y:S05]  /*1ad0*/  @P0 BRA P1, `(.L_x_102) ;  /* 0xfffffff800180947 */ /* 0x008fea000083ffff */
[----:B------:R-:W-:Y:S05]  /*1ae0*/  EXIT ;  /* 0x000000000000794d */ /* 0x000fea0003800000 */
.L_x_101:
[----:B------:R-:W-:Y:S01]  /*1af0*/  IMAD.MOV.U32 R6, RZ, RZ, RZ ;  /* 0x000000ffff067224 */ /* 0x000fe200078e00ff */
[----:B------:R-:W0:Y:S06]  /*1b00*/  LDCU.U8 UR12, c[0x0][0xff8] ;  /* 0x0001ff00ff0c77ac */ /* 0x000e2c0008000000 */
.L_x_103:
[----:B-1----:R-:W-:Y:S02]  /*1b10*/  IMAD.IADD R14, R4, 0x1, R6 ;  /* 0x00000001040e7824 */ /* 0x002fe400078e0206 */
[----:B------:R-:W-:Y:S02]  /*1b20*/  HFMA2 R11, -RZ, RZ, 0, 2.384185791015625e-07 ;  /* 0x00000004ff0b7431 */ /* 0x000fe400000001ff */
[----:B------:R-:W-:Y:S01]  /*1b30*/  IMAD.U32 R7, RZ, RZ, UR11 ;  /* 0x0000000bff077e24 */ /* 0x000fe2000f8e00ff */
[----:B------:R-:W-:Y:S01]  /*1b40*/  MOV R18, RZ ;  /* 0x000000ff00127202 */ /* 0x000fe20000000f00 */
[----:B------:R-:W-:Y:S01]  /*1b50*/  IMAD.U32 R8, RZ, RZ, UR11 ;  /* 0x0000000bff087e24 */ /* 0x000fe2000f8e00ff */
[C---:B--2---:R-:W-:Y:S01]  /*1b60*/  IADD3 R15, PT, PT, R14.reuse, R5, RZ ;  /* 0x000000050e0f7210 */ /* 0x044fe20007ffe0ff */
[C---:B------:R-:W-:Y:S01]  /*1b70*/  IMAD.WIDE.U32 R10, R14.reuse, R11, UR8 ;  /* 0x000000080e0a7e25 */ /* 0x040fe2000f8e000b */
[----:B------:R-:W-:Y:S02]  /*1b80*/  ISETP.LT.U32.AND P2, PT, R14, UR15, PT ;  /* 0x0000000f0e007c0c */ /* 0x000fe4000bf41070 */
[C---:B------:R-:W-:Y:S01]  /*1b90*/  ISETP.LT.U32.AND P0, PT, R15.reuse, UR15, PT ;  /* 0x0000000f0f007c0c */ /* 0x040fe2000bf01070 */
[--C-:B------:R-:W-:Y:S01]  /*1ba0*/  IMAD.IADD R21, R15, 0x1, R5.reuse ;  /* 0x000000010f157824 */ /* 0x100fe200078e0205 */
[C---:B------:R-:W-:Y:S01]  /*1bb0*/  ISETP.GT.U32.AND.EX P2, PT, R7.reuse, RZ, PT, P2 ;  /* 0x000000ff0700720c */ /* 0x040fe20003f44120 */
[----:B------:R-:W-:Y:S01]  /*1bc0*/  IMAD.MOV.U32 R22, RZ, RZ, RZ ;  /* 0x000000ffff167224 */ /* 0x000fe200078e00ff */
[----:B------:R-:W-:Y:S01]  /*1bd0*/  ISETP.GT.AND.EX P0, PT, R7, RZ, PT, P0 ;  /* 0x000000ff0700720c */ /* 0x000fe20003f04300 */
[C---:B------:R-:W-:Y:S01]  /*1be0*/  IMAD.IADD R19, R21.reuse, 0x1, R5 ;  /* 0x0000000115137824 */ /* 0x040fe200078e0205 */
[----:B------:R-:W-:Y:S01]  /*1bf0*/  ISETP.LT.U32.AND P1, PT, R21, UR15, PT ;  /* 0x0000000f15007c0c */ /* 0x000fe2000bf21070 */
[----:B------:R-:W-:Y:S01]  /*1c00*/  IMAD.MOV.U32 R24, RZ, RZ, 0x4 ;  /* 0x00000004ff187424 */ /* 0x000fe200078e00ff */
[----:B------:R-:W-:-:S02]  /*1c10*/  ISETP.LT.U32.AND P0, PT, R15, 0x10000, P0 ;  /* 0x000100000f00780c */ /* 0x000fc40000701070 */
[C---:B------:R-:W-:Y:S01]  /*1c20*/  ISETP.GT.AND.EX P1, PT, R8.reuse, RZ, PT, P1 ;  /* 0x000000ff0800720c */ /* 0x040fe20003f24310 */
[----:B------:R-:W-:Y:S01]  /*1c30*/  IMAD.WIDE.U32 R24, R21, R24, UR8 ;  /* 0x0000000815187e25 */ /* 0x000fe2000f8e0018 */
[----:B------:R-:W-:Y:S02]  /*1c40*/  ISETP.LT.U32.AND P3, PT, R19, UR15, PT ;  /* 0x0000000f13007c0c */ /* 0x000fe4000bf61070 */
[----:B------:R-:W-:Y:S02]  /*1c50*/  ISETP.LT.U32.AND P1, PT, R21, 0x10000, P1 ;  /* 0x000100001500780c */ /* 0x000fe40000f21070 */
[----:B------:R-:W-:Y:S01]  /*1c60*/  ISETP.GT.AND.EX P3, PT, R8, RZ, PT, P3 ;  /* 0x000000ff0800720c */ /* 0x000fe20003f64330 */
[----:B------:R-:W-:Y:S01]  /*1c70*/  IMAD.WIDE R8, R5, 0x4, R10 ;  /* 0x0000000405087825 */ /* 0x000fe200078e020a */
[----:B------:R-:W-:Y:S02]  /*1c80*/  ISETP.LT.U32.AND P2, PT, R14, 0x10000, P2 ;  /* 0x000100000e00780c */ /* 0x000fe40001741070 */
[----:B------:R-:W-:-:S02]  /*1c90*/  ISETP.LT.U32.AND P3, PT, R19, 0x10000, P3 ;  /* 0x000100001300780c */ /* 0x000fc40001f61070 */
[C---:B------:R-:W-:Y:S01]  /*1ca0*/  @P0 LEA R16, P4, R15.reuse, UR6, 0x2 ;  /* 0x000000060f100c11 */ /* 0x040fe2000f8810ff */
[----:B------:R1:W2:Y:S03]  /*1cb0*/  @P0 LDG.E R22, desc[UR16][R8.64] ;  /* 0x0000001008160981 */ /* 0x0002a6000c1e1900 */
[----:B------:R-:W-:Y:S01]  /*1cc0*/  @P0 LEA.HI.X R17, R15, UR7, RZ, 0x2, P4 ;  /* 0x000000070f110c11 */ /* 0x000fe2000a0f14ff */
[----:B------:R-:W-:Y:S01]  /*1cd0*/  IMAD.MOV.U32 R20, RZ, RZ, RZ ;  /* 0x000000ffff147224 */ /* 0x000fe200078e00ff */
[C---:B------:R-:W-:Y:S01]  /*1ce0*/  @P1 LEA R12, P5, R21.reuse, UR6, 0x2 ;  /* 0x00000006150c1c11 */ /* 0x040fe2000f8a10ff */
[----:B------:R3:W4:Y:S01]  /*1cf0*/  @P1 LDG.E R18, desc[UR16][R24.64] ;  /* 0x0000001018121981 */ /* 0x000722000c1e1900 */
[----:B-1----:R-:W-:Y:S02]  /*1d00*/  CS2R R8, SRZ ;  /* 0x0000000000087805 */ /* 0x002fe4000001ff00 */
[----:B------:R-:W-:-:S04]  /*1d10*/  @P1 LEA.HI.X R13, R21, UR7, RZ, 0x2, P5 ;  /* 0x00000007150d1c11 */ /* 0x000fc8000a8f14ff */
[----:B------:R1:W2:Y:S01]  /*1d20*/  @P0 LDG.E R9, desc[UR16][R16.64] ;  /* 0x0000001010090981 */ /* 0x0002a2000c1e1900 */
[----:B---3--:R-:W-:-:S03]  /*1d30*/  CS2R R24, SRZ ;  /* 0x0000000000187805 */ /* 0x008fc6000001ff00 */
[----:B------:R3:W4:Y:S01]  /*1d40*/  @P1 LDG.E R8, desc[UR16][R12.64] ;  /* 0x000000100c081981 */ /* 0x000722000c1e1900 */
[----:B------:R-:W-:-:S03]  /*1d50*/  IMAD.MOV.U32 R7, RZ, RZ, RZ ;  /* 0x000000ffff077224 */ /* 0x000fc600078e00ff */
[----:B------:R-:W4:Y:S01]  /*1d60*/  @P2 LDG.E R25, desc[UR16][R10.64] ;  /* 0x000000100a192981 */ /* 0x000f22000c1e1900 */
[----:B-1----:R-:W-:-:S04]  /*1d70*/  @P2 LEA R16, P4, R14, UR6, 0x2 ;  /* 0x000000060e102c11 */ /* 0x002fc8000f8810ff */
[----:B------:R-:W-:Y:S02]  /*1d80*/  @P2 LEA.HI.X R17, R14, UR7, RZ, 0x2, P4 ;  /* 0x000000070e112c11 */ /* 0x000fe4000a0f14ff */
[----:B---3--:R-:W-:-:S03]  /*1d90*/  @P3 LEA R12, P5, R19, UR6, 0x2 ;  /* 0x00000006130c3c11 */ /* 0x008fc6000f8a10ff */
[----:B------:R1:W3:Y:S01]  /*1da0*/  @P2 LDG.E R20, desc[UR16][R16.64] ;  /* 0x0000001010142981 */ /* 0x0002e2000c1e1900 */
[----:B------:R-:W-:-:S05]  /*1db0*/  @P3 LEA.HI.X R13, R19, UR7, RZ, 0x2, P5 ;  /* 0x00000007130d3c11 */ /* 0x000fca000a8f14ff */
[----:B------:R4:W3:Y:S01]  /*1dc0*/  @P3 LDG.E R7, desc[UR16][R12.64] ;  /* 0x000000100c073981 */ /* 0x0008e2000c1e1900 */
[----:B-1----:R-:W-:-:S04]  /*1dd0*/  @P3 LEA R16, P4, R19, UR8, 0x2 ;  /* 0x0000000813103c11 */ /* 0x002fc8000f8810ff */
[----:B------:R-:W-:-:S05]  /*1de0*/  @P3 LEA.HI.X R17, R19, UR9, RZ, 0x2, P4 ;  /* 0x0000000913113c11 */ /* 0x000fca000a0f14ff */
[----:B------:R1:W3:Y:S01]  /*1df0*/  @P3 LDG.E R24, desc[UR16][R16.64] ;  /* 0x0000001010183981 */ /* 0x0002e2000c1e1900 */
[----:B------:R-:W0:Y:S01]  /*1e00*/  LDCU.S8 UR10, c[0x0][0xff9] ;  /* 0x0001ff20ff0a77ac */ /* 0x000e220008000200 */
[----:B------:R-:W-:Y:S02]  /*1e10*/  FSETP.NEU.FTZ.AND P5, PT, R2, RZ, PT ;  /* 0x000000ff0200720b */ /* 0x000fe40003fbd000 */
[----:B0-----:R-:W-:Y:S01]  /*1e20*/  ISETP.NE.AND P6, PT, RZ, UR10, PT ;  /* 0x0000000aff007c0c */ /* 0x001fe2000bfc5270 */
[----:B------:R-:W-:-:S06]  /*1e30*/  UPRMT UR10, UR12, 0x8880, URZ ;  /* 0x000088800c0a7896 */ /* 0x000fcc00080000ff */
[----:B------:R-:W-:Y:S01]  /*1e40*/  ISETP.NE.AND P4, PT, RZ, UR10, PT ;  /* 0x0000000aff007c0c */ /* 0x000fe2000bf85270 */
[----:B------:R-:W-:-:S05]  /*1e50*/  IMAD R6, R5, 0x4, R6 ;  /* 0x0000000405067824 */ /* 0x000fca00078e0206 */
[----:B--2---:R-:W-:-:S04]  /*1e60*/  @P6 FADD.FTZ R9, -R9, -RZ ;  /* 0x800000ff09096221 */ /* 0x004fc80000010100 */
[----:B------:R-:W-:Y:S01]  /*1e70*/  @P5 FFMA.FTZ R9, R22, R2, R9 ;  /* 0x0000000216095223 */ /* 0x000fe20000010009 */
[----:B----4-:R-:W-:-:S03]  /*1e80*/  @P6 FADD.FTZ R8, -R8, -RZ ;  /* 0x800000ff08086221 */ /* 0x010fc60000010100 */
[----:B------:R-:W-:Y:S01]  /*1e90*/  FFMA.FTZ R12, R9, R3, R9 ;  /* 0x00000003090c7223 */ /* 0x000fe20000010009 */
[----:B------:R-:W-:Y:S01]  /*1ea0*/  @P5 FFMA.FTZ R8, R18, R2, R8 ;  /* 0x0000000212085223 */ /* 0x000fe20000010008 */
[----:B---3--:R-:W-:-:S03]  /*1eb0*/  @P6 FADD.FTZ R20, -R20, -RZ ;  /* 0x800000ff14146221 */ /* 0x008fc60000010100 */
[-C--:B-1----:R-:W-:Y:S01]  /*1ec0*/  FFMA.FTZ R17, R8, R3.reuse, R8 ;  /* 0x0000000308117223 */ /* 0x082fe20000010008 */
[----:B------:R-:W-:Y:S01]  /*1ed0*/  @P5 FFMA.FTZ R20, R25, R2, R20 ;  /* 0x0000000219145223 */ /* 0x000fe20000010014 */
[----:B------:R-:W-:Y:S01]  /*1ee0*/  @P6 FADD.FTZ R7, -R7, -RZ ;  /* 0x800000ff07076221 */ /* 0x000fe20000010100 */
[----:B------:R-:W-:Y:S02]  /*1ef0*/  FSEL R27, R9, R12, !P4 ;  /* 0x0000000c091b7208 */ /* 0x000fe40006000000 */
[----:B------:R-:W-:Y:S01]  /*1f00*/  FFMA.FTZ R13, R20, R3, R20 ;  /* 0x00000003140d7223 */ /* 0x000fe20000010014 */
[----:B------:R-:W-:Y:S02]  /*1f10*/  FSEL R17, R8, R17, !P4 ;  /* 0x0000001108117208 */ /* 0x000fe40006000000 */
[----:B-----5:R-:W-:Y:S02]  /*1f20*/  FFMA.FTZ R27, R27, -R0, R22 ;  /* 0x800000001b1b7223 */ /* 0x020fe40000010016 */
[----:B------:R-:W-:Y:S01]  /*1f30*/  FSEL R16, R20, R13, !P4 ;  /* 0x0000000d14107208 */ /* 0x000fe20006000000 */
[----:B------:R-:W-:Y:S01]  /*1f40*/  @P5 FFMA.FTZ R7, R24, R2, R7 ;  /* 0x0000000218075223 */ /* 0x000fe20000010007 */
[----:B------:R-:W-:-:S03]  /*1f50*/  @P0 LEA R12, P5, R14, UR8, 0x2 ;  /* 0x000000080e0c0c11 */ /* 0x000fc6000f8a10ff */
[----:B------:R-:W-:Y:S01]  /*1f60*/  FFMA.FTZ R22, R7, R3, R7 ;  /* 0x0000000307167223 */ /* 0x000fe20000010007 */
[----:B------:R-:W-:Y:S01]  /*1f70*/  @P0 LEA.HI.X R13, R14, UR9, RZ, 0x2, P5 ;  /* 0x000000090e0d0c11 */ /* 0x000fe2000a8f14ff */
[-C--:B------:R-:W-:Y:S01]  /*1f80*/  FFMA.FTZ R23, R17, -R0.reuse, R18 ;  /* 0x8000000011177223 */ /* 0x080fe20000010012 */
[----:B------:R-:W-:Y:S02]  /*1f90*/  FFMA.FTZ R25, R16, -R0, R25 ;  /* 0x8000000010197223 */ /* 0x000fe40000010019 */
[----:B------:R-:W-:Y:S01]  /*1fa0*/  FSEL R17, R7, R22, !P4 ;  /* 0x0000001607117208 */ /* 0x000fe20006000000 */
[----:B------:R-:W-:Y:S01]  /*1fb0*/  @P0 IMAD.WIDE R12, R5, 0x4, R12 ;  /* 0x00000004050c0825 */ /* 0x000fe200078e020c */
[----:B------:R-:W-:Y:S01]  /*1fc0*/  @P1 LEA R16, P4, R21, UR8, 0x2 ;  /* 0x0000000815101c11 */ /* 0x000fe2000f8810ff */
[----:B------:R0:W-:Y:S02]  /*1fd0*/  @P2 STG.E desc[UR16][R10.64], R25 ;  /* 0x000000190a002986 */ /* 0x0001e4000c101910 */
[----:B------:R-:W-:Y:S01]  /*1fe0*/  FFMA.FTZ R22, R17, -R0, R24 ;  /* 0x8000000011167223 */ /* 0x000fe20000010018 */
[----:B------:R-:W-:Y:S01]  /*1ff0*/  @P1 LEA.HI.X R17, R21, UR9, RZ, 0x2, P4 ;  /* 0x0000000915111c11 */ /* 0x000fe2000a0f14ff */
[----:B------:R1:W-:Y:S01]  /*2000*/  @P0 STG.E desc[UR16][R12.64], R27 ;  /* 0x0000001b0c000986 */ /* 0x0003e2000c101910 */
[----:B------:R-:W-:-:S03]  /*2010*/  @P3 LEA R18, P6, R19, UR4, 0x2 ;  /* 0x0000000413123c11 */ /* 0x000fc6000f8c10ff */
[----:B------:R2:W-:Y:S01]  /*2020*/  @P1 STG.E desc[UR16][R16.64], R23 ;  /* 0x0000001710001986 */ /* 0x0005e2000c101910 */
[C---:B0-----:R-:W-:Y:S02]  /*2030*/  @P3 LEA R10, P5, R19.reuse, UR8, 0x2 ;  /* 0x00000008130a3c11 */ /* 0x041fe4000f8a10ff */
[C---:B-1----:R-:W-:Y:S02]  /*2040*/  @P2 LEA R12, P4, R14.reuse, UR4, 0x2 ;  /* 0x000000040e0c2c11 */ /* 0x042fe4000f8810ff */
[----:B------:R-:W-:Y:S02]  /*2050*/  @P3 LEA.HI.X R11, R19, UR9, RZ, 0x2, P5 ;  /* 0x00000009130b3c11 */ /* 0x000fe4000a8f14ff */
[----:B------:R-:W-:Y:S02]  /*2060*/  @P2 LEA.HI.X R13, R14, UR5, RZ, 0x2, P4 ;  /* 0x000000050e0d2c11 */ /* 0x000fe4000a0f14ff */
[----:B------:R-:W-:Y:S02]  /*2070*/  @P0 LEA R14, P4, R15, UR4, 0x2 ;  /* 0x000000040f0e0c11 */ /* 0x000fe4000f8810ff */
[----:B--2---:R-:W-:-:S02]  /*2080*/  @P1 LEA R16, P5, R21, UR4, 0x2 ;  /* 0x0000000415101c11 */ /* 0x004fc4000f8a10ff */
[----:B------:R-:W-:Y:S02]  /*2090*/  @P0 LEA.HI.X R15, R15, UR5, RZ, 0x2, P4 ;  /* 0x000000050f0f0c11 */ /* 0x000fe4000a0f14ff */
[----:B------:R-:W-:Y:S01]  /*20a0*/  @P1 LEA.HI.X R17, R21, UR5, RZ, 0x2, P5 ;  /* 0x0000000515111c11 */ /* 0x000fe2000a8f14ff */
[----:B------:R3:W-:Y:S01]  /*20b0*/  @P3 STG.E desc[UR16][R10.64], R22 ;  /* 0x000000160a003986 */ /* 0x0007e2000c101910 */
[----:B------:R-:W-:-:S03]  /*20c0*/  @P3 LEA.HI.X R19, R19, UR5, RZ, 0x2, P6 ;  /* 0x0000000513133c11 */ /* 0x000fc6000b0f14ff */
[----:B------:R3:W-:Y:S01]  /*20d0*/  @P2 STG.E desc[UR16][R12.64], R20 ;  /* 0x000000140c002986 */ /* 0x0007e2000c101910 */
[----:B------:R-:W-:-:S03]  /*20e0*/  MOV R21, UR11 ;  /* 0x0000000b00157c02 */ /* 0x000fc60008000f00 */
[----:B------:R3:W-:Y:S01]  /*20f0*/  @P0 STG.E desc[UR16][R14.64], R9 ;  /* 0x000000090e000986 */ /* 0x0007e2000c101910 */
[----:B------:R-:W-:-:S03]  /*2100*/  ISETP.LT.U32.AND P0, PT, R6, UR15, PT ;  /* 0x0000000f06007c0c */ /* 0x000fc6000bf01070 */
[----:B------:R3:W-:Y:S04]  /*2110*/  @P1 STG.E desc[UR16][R16.64], R8 ;  /* 0x0000000810001986 */ /* 0x0007e8000c101910 */
[----:B------:R3:W-:Y:S01]  /*2120*/  @P3 STG.E desc[UR16][R18.64], R7 ;  /* 0x0000000712003986 */ /* 0x0007e2000c101910 */
[----:B------:R-:W-:Y:S02]  /*2130*/  ISETP.LT.U32.AND P1, PT, R6, 0x10000, PT ;  /* 0x000100000600780c */ /* 0x000fe40003f21070 */
[----:B------:R-:W-:-:S13]  /*2140*/  ISETP.GT.AND.EX P0, PT, R21, RZ, PT, P0 ;  /* 0x000000ff1500720c */ /* 0x000fda0003f04300 */
[----:B---3--:R-:W-:Y:S05]  /*2150*/  @P0 BRA P1, `(.L_x_103) ;  /* 0xfffffff8006c0947 */ /* 0x008fea000083ffff */
[----:B------:R-:W-:Y:S05]  /*2160*/  EXIT ;  /* 0x000000000000794d */ /* 0x000fea0003800000 */
.L_x_95:
        /* <DEDUP_REMOVED lines=17> */
[----:B------:R-:W2:Y:S01]  /*2280*/  LDCU.64 UR20, c[0x0][0x1000] ;  /* 0x00020000ff1477ac */ /* 0x000ea20008000a00 */
[----:B0-----:R-:W-:-:S04]  /*2290*/  UISETP.NE.U32.AND UP0, UPT, UR12, URZ, UPT ;  /* 0x000000ff0c00728c */ /* 0x001fc8000bf05070 */
[----:B------:R-:W-:-:S06]  /*22a0*/  UISETP.NE.AND.EX UP0, UPT, UR13, URZ, UPT, UP0 ;  /* 0x000000ff0d00728c */ /* 0x000fcc000bf05300 */
[----:B-12---:R-:W-:-:S13]  /*22b0*/  PLOP3.LUT P3, PT, PT, PT, UP0, 0x80, 0x8 ;  /* 0x000000000008781c */ /* 0x006fda0003f6f008 */
.L_x_108:
[C---:B01----:R-:W-:Y:S01]  /*22c0*/  IMAD.SHL.U32 R18, R16.reuse, 0x10, RZ ;  /* 0x0000001010127824 */ /* 0x043fe200078e00ff */
[----:B------:R-:W-:-:S04]  /*22d0*/  SHF.L.U64.HI R4, R16, 0x4, R17 ;  /* 0x0000000410047819 */ /* 0x000fc80000010211 */
[C---:B------:R-:W-:Y:S02]  /*22e0*/  IADD3 R28, P0, PT, R18.reuse, UR8, RZ ;  /* 0x00000008121c7c10 */ /* 0x040fe4000ff1e0ff */
[C---:B------:R-:W-:Y:S02]  /*22f0*/  IADD3 R22, P1, PT, R18.reuse, UR6, RZ ;  /* 0x0000000612167c10 */ /* 0x040fe4000ff3e0ff */
[----:B------:R-:W-:Y:S02]  /*2300*/  IADD3 R18, P2, PT, R18, UR4, RZ ;  /* 0x0000000412127c10 */ /* 0x000fe4000ff5e0ff */
[C---:B------:R-:W-:Y:S02]  /*2310*/  IADD3.X R29, PT, PT, R4.reuse, UR9, RZ, P0, !PT ;  /* 0x00000009041d7c10 */ /* 0x040fe400087fe4ff */
[C---:B------:R-:W-:Y:S02]  /*2320*/  IADD3.X R23, PT, PT, R4.reuse, UR7, RZ, P1, !PT ;  /* 0x0000000704177c10 */ /* 0x040fe40008ffe4ff */
[----:B------:R-:W-:Y:S01]  /*2330*/  IADD3.X R19, PT, PT, R4, UR5, RZ, P2, !PT ;  /* 0x0000000504137c10 */ /* 0x000fe200097fe4ff */
[----:B-----5:R0:W5:Y:S04]  /*2340*/  LDG.E.128 R8, desc[UR16][R28.64] ;  /* 0x000000101c087981 */ /* 0x020168000c1e1d00 */
[----:B------:R0:W5:Y:S04]  /*2350*/  LDG.E.128 R4, desc[UR16][R22.64] ;  /* 0x0000001016047981 */ /* 0x000168000c1e1d00 */
[----:B------:R0:W5:Y:S01]  /*2360*/  LDG.E.128 R12, desc[UR16][R18.64] ;  /* 0x00000010120c7981 */ /* 0x000162000c1e1d00 */
[----:B------:R-:W-:Y:S04]  /*2370*/  BSSY.RECONVERGENT B0, `(.L_x_105) ;  /* 0x0000050000007945 */ /* 0x000fe80003800200 */
[----:B------:R-:W-:Y:S05]  /*2380*/  @P3 BRA `(.L_x_106) ;  /* 0x0000000000903947 */ /* 0x000fea0003800000 */
[----:B------:R-:W1:Y:S01]  /*2390*/  LDCU.S8 UR10, c[0x0][0xff9] ;  /* 0x0001ff20ff0a77ac */ /* 0x000e620008000200 */
[----:B------:R-:W-:Y:S01]  /*23a0*/  FSETP.NEU.FTZ.AND P1, PT, R2, RZ, PT ;  /* 0x000000ff0200720b */ /* 0x000fe20003f3d000 */
[----:B-----5:R-:W-:Y:S01]  /*23b0*/  FADD.FTZ R21, -R4, -RZ ;  /* 0x800000ff04157221 */ /* 0x020fe20000010100 */
[----:B------:R-:W-:Y:S01]  /*23c0*/  FADD.FTZ R24, -R5, -RZ ;  /* 0x800000ff05187221 */ /* 0x000fe20000010100 */
[----:B------:R-:W-:Y:S01]  /*23d0*/  FADD.FTZ R25, -R6, -RZ ;  /* 0x800000ff06197221 */ /* 0x000fe20000010100 */
[----:B------:R-:W-:Y:S01]  /*23e0*/  FADD.FTZ R26, -R7, -RZ ;  /* 0x800000ff071a7221 */ /* 0x000fe20000010100 */
[----:B------:R-:W-:Y:S01]  /*23f0*/  UPRMT UR13, UR18, 0x8880, URZ ;  /* 0x00008880120d7896 */ /* 0x000fe200080000ff */
[-C--:B------:R-:W-:Y:S01]  /*2400*/  FMUL.FTZ R12, R12, R3.reuse ;  /* 0x000000030c0c7220 */ /* 0x080fe20000410000 */
[-C--:B------:R-:W-:Y:S01]  /*2410*/  FMUL.FTZ R13, R13, R3.reuse ;  /* 0x000000030d0d7220 */ /* 0x080fe20000410000 */
[-C--:B------:R-:W-:Y:S01]  /*2420*/  FMUL.FTZ R14, R14, R3.reuse ;  /* 0x000000030e0e7220 */ /* 0x080fe20000410000 */
[----:B------:R-:W-:Y:S01]  /*2430*/  FMUL.FTZ R15, R15, R3 ;  /* 0x000000030f0f7220 */ /* 0x000fe20000410000 */
[----:B-1----:R-:W-:-:S02]  /*2440*/  UMOV UR12, UR10 ;  /* 0x0000000a000c7c82 */ /* 0x002fc40008000000 */
[----:B------:R-:W-:Y:S01]  /*2450*/  UMOV UR10, UR13 ;  /* 0x0000000d000a7c82 */ /* 0x000fe20008000000 */
[----:B------:R-:W-:-:S04]  /*2460*/  ISETP.NE.AND P0, PT, RZ, UR12, PT ;  /* 0x0000000cff007c0c */ /* 0x000fc8000bf05270 */
[----:B------:R-:W-:Y:S02]  /*2470*/  FSEL R21, R4, R21, !P0 ;  /* 0x0000001504157208 */ /* 0x000fe40004000000 */
[----:B------:R-:W-:Y:S02]  /*2480*/  FSEL R24, R5, R24, !P0 ;  /* 0x0000001805187208 */ /* 0x000fe40004000000 */
[----:B------:R-:W-:Y:S01]  /*2490*/  FSEL R25, R6, R25, !P0 ;  /* 0x0000001906197208 */ /* 0x000fe20004000000 */
[----:B------:R-:W-:Y:S01]  /*24a0*/  @P1 FFMA.FTZ R21, R8, R2, R21 ;  /* 0x0000000208151223 */ /* 0x000fe20000010015 */
[----:B------:R-:W-:Y:S01]  /*24b0*/  FSEL R26, R7, R26, !P0 ;  /* 0x0000001a071a7208 */ /* 0x000fe20004000000 */
[-C--:B------:R-:W-:Y:S01]  /*24c0*/  @P1 FFMA.FTZ R24, R9, R2.reuse, R24 ;  /* 0x0000000209181223 */ /* 0x080fe20000010018 */
[----:B------:R-:W-:Y:S01]  /*24d0*/  ISETP.NE.AND P0, PT, RZ, UR10, PT ;  /* 0x0000000aff007c0c */ /* 0x000fe2000bf05270 */
[-C--:B------:R-:W-:Y:S01]  /*24e0*/  @P1 FFMA.FTZ R25, R10, R2.reuse, R25 ;  /* 0x000000020a191223 */ /* 0x080fe20000010019 */
[C---:B------:R-:W-:Y:S01]  /*24f0*/  FFMA.FTZ R12, R20.reuse, R21, R12 ;  /* 0x00000015140c7223 */ /* 0x040fe2000001000c */
[----:B------:R-:W-:Y:S01]  /*2500*/  @P1 FFMA.FTZ R26, R11, R2, R26 ;  /* 0x000000020b1a1223 */ /* 0x000fe2000001001a */
[C---:B------:R-:W-:Y:S01]  /*2510*/  FFMA.FTZ R13, R20.reuse, R24, R13 ;  /* 0x00000018140d7223 */ /* 0x040fe2000001000d */
[----:B------:R-:W-:Y:S01]  /*2520*/  FFMA.FTZ R14, R20, R25, R14 ;  /* 0x00000019140e7223 */ /* 0x000fe2000001000e */
[-C--:B------:R-:W-:Y:S01]  /*2530*/  FFMA.FTZ R21, R12, R3.reuse, R21 ;  /* 0x000000030c157223 */ /* 0x080fe20000010015 */
[----:B------:R-:W-:Y:S01]  /*2540*/  FFMA.FTZ R15, R20, R26, R15 ;  /* 0x0000001a140f7223 */ /* 0x000fe2000001000f */
[-C--:B------:R-:W-:Y:S01]  /*2550*/  FFMA.FTZ R24, R13, R3.reuse, R24 ;  /* 0x000000030d187223 */ /* 0x080fe20000010018 */
[----:B------:R-:W-:-:S02]  /*2560*/  FFMA.FTZ R25, R14, R3, R25 ;  /* 0x000000030e197223 */ /* 0x000fc40000010019 */
[----:B------:R-:W-:Y:S01]  /*2570*/  FFMA.FTZ R26, R15, R3, R26 ;  /* 0x000000030f1a7223 */ /* 0x000fe2000001001a */
[----:B------:R-:W-:Y:S02]  /*2580*/  FSEL R30, R12, R21, !P0 ;  /* 0x000000150c1e7208 */ /* 0x000fe40004000000 */
[----:B------:R-:W-:Y:S02]  /*2590*/  FSEL R27, R13, R24, !P0 ;  /* 0x000000180d1b7208 */ /* 0x000fe40004000000 */
[----:B------:R-:W-:Y:S02]  /*25a0*/  FSEL R24, R14, R25, !P0 ;  /* 0x000000190e187208 */ /* 0x000fe40004000000 */
[----:B------:R-:W-:Y:S01]  /*25b0*/  FSEL R21, R15, R26, !P0 ;  /* 0x0000001a0f157208 */ /* 0x000fe20004000000 */
[----:B------:R-:W-:Y:S06]  /*25c0*/  BRA `(.L_x_107) ;  /* 0x0000000000a87947 */ /* 0x000fec0003800000 */
.L_x_106:
[----:B------:R-:W1:Y:S02]  /*25d0*/  LDC.64 R24, c[0x0][0x1000] ;  /* 0x00040000ff187b82 */ /* 0x000e640000000a00 */
[----:B-1----:R-:W2:Y:S01]  /*25e0*/  LDG.E R24, desc[UR16][R24.64] ;  /* 0x0000001018187981 */ /* 0x002ea2000c1e1900 */
[----:B------:R-:W1:Y:S01]  /*25f0*/  LDCU.S8 UR10, c[0x0][0xff9] ;  /* 0x0001ff20ff0a77ac */ /* 0x000e620008000200 */
[----:B------:R-:W-:Y:S01]  /*2600*/  FSETP.NEU.FTZ.AND P1, PT, R2, RZ, PT ;  /* 0x000000ff0200720b */ /* 0x000fe20003f3d000 */
[-C--:B-----5:R-:W-:Y:S01]  /*2610*/  FMUL.FTZ R12, R12, R3.reuse ;  /* 0x000000030c0c7220 */ /* 0x0a0fe20000410000 */
[-C--:B------:R-:W-:Y:S01]  /*2620*/  FMUL.FTZ R13, R13, R3.reuse ;  /* 0x000000030d0d7220 */ /* 0x080fe20000410000 */
[----:B------:R-:W-:Y:S01]  /*2630*/  UPRMT UR13, UR18, 0x8880, URZ ;  /* 0x00008880120d7896 */ /* 0x000fe200080000ff */
[-C--:B------:R-:W-:Y:S01]  /*2640*/  FMUL.FTZ R14, R14, R3.reuse ;  /* 0x000000030e0e7220 */ /* 0x080fe20000410000 */
[----:B------:R-:W-:Y:S01]  /*2650*/  FMUL.FTZ R15, R15, R3 ;  /* 0x000000030f0f7220 */ /* 0x000fe20000410000 */
[----:B-1----:R-:W-:-:S04]  /*2660*/  UMOV UR12, UR10 ;  /* 0x0000000a000c7c82 */ /* 0x002fc80008000000 */
[----:B------:R-:W-:Y:S01]  /*2670*/  UMOV UR10, UR13 ;  /* 0x0000000d000a7c82 */ /* 0x000fe20008000000 */
[----:B------:R-:W-:Y:S01]  /*2680*/  ISETP.NE.AND P0, PT, RZ, UR12, PT ;  /* 0x0000000cff007c0c */ /* 0x000fe2000bf05270 */
[----:B--2---:R-:W1:Y:S02]  /*2690*/  MUFU.RCP R21, R24 ;  /* 0x0000001800157308 */ /* 0x004e640000001000 */
[-C--:B-1----:R-:W-:Y:S01]  /*26a0*/  FMUL.FTZ R4, R4, R21.reuse ;  /* 0x0000001504047220 */ /* 0x082fe20000410000 */
        /* <DEDUP_REMOVED lines=27> */
[----:B------:R-:W-:-:S07]  /*2860*/  FSEL R21, R15, R21, !P0 ;  /* 0x000000150f157208 */ /* 0x000fce0004000000 */
.L_x_107:
[----:B------:R-:W-:Y:S05]  /*2870*/  BSYNC.RECONVERGENT B0 ;  /* 0x0000000000007941 */ /* 0x000fea0003800200 */
.L_x_105:
[----:B------:R-:W-:Y:S01]  /*2880*/  UISETP.NE.U32.AND UP0, UPT, UR20, URZ, UPT ;  /* 0x000000ff1400728c */ /* 0x000fe2000bf05070 */
[-C--:B------:R-:W-:Y:S01]  /*2890*/  FFMA.FTZ R11, R21, -R0.reuse, R11 ;  /* 0x80000000150b7223 */ /* 0x080fe2000001000b */
[----:B------:R-:W-:Y:S02]  /*28a0*/  VIADD R21, R16, UR14 ;  /* 0x0000000e10157c36 */ /* 0x000fe40008000000 */
[-C--:B------:R-:W-:Y:S01]  /*28b0*/  FFMA.FTZ R8, R30, -R0.reuse, R8 ;  /* 0x800000001e087223 */ /* 0x080fe20000010008 */
[----:B------:R-:W-:Y:S01]  /*28c0*/  UISETP.NE.AND.EX UP0, UPT, UR21, URZ, UPT, UP0 ;  /* 0x000000ff1500728c */ /* 0x000fe2000bf05300 */
[-C--:B------:R-:W-:Y:S01]  /*28d0*/  FFMA.FTZ R9, R27, -R0.reuse, R9 ;  /* 0x800000001b097223 */ /* 0x080fe20000010009 */
[----:B------:R-:W-:Y:S01]  /*28e0*/  FFMA.FTZ R10, R24, -R0, R10 ;  /* 0x80000000180a7223 */ /* 0x000fe2000001000a */
[C---:B------:R-:W-:Y:S01]  /*28f0*/  IMAD.WIDE.U32 R16, R21.reuse, 0x4, RZ ;  /* 0x0000000415107825 */ /* 0x040fe200078e00ff */
[----:B------:R-:W-:Y:S02]  /*2900*/  ISETP.LT.U32.AND P1, PT, R21, 0x4000, PT ;  /* 0x000040001500780c */ /* 0x000fe40003f21070 */
[----:B------:R-:W-:Y:S01]  /*2910*/  PLOP3.LUT P3, PT, PT, PT, UP0, 0x80, 0x8 ;  /* 0x000000000008781c */ /* 0x000fe20003f6f008 */
[----:B------:R1:W-:Y:S01]  /*2920*/  STG.E.128 desc[UR16][R28.64], R8 ;  /* 0x000000081c007986 */ /* 0x0003e2000c101d10 */
[----:B------:R-:W-:-:S02]  /*2930*/  ISETP.GE.U32.AND P0, PT, R16, UR15, PT ;  /* 0x0000000f10007c0c */ /* 0x000fc4000bf06070 */
[----:B------:R-:W-:Y:S02]  /*2940*/  MOV R16, R21 ;  /* 0x0000001500107202 */ /* 0x000fe40000000f00 */
[----:B------:R-:W-:Y:S01]  /*2950*/  ISETP.GE.U32.AND.EX P0, PT, R17, UR11, PT, P0 ;  /* 0x0000000b11007c0c */ /* 0x000fe2000bf06100 */
[----:B------:R-:W-:-:S06]  /*2960*/  IMAD.MOV.U32 R17, RZ, RZ, RZ ;  /* 0x000000ffff117224 */ /* 0x000fcc00078e00ff */
[----:B------:R1:W-:Y:S04]  /*2970*/  @P3 STG.E.128 desc[UR16][R22.64], R4 ;  /* 0x0000000416003986 */ /* 0x0003e8000c101d10 */
[----:B------:R1:W-:Y:S02]  /*2980*/  STG.E.128 desc[UR16][R18.64], R12 ;  /* 0x0000000c12007986 */ /* 0x0003e4000c101d10 */
[----:B------:R-:W-:Y:S05]  /*2990*/  @!P0 BRA P1, `(.L_x_108) ;  /* 0xfffffff800488947 */ /* 0x000fea000083ffff */
[----:B------:R-:W-:Y:S05]  /*29a0*/  EXIT ;  /* 0x000000000000794d */ /* 0x000fea0003800000 */
.L_x_104:
[----:B------:R-:W0:Y:S02]  /*29b0*/  LDCU.64 UR12, c[0x0][0x1000] ;  /* 0x00020000ff0c77ac */ /* 0x000e240008000a00 */
[----:B0-----:R-:W-:-:S04]  /*29c0*/  UISETP.NE.U32.AND UP0, UPT, UR12, URZ, UPT ;  /* 0x000000ff0c00728c */ /* 0x001fc8000bf05070 */
[----:B------:R-:W-:-:S09]  /*29d0*/  UISETP.NE.AND.EX UP0, UPT, UR13, URZ, UPT, UP0 ;  /* 0x000000ff0d00728c */ /* 0x000fd2000bf05300 */
[----:B------:R-:W-:Y:S05]  /*29e0*/  BRA.U !UP0, `(.L_x_109) ;  /* 0x0000000108ec7547 */ /* 0x000fea000b800000 */
[----:B------:R-:W0:Y:S01]  /*29f0*/  LDCU.U8 UR10, c[0x0][0xff8] ;  /* 0x0001ff00ff0a77ac */ /* 0x000e220008000000 */
[----:B------:R-:W1:Y:S01]  /*2a00*/  LDC.64 R18, c[0x0][0x1000] ;  /* 0x00040000ff127b82 */ /* 0x000e620000000a00 */
[----:B------:R-:W-:Y:S01]  /*2a10*/  FSETP.NEU.FTZ.AND P1, PT, R2, RZ, PT ;  /* 0x000000ff0200720b */ /* 0x000fe20003f3d000 */
[----:B------:R-:W2:Y:S01]  /*2a20*/  LDCU.S8 UR12, c[0x0][0xff9] ;  /* 0x0001ff20ff0c77ac */ /* 0x000ea20008000200 */
[----:B0-----:R-:W-:Y:S01]  /*2a30*/  UPRMT UR10, UR10, 0x8880, URZ ;  /* 0x000088800a0a7896 */ /* 0x001fe200080000ff */
[----:B--2---:R-:W-:-:S05]  /*2a40*/  ISETP.NE.AND P2, PT, RZ, UR12, PT ;  /* 0x0000000cff007c0c */ /* 0x004fca000bf45270 */
[----:B------:R-:W-:-:S13]  /*2a50*/  ISETP.NE.AND P3, PT, RZ, UR10, PT ;  /* 0x0000000aff007c0c */ /* 0x000fda000bf65270 */
.L_x_110:
[----:B01----:R-:W2:Y:S01]  /*2a60*/  LDG.E R6, desc[UR16][R18.64] ;  /* 0x0000001012067981 */ /* 0x003ea2000c1e1900 */
[C---:B------:R-:W-:Y:S01]  /*2a70*/  IMAD.SHL.U32 R20, R16.reuse, 0x10, RZ ;  /* 0x0000001010147824 */ /* 0x040fe200078e00ff */
[----:B------:R-:W-:-:S04]  /*2a80*/  SHF.L.U64.HI R17, R16, 0x4, R17 ;  /* 0x0000000410117819 */ /* 0x000fc80000010211 */
[----:B------:R-:W-:-:S04]  /*2a90*/  IADD3 R22, P0, PT, R20, UR6, RZ ;  /* 0x0000000614167c10 */ /* 0x000fc8000ff1e0ff */
[----:B------:R-:W-:-:S05]  /*2aa0*/  IADD3.X R23, PT, PT, R17, UR7, RZ, P0, !PT ;  /* 0x0000000711177c10 */ /* 0x000fca00087fe4ff */
[----:B------:R-:W3:Y:S01]  /*2ab0*/  LDG.E.128 R8, desc[UR16][R22.64] ;  /* 0x0000001016087981 */ /* 0x000ee2000c1e1d00 */
[----:B------:R-:W-:-:S04]  /*2ac0*/  IADD3 R24, P0, PT, R20, UR8, RZ ;  /* 0x0000000814187c10 */ /* 0x000fc8000ff1e0ff */
[----:B------:R-:W-:-:S05]  /*2ad0*/  IADD3.X R25, PT, PT, R17, UR9, RZ, P0, !PT ;  /* 0x0000000911197c10 */ /* 0x000fca00087fe4ff */
[----:B------:R-:W4:Y:S01]  /*2ae0*/  LDG.E.128 R12, desc[UR16][R24.64] ;  /* 0x00000010180c7981 */ /* 0x000f22000c1e1d00 */
[----:B------:R-:W-:Y:S01]  /*2af0*/  IADD3 R20, P0, PT, R20, UR4, RZ ;  /* 0x0000000414147c10 */ /* 0x000fe2000ff1e0ff */
[----:B--2---:R-:W3:Y:S02]  /*2b00*/  MUFU.RCP R6, R6 ;  /* 0x0000000600067308 */ /* 0x004ee40000001000 */
[-C--:B---3--:R-:W-:Y:S01]  /*2b10*/  FMUL.FTZ R8, R8, R6.reuse ;  /* 0x0000000608087220 */ /* 0x088fe20000410000 */
[-C--:B------:R-:W-:Y:S01]  /*2b20*/  FMUL.FTZ R9, R9, R6.reuse ;  /* 0x0000000609097220 */ /* 0x080fe20000410000 */
[-C--:B------:R-:W-:Y:S01]  /*2b30*/  FMUL.FTZ R10, R10, R6.reuse ;  /* 0x000000060a0a7220 */ /* 0x080fe20000410000 */
[----:B------:R-:W-:Y:S01]  /*2b40*/  FMUL.FTZ R11, R11, R6 ;  /* 0x000000060b0b7220 */ /* 0x000fe20000410000 */
[----:B------:R-:W-:Y:S01]  /*2b50*/  FADD.FTZ R5, -R8, -RZ ;  /* 0x800000ff08057221 */ /* 0x000fe20000010100 */
[----:B------:R-:W-:Y:S01]  /*2b60*/  FADD.FTZ R26, -R9, -RZ ;  /* 0x800000ff091a7221 */ /* 0x000fe20000010100 */
[----:B------:R-:W-:-:S03]  /*2b70*/  FADD.FTZ R21, -R10, -RZ ;  /* 0x800000ff0a157221 */ /* 0x000fc60000010100 */
[----:B------:R-:W-:Y:S02]  /*2b80*/  FSEL R4, R8, R5, !P2 ;  /* 0x0000000508047208 */ /* 0x000fe40005000000 */
[----:B------:R-:W-:-:S03]  /*2b90*/  FSEL R5, R9, R26, !P2 ;  /* 0x0000001a09057208 */ /* 0x000fc60005000000 */
[-C--:B----4-:R-:W-:Y:S02]  /*2ba0*/  @P1 FFMA.FTZ R4, R12, R2.reuse, R4 ;  /* 0x000000020c041223 */ /* 0x090fe40000010004 */
[----:B------:R-:W-:Y:S02]  /*2bb0*/  @P1 FFMA.FTZ R5, R13, R2, R5 ;  /* 0x000000020d051223 */ /* 0x000fe40000010005 */
[-C--:B------:R-:W-:Y:S02]  /*2bc0*/  FFMA.FTZ R7, R4, R3.reuse, R4 ;  /* 0x0000000304077223 */ /* 0x080fe40000010004 */
[----:B------:R-:W-:-:S03]  /*2bd0*/  FFMA.FTZ R6, R5, R3, R5 ;  /* 0x0000000305067223 */ /* 0x000fc60000010005 */
[----:B------:R-:W-:Y:S02]  /*2be0*/  FSEL R7, R4, R7, !P3 ;  /* 0x0000000704077208 */ /* 0x000fe40005800000 */
[----:B------:R-:W-:Y:S02]  /*2bf0*/  FSEL R26, R5, R6, !P3 ;  /* 0x00000006051a7208 */ /* 0x000fe40005800000 */
[----:B------:R-:W-:Y:S01]  /*2c00*/  FSEL R6, R10, R21, !P2 ;  /* 0x000000150a067208 */ /* 0x000fe20005000000 */
[-C--:B-----5:R-:W-:Y:S02]  /*2c10*/  FFMA.FTZ R12, R7, -R0.reuse, R12 ;  /* 0x80000000070c7223 */ /* 0x0a0fe4000001000c */
[----:B------:R-:W-:Y:S01]  /*2c20*/  FFMA.FTZ R13, R26, -R0, R13 ;  /* 0x800000001a0d7223 */ /* 0x000fe2000001000d */
[----:B------:R-:W-:Y:S01]  /*2c30*/  FADD.FTZ R26, -R11, -RZ ;  /* 0x800000ff0b1a7221 */ /* 0x000fe20000010100 */
[----:B------:R-:W-:-:S04]  /*2c40*/  @P1 FFMA.FTZ R6, R14, R2, R6 ;  /* 0x000000020e061223 */ /* 0x000fc80000010006 */
[----:B------:R-:W-:Y:S01]  /*2c50*/  FSEL R7, R11, R26, !P2 ;  /* 0x0000001a0b077208 */ /* 0x000fe20005000000 */
[----:B------:R-:W-:-:S04]  /*2c60*/  FFMA.FTZ R21, R6, R3, R6 ;  /* 0x0000000306157223 */ /* 0x000fc80000010006 */
[----:B------:R-:W-:Y:S01]  /*2c70*/  @P1 FFMA.FTZ R7, R15, R2, R7 ;  /* 0x000000020f071223 */ /* 0x000fe20000010007 */
[----:B------:R-:W-:-:S03]  /*2c80*/  FSEL R21, R6, R21, !P3 ;  /* 0x0000001506157208 */ /* 0x000fc60005800000 */
[----:B------:R-:W-:Y:S02]  /*2c90*/  FFMA.FTZ R26, R7, R3, R7 ;  /* 0x00000003071a7223 */ /* 0x000fe40000010007 */
[----:B------:R-:W-:Y:S01]  /*2ca0*/  FFMA.FTZ R14, R21, -R0, R14 ;  /* 0x80000000150e7223 */ /* 0x000fe2000001000e */
[----:B------:R-:W-:Y:S02]  /*2cb0*/  IADD3.X R21, PT, PT, R17, UR5, RZ, P0, !PT ;  /* 0x0000000511157c10 */ /* 0x000fe400087fe4ff */
[----:B------:R-:W-:-:S05]  /*2cc0*/  FSEL R26, R7, R26, !P3 ;  /* 0x0000001a071a7208 */ /* 0x000fca0005800000 */
[----:B------:R-:W-:Y:S01]  /*2cd0*/  FFMA.FTZ R15, R26, -R0, R15 ;  /* 0x800000001a0f7223 */ /* 0x000fe2000001000f */
[----:B------:R-:W-:-:S04]  /*2ce0*/  VIADD R26, R16, UR14 ;  /* 0x0000000e101a7c36 */ /* 0x000fc80008000000 */
[C---:B------:R-:W-:Y:S01]  /*2cf0*/  IMAD.WIDE.U32 R16, R26.reuse, 0x4, RZ ;  /* 0x000000041a107825 */ /* 0x040fe200078e00ff */
[----:B------:R0:W-:Y:S01]  /*2d00*/  STG.E.128 desc[UR16][R24.64], R12 ;  /* 0x0000000c18007986 */ /* 0x0001e2000c101d10 */
[----:B------:R-:W-:-:S03]  /*2d10*/  ISETP.LT.U32.AND P4, PT, R26, 0x4000, PT ;  /* 0x000040001a00780c */ /* 0x000fc60003f81070 */
[----:B------:R0:W-:Y:S01]  /*2d20*/  STG.E.128 desc[UR16][R22.64], R8 ;  /* 0x0000000816007986 */ /* 0x0001e2000c101d10 */
[----:B------:R-:W-:Y:S02]  /*2d30*/  ISETP.GE.U32.AND P0, PT, R16, UR15, PT ;  /* 0x0000000f10007c0c */ /* 0x000fe4000bf06070 */
[----:B------:R-:W-:Y:S01]  /*2d40*/  MOV R16, R26 ;  /* 0x0000001a00107202 */ /* 0x000fe20000000f00 */
[----:B------:R0:W-:Y:S01]  /*2d50*/  STG.E.128 desc[UR16][R20.64], R4 ;  /* 0x0000000414007986 */ /* 0x0001e2000c101d10 */
[----:B------:R-:W-:Y:S01]  /*2d60*/  ISETP.GE.U32.AND.EX P0, PT, R17, UR11, PT, P0 ;  /* 0x0000000b11007c0c */ /* 0x000fe2000bf06100 */
[----:B------:R-:W-:-:S12]  /*2d70*/  IMAD.MOV.U32 R17, RZ, RZ, RZ ;  /* 0x000000ffff117224 */ /* 0x000fd800078e00ff */
[----:B------:R-:W-:Y:S05]  /*2d80*/  @!P0 BRA P4, `(.L_x_110) ;  /* 0xfffffffc00348947 */ /* 0x000fea000203ffff */
[----:B------:R-:W-:Y:S05]  /*2d90*/  EXIT ;  /* 0x000000000000794d */ /* 0x000fea0003800000 */
.L_x_109:
[----:B------:R-:W0:Y:S01]  /*2da0*/  LDCU.U8 UR10, c[0x0][0xff8] ;  /* 0x0001ff00ff0a77ac */ /* 0x000e220008000000 */
[----:B------:R-:W-:Y:S01]  /*2db0*/  FSETP.NEU.FTZ.AND P1, PT, R2, RZ, PT ;  /* 0x000000ff0200720b */ /* 0x000fe20003f3d000 */
[----:B------:R-:W1:Y:S01]  /*2dc0*/  LDCU.S8 UR12, c[0x0][0xff9] ;  /* 0x0001ff20ff0c77ac */ /* 0x000e620008000200 */
[----:B0-----:R-:W-:Y:S01]  /*2dd0*/  UPRMT UR10, UR10, 0x8880, URZ ;  /* 0x000088800a0a7896 */ /* 0x001fe200080000ff */
[----:B-1----:R-:W-:-:S05]  /*2de0*/  ISETP.NE.AND P2, PT, RZ, UR12, PT ;  /* 0x0000000cff007c0c */ /* 0x002fca000bf45270 */
[----:B------:R-:W-:-:S13]  /*2df0*/  ISETP.NE.AND P3, PT, RZ, UR10, PT ;  /* 0x0000000aff007c0c */ /* 0x000fda000bf65270 */
.L_x_111:
[C---:B------:R-:W-:Y:S01]  /*2e00*/  IMAD.SHL.U32 R21, R16.reuse, 0x10, RZ ;  /* 0x0000001010157824 */ /* 0x040fe200078e00ff */
[----:B------:R-:W-:-:S04]  /*2e10*/  SHF.L.U64.HI R19, R16, 0x4, R17 ;  /* 0x0000000410137819 */ /* 0x000fc80000010211 */
[C---:B0-----:R-:W-:Y:S02]  /*2e20*/  IADD3 R14, P4, PT, R21.reuse, UR6, RZ ;  /* 0x00000006150e7c10 */ /* 0x041fe4000ff9e0ff */
[----:B------:R-:W-:Y:S02]  /*2e30*/  IADD3 R12, P0, PT, R21, UR8, RZ ;  /* 0x00000008150c7c10 */ /* 0x000fe4000ff1e0ff */
[C---:B------:R-:W-:Y:S02]  /*2e40*/  IADD3.X R15, PT, PT, R19.reuse, UR7, RZ, P4, !PT ;  /* 0x00000007130f7c10 */ /* 0x040fe4000a7fe4ff */
[----:B------:R-:W-:-:S03]  /*2e50*/  IADD3.X R13, PT, PT, R19, UR9, RZ, P0, !PT ;  /* 0x00000009130d7c10 */ /* 0x000fc600087fe4ff */
[----:B------:R-:W2:Y:S04]  /*2e60*/  LDG.E.128 R4, desc[UR16][R14.64] ;  /* 0x000000100e047981 */ /* 0x000ea8000c1e1d00 */
[----:B------:R-:W3:Y:S01]  /*2e70*/  LDG.E.128 R8, desc[UR16][R12.64] ;  /* 0x000000100c087981 */ /* 0x000ee2000c1e1d00 */
        /* <DEDUP_REMOVED lines=8> */
[-C--:B------:R-:W-:Y:S01]  /*2f00*/  FFMA.FTZ R14, R5, R3.reuse, R5 ;  /* 0x00000003050e7223 */ /* 0x080fe20000010005 */
[-C--:B------:R-:W-:Y:S01]  /*2f10*/  FFMA.FTZ R17, R4, R3.reuse, R4 ;  /* 0x0000000304117223 */ /* 0x080fe20000010004 */
[-C--:B------:R-:W-:Y:S01]  /*2f20*/  FFMA.FTZ R15, R6, R3.reuse, R6 ;  /* 0x00000003060f7223 */ /* 0x080fe20000010006 */
[----:B------:R-:W-:-:S02]  /*2f30*/  FFMA.FTZ R20, R7, R3, R7 ;  /* 0x0000000307147223 */ /* 0x000fc40000010007 */
[----:B------:R-:W-:Y:S02]  /*2f40*/  FSEL R18, R5, R14, !P3 ;  /* 0x0000000e05127208 */ /* 0x000fe40005800000 */
[----:B------:R-:W-:Y:S02]  /*2f50*/  FSEL R17, R4, R17, !P3 ;  /* 0x0000001104117208 */ /* 0x000fe40005800000 */
[----:B------:R-:W-:Y:S01]  /*2f60*/  FSEL R15, R6, R15, !P3 ;  /* 0x0000000f060f7208 */ /* 0x000fe20005800000 */
[----:B-----5:R-:W-:Y:S01]  /*2f70*/  FFMA.FTZ R9, R18, -R0, R9 ;  /* 0x8000000012097223 */ /* 0x020fe20000010009 */
[----:B------:R-:W-:Y:S01]  /*2f80*/  FSEL R20, R7, R20, !P3 ;  /* 0x0000001407147208 */ /* 0x000fe20005800000 */
[----:B------:R-:W-:Y:S01]  /*2f90*/  VIADD R18, R16, UR14 ;  /* 0x0000000e10127c36 */ /* 0x000fe20008000000 */
[----:B------:R-:W-:Y:S01]  /*2fa0*/  IADD3 R14, P0, PT, R21, UR4, RZ ;  /* 0x00000004150e7c10 */ /* 0x000fe2000ff1e0ff */
[-C--:B------:R-:W-:Y:S01]  /*2fb0*/  FFMA.FTZ R8, R17, -R0.reuse, R8 ;  /* 0x8000000011087223 */ /* 0x080fe20000010008 */
[-C--:B------:R-:W-:Y:S01]  /*2fc0*/  FFMA.FTZ R10, R15, -R0.reuse, R10 ;  /* 0x800000000f0a7223 */ /* 0x080fe2000001000a */
[----:B------:R-:W-:Y:S01]  /*2fd0*/  FFMA.FTZ R11, R20, -R0, R11 ;  /* 0x80000000140b7223 */ /* 0x000fe2000001000b */
[----:B------:R-:W-:Y:S01]  /*2fe0*/  IADD3.X R15, PT, PT, R19, UR5, RZ, P0, !PT ;  /* 0x00000005130f7c10 */ /* 0x000fe200087fe4ff */
[C---:B------:R-:W-:Y:S01]  /*2ff0*/  IMAD.WIDE.U32 R16, R18.reuse, 0x4, RZ ;  /* 0x0000000412107825 */ /* 0x040fe200078e00ff */
[----:B------:R-:W-:-:S02]  /*3000*/  ISETP.LT.U32.AND P4, PT, R18, 0x4000, PT ;  /* 0x000040001200780c */ /* 0x000fc40003f81070 */
[----:B------:R0:W-:Y:S01]  /*3010*/  STG.E.128 desc[UR16][R12.64], R8 ;  /* 0x000000080c007986 */ /* 0x0001e2000c101d10 */
[----:B------:R-:W-:-:S03]  /*3020*/  ISETP.GE.U32.AND P0, PT, R16, UR15, PT ;  /* 0x0000000f10007c0c */ /* 0x000fc6000bf06070 */
[----:B------:R0:W-:Y:S01]  /*3030*/  STG.E.128 desc[UR16][R14.64], R4 ;  /* 0x000000040e007986 */ /* 0x0001e2000c101d10 */
[----:B------:R-:W-:Y:S02]  /*3040*/  MOV R16, R18 ;  /* 0x0000001200107202 */ /* 0x000fe40000000f00 */
[----:B------:R-:W-:Y:S01]  /*3050*/  ISETP.GE.U32.AND.EX P0, PT, R17, UR11, PT, P0 ;  /* 0x0000000b11007c0c */ /* 0x000fe2000bf06100 */
[----:B------:R-:W-:-:S12]  /*3060*/  IMAD.MOV.U32 R17, RZ, RZ, RZ ;  /* 0x000000ffff117224 */ /* 0x000fd800078e00ff */
[----:B------:R-:W-:Y:S05]  /*3070*/  @!P0 BRA P4, `(.L_x_111) ;  /* 0xfffffffc00608947 */ /* 0x000fea000203ffff */
[----:B------:R-:W-:Y:S05]  /*3080*/  EXIT ;  /* 0x000000000000794d */ /* 0x000fea0003800000 */
.L_x_112:
        /* <DEDUP_REMOVED lines=15> */
.L_x_177:


//--------------------- .text._ZN2at6native50_GLOBAL__N__ca2a4b1e_17_FusedSgdKernel_cu_a550329a25multi_tensor_apply_kernelINS1_18TensorListMetadataILi3EEENS1_19FusedSgdMathFunctorIdLi3EEEJddPfddbbbS7_S7_EEEvT_T0_DpT1_ --------------------------
	.section	.text._ZN2at6native50_GLOBAL__N__ca2a4b1e_17_FusedSgdKernel_cu_a550329a25multi_tensor_apply_kernelINS1_18TensorListMetadataILi3EEENS1_19FusedSgdMathFunctorIdLi3EEEJddPfddbbbS7_S7_EEEvT_T0_DpT1_,"ax",@progbits
	.align	128
.text._ZN2at6native50_GLOBAL__N__ca2a4b1e_17_FusedSgdKernel_cu_a550329a25multi_tensor_apply_kernelINS1_18TensorListMetadataILi3EEENS1_19FusedSgdMathFunctorIdLi3EEEJddPfddbbbS7_S7_EEEvT_T0_DpT1_:
        .type           _ZN2at6native50_GLOBAL__N__ca2a4b1e_17_FusedSgdKernel_cu_a550329a25multi_tensor_apply_kernelINS1_18TensorListMetadataILi3EEENS1_19FusedSgdMathFunctorIdLi3EEEJddPfddbbbS7_S7_EEEvT_T0_DpT1_,@function
        .size           _ZN2at6native50_GLOBAL__N__ca2a4b1e_17_FusedSgdKernel_cu_a550329a25multi_tensor_apply_kernelINS1_18TensorListMetadataILi3EEENS1_19FusedSgdMathFunctorIdLi3EEEJddPfddbbbS7_S7_EEEvT_T0_DpT1_,(.L_x_178 - _ZN2at6native50_GLOBAL__N__ca2a4b1e_17_FusedSgdKernel_cu_a550329a25multi_tensor_apply_kernelINS1_18TensorListMetadataILi3EEENS1_19FusedSgdMathFunctorIdLi3EEEJddPfddbbbS7_S7_EEEvT_T0_DpT1_)
        .other          _ZN2at6native50_GLOBAL__N__ca2a4b1e_17_FusedSgdKernel_cu_a550329a25multi_tensor_apply_kernelINS1_18TensorListMetadataILi3EEENS1_19FusedSgdMathFunctorIdLi3EEEJddPfddbbbS7_S7_EEEvT_T0_DpT1_,@"STO_CUDA_ENTRY STV_DEFAULT"
_ZN2at6native50_GLOBAL__N__ca2a4b1e_17_FusedSgdKernel_cu_a550329a25multi_tensor_apply_kernelINS1_18TensorListMetadataILi3EEENS1_19FusedSgdMathFunctorIdLi3EEEJddPfddbbbS7_S7_EEEvT_T0_DpT1_:
        /* <DEDUP_REMOVED lines=11> */
.L_x_113:
        /* <DEDUP_REMOVED lines=14> */
[----:B------:R-:W5:Y:S01]  /*0190*/  LDCU.64 UR8, c[0x0][UR8+0x380] ;  /* 0x00007000080877ac */ /* 0x000f620008000a00 */
[----:B-1----:R-:W-:Y:S02]  /*01a0*/  UIMAD.WIDE UR12, UR14, 0x10000, URZ ;  /* 0x000100000e0c78a5 */ /* 0x002fe4000f8e02ff */
[----:B0-----:R-:W-:Y:S02]  /*01b0*/  ULOP3.LUT UR15, UR10, 0x3, URZ, 0xc0, !UPT ;  /* 0x000000030a0f7892 */ /* 0x001fe4000f8ec0ff */
[----:B------:R-:W-:Y:S02]  /*01c0*/  UIADD3 UR28, UP2, UPT, UR10, -UR12, URZ ;  /* 0x8000000c0a1c7290 */ /* 0x000fe4000ff5e0ff */
[----:B---3--:R-:W-:-:S02]  /*01d0*/  UIMAD.WIDE UR4, UR14, 0x80000, UR4 ;  /* 0x000800000e0478a5 */ /* 0x008fc4000f8e0204 */
[----:B------:R-:W-:Y:S02]  /*01e0*/  UIADD3.X UR10, UPT, UPT, UR11, ~UR13, URZ, UP2, !UPT ;  /* 0x8000000d0b0a7290 */ /* 0x000fe400097fe4ff */
[----:B----4-:R-:W-:Y:S02]  /*01f0*/  UIMAD.WIDE UR6, UR14, 0x80000, UR6 ;  /* 0x000800000e0678a5 */ /* 0x010fe4000f8e0206 */
[----:B------:R-:W-:Y:S02]  /*0200*/  ULOP3.LUT UR15, UR15, 0x1f, UR4, 0xf8, !UPT ;  /* 0x0000001f0f0f7892 */ /* 0x000fe4000f8ef804 */
[----:B-----5:R-:W-:Y:S02]  /*0210*/  UIMAD.WIDE UR8, UR14, 0x80000, UR8 ;  /* 0x000800000e0878a5 */ /* 0x020fe4000f8e0208 */
[----:B------:R-:W-:-:S04]  /*0220*/  ULOP3.LUT UR14, UR15, 0x1f, UR6, 0xf8, !UPT ;  /* 0x0000001f0f0e7892 */ /* 0x000fc8000f8ef806 */
[----:B------:R-:W-:-:S04]  /*0230*/  ULOP3.LUT UP1, URZ, UR14, 0x1f, UR8, 0xf8, !UPT ;  /* 0x0000001f0eff7892 */ /* 0x000fc8000f82f808 */
        /* <DEDUP_REMOVED lines=13> */
[----:B------:R-:W1:Y:S01]  /*0310*/  LDC R37, c[0x0][0x360] ;  /* 0x0000d800ff257b82 */ /* 0x000e620000000800 */
[----:B0-----:R-:W-:-:S04]  /*0320*/  UISETP.NE.U32.AND UP0, UPT, UR12, URZ, UPT ;  /* 0x000000ff0c00728c */ /* 0x001fc8000bf05070 */
[----:B------:R-:W-:-:S09]  /*0330*/  UISETP.NE.AND.EX UP0, UPT, UR13, URZ, UPT, UP0 ;  /* 0x000000ff0d00728c */ /* 0x000fd2000bf05300 */
[----:B------:R-:W-:Y:S05]  /*0340*/  BRA.U UP0, `(.L_x_115) ;  /* 0x00000019004c7547 */ /* 0x000fea000b800000 */
[----:B------:R-:W0:Y:S02]  /*0350*/  LDCU.S8 UR11, c[0x0][0xffa] ;  /* 0x0001ff40ff0b77ac */ /* 0x000e240008000200 */
[----:B0-----:R-:W-:-:S09]  /*0360*/  UISETP.NE.AND UP0, UPT, UR11, URZ, UPT ;  /* 0x000000ff0b00728c */ /* 0x001fd2000bf05270 */
[----:B------:R-:W-:Y:S05]  /*0370*/  BRA.U !UP0, `(.L_x_116) ;  /* 0x0000000908b47547 */ /* 0x000fea000b800000 */
[----:B------:R-:W-:Y:S01]  /*0380*/  IMAD.MOV.U32 R0, RZ, RZ, RZ ;  /* 0x000000ffff007224 */ /* 0x000fe200078e00ff */
[----:B------:R-:W0:Y:S01]  /*0390*/  LDCU.U8 UR12, c[0x0][0xff8] ;  /* 0x0001ff00ff0c77ac */ /* 0x000e220008000000 */
[----:B------:R-:W2:Y:S05]  /*03a0*/  LDCU.128 UR20, c[0x0][0xfd0] ;  /* 0x0001fa00ff1477ac */ /* 0x000eaa0008000c00 */
.L_x_117:
[----:B---3--:R-:W3:Y:S01]  /*03b0*/  S2R R2, SR_TID.X ;  /* 0x0000000000027919 */ /* 0x008ee20000002100 */
[----:B------:R-:W-:Y:S01]  /*03c0*/  IMAD.U32 R6, RZ, RZ, UR10 ;  /* 0x0000000aff067e24 */ /* 0x000fe2000f8e00ff */
[----:B------:R-:W-:Y:S01]  /*03d0*/  CS2R R24, SRZ ;  /* 0x0000000000187805 */ /* 0x000fe2000001ff00 */
[----:B---3--:R-:W-:Y:S02]  /*03e0*/  IMAD.IADD R12, R2, 0x1, R0 ;  /* 0x00000001020c7824 */ /* 0x008fe400078e0200 */
[----:B------:R-:W-:-:S03]  /*03f0*/  IMAD.U32 R2, RZ, RZ, UR10 ;  /* 0x0000000aff027e24 */ /* 0x000fc6000f8e00ff */
[----:B------:R-:W-:-:S04]  /*0400*/  ISETP.LT.U32.AND P0, PT, R12, UR28, PT ;  /* 0x0000001c0c007c0c */ /* 0x000fc8000bf01070 */
[----:B------:R-:W-:-:S04]  /*0410*/  ISETP.GT.U32.AND.EX P0, PT, R2, RZ, PT, P0 ;  /* 0x000000ff0200720c */ /* 0x000fc80003f04100 */
[C---:B------:R-:W-:Y:S01]  /*0420*/  ISETP.LT.U32.AND P0, PT, R12.reuse, 0x10000, P0 ;  /* 0x000100000c00780c */ /* 0x040fe20000701070 */
[----:B-1----:R-:W-:-:S12]  /*0430*/  IMAD.IADD R18, R12, 0x1, R37 ;  /* 0x000000010c127824 */ /* 0x002fd800078e0225 */
[----:B------:R-:W-:-:S04]  /*0440*/  @P0 LEA R2, P1, R12, UR6, 0x3 ;  /* 0x000000060c020c11 */ /* 0x000fc8000f8218ff */
[----:B------:R-:W-:Y:S02]  /*0450*/  @P0 LEA.HI.X R3, R12, UR7, RZ, 0x3, P1 ;  /* 0x000000070c030c11 */ /* 0x000fe400088f1cff */
[----:B------:R-:W-:Y:S01]  /*0460*/  ISETP.LT.U32.AND P1, PT, R18, UR28, PT ;  /* 0x0000001c12007c0c */ /* 0x000fe2000bf21070 */
[----:B------:R-:W-:Y:S02]  /*0470*/  IMAD.MOV.U32 R5, RZ, RZ, 0x8 ;  /* 0x00000008ff057424 */ /* 0x000fe400078e00ff */
[----:B------:R1:W3:Y:S01]  /*0480*/  @P0 LDG.E.64 R24, desc[UR16][R2.64] ;  /* 0x0000001002180981 */ /* 0x0002e2000c1e1b00 */
[----:B------:R-:W-:Y:S02]  /*0490*/  ISETP.GT.AND.EX P1, PT, R6, RZ, PT, P1 ;  /* 0x000000ff0600720c */ /* 0x000fe40003f24310 */
[----:B------:R-:W-:Y:S01]  /*04a0*/  CS2R R28, SRZ ;  /* 0x00000000001c7805 */ /* 0x000fe2000001ff00 */
[----:B------:R-:W-:Y:S01]  /*04b0*/  IMAD.WIDE.U32 R4, R12, R5, UR8 ;  /* 0x000000080c047e25 */ /* 0x000fe2000f8e0005 */
[----:B------:R-:W-:-:S04]  /*04c0*/  ISETP.LT.U32.AND P1, PT, R18, 0x10000, P1 ;  /* 0x000100001200780c */ /* 0x000fc80000f21070 */
[----:B------:R-:W4:Y:S01]  /*04d0*/  @P0 LDG.E.64 R28, desc[UR16][R4.64] ;  /* 0x00000010041c0981 */ /* 0x000f22000c1e1b00 */
[----:B------:R-:W-:Y:S01]  /*04e0*/  IMAD.IADD R16, R18, 0x1, R37 ;  /* 0x0000000112107824 */ /* 0x000fe200078e0225 */
[----:B------:R-:W-:Y:S01]  /*04f0*/  CS2R R30, SRZ ;  /* 0x00000000001e7805 */ /* 0x000fe2000001ff00 */
[----:B-1----:R-:W-:-:S06]  /*0500*/  IMAD.U32 R2, RZ, RZ, UR10 ;  /* 0x0000000aff027e24 */ /* 0x002fcc000f8e00ff */
[----:B------:R-:W-:-:S04]  /*0510*/  @P1 LEA R6, P2, R18, UR6, 0x3 ;  /* 0x0000000612061c11 */ /* 0x000fc8000f8418ff */
[----:B------:R-:W-:Y:S02]  /*0520*/  @P1 LEA.HI.X R7, R18, UR7, RZ, 0x3, P2 ;  /* 0x0000000712071c11 */ /* 0x000fe400090f1cff */
[----:B------:R-:W-:Y:S02]  /*0530*/  ISETP.LT.U32.AND P2, PT, R16, UR28, PT ;  /* 0x0000001c10007c0c */ /* 0x000fe4000bf41070 */
[----:B------:R-:W-:Y:S01]  /*0540*/  CS2R R26, SRZ ;  /* 0x00000000001a7805 */ /* 0x000fe2000001ff00 */
[----:B------:R1:W5:Y:S01]  /*0550*/  @P1 LDG.E.64 R30, desc[UR16][R6.64] ;  /* 0x00000010061e1981 */ /* 0x000362000c1e1b00 */
[----:B------:R-:W-:Y:S01]  /*0560*/  ISETP.GT.AND.EX P2, PT, R2, RZ, PT, P2 ;  /* 0x000000ff0200720c */ /* 0x000fe20003f44320 */
[----:B------:R-:W-:-:S03]  /*0570*/  IMAD.WIDE R10, R37, 0x8, R4 ;  /* 0x00000008250a7825 */ /* 0x000fc600078e0204 */
[C---:B------:R-:W-:Y:S02]  /*0580*/  ISETP.LT.U32.AND P2, PT, R16.reuse, 0x10000, P2 ;  /* 0x000100001000780c */ /* 0x040fe40001741070 */
[----:B------:R-:W5:Y:S01]  /*0590*/  @P1 LDG.E.64 R26, desc[UR16][R10.64] ;  /* 0x000000100a1a1981 */ /* 0x000f62000c1e1b00 */
[----:B------:R-:W-:Y:S01]  /*05a0*/  IMAD.IADD R13, R16, 0x1, R37 ;  /* 0x00000001100d7824 */ /* 0x000fe200078e0225 */
[----:B------:R-:W-:Y:S01]  /*05b0*/  CS2R R22, SRZ ;  /* 0x0000000000167805 */ /* 0x000fe2000001ff00 */
[----:B------:R-:W-:Y:S02]  /*05c0*/  IMAD.U32 R8, RZ, RZ, UR10 ;  /* 0x0000000aff087e24 */ /* 0x000fe4000f8e00ff */
[----:B------:R-:W-:-:S06]  /*05d0*/  IMAD.MOV.U32 R9, RZ, RZ, 0x8 ;  /* 0x00000008ff097424 */ /* 0x000fcc00078e00ff */
[----:B------:R-:W-:-:S04]  /*05e0*/  @P2 LEA R2, P3, R16, UR6, 0x3 ;  /* 0x0000000610022c11 */ /* 0x000fc8000f8618ff */
[----:B------:R-:W-:Y:S02]  /*05f0*/  @P2 LEA.HI.X R3, R16, UR7, RZ, 0x3, P3 ;  /* 0x0000000710032c11 */ /* 0x000fe400098f1cff */
[----:B------:R-:W-:Y:S02]  /*0600*/  ISETP.LT.U32.AND P3, PT, R13, UR28, PT ;  /* 0x0000001c0d007c0c */ /* 0x000fe4000bf61070 */
[----:B------:R-:W-:Y:S01]  /*0610*/  CS2R R14, SRZ ;  /* 0x00000000000e7805 */ /* 0x000fe2000001ff00 */
[----:B------:R0:W5:Y:S01]  /*0620*/  @P2 LDG.E.64 R22, desc[UR16][R2.64] ;  /* 0x0000001002162981 */ /* 0x000162000c1e1b00 */
[----:B------:R-:W-:Y:S01]  /*0630*/  ISETP.GT.AND.EX P3, PT, R8, RZ, PT, P3 ;  /* 0x000000ff0800720c */ /* 0x000fe20003f64330 */
[----:B------:R-:W-:-:S03]  /*0640*/  IMAD.WIDE.U32 R8, R16, R9, UR8 ;  /* 0x0000000810087e25 */ /* 0x000fc6000f8e0009 */
[----:B------:R-:W-:Y:S02]  /*0650*/  ISETP.LT.U32.AND P3, PT, R13, 0x10000, P3 ;  /* 0x000100000d00780c */ /* 0x000fe40001f61070 */
[----:B------:R-:W5:Y:S01]  /*0660*/  @P2 LDG.E.64 R14, desc[UR16][R8.64] ;  /* 0x00000010080e2981 */ /* 0x000f62000c1e1b00 */
[----:B------:R-:W-:Y:S01]  /*0670*/  CS2R R20, SRZ ;  /* 0x0000000000147805 */ /* 0x000fe2000001ff00 */
[----:B------:R-:W-:-:S09]  /*0680*/  IMAD.MOV.U32 R34, RZ, RZ, 0x8 ;  /* 0x00000008ff227424 */ /* 0x000fd200078e00ff */
[----:B------:R-:W-:-:S04]  /*0690*/  @P3 LEA R32, P4, R13, UR6, 0x3 ;  /* 0x000000060d203c11 */ /* 0x000fc8000f8818ff */
[C---:B------:R-:W-:Y:S02]  /*06a0*/  @P3 LEA.HI.X R33, R13.reuse, UR7, RZ, 0x3, P4 ;  /* 0x000000070d213c11 */ /* 0x040fe4000a0f1cff */
[----:B-1----:R-:W-:Y:S01]  /*06b0*/  CS2R R6, SRZ ;  /* 0x0000000000067805 */ /* 0x002fe2000001ff00 */
[----:B0-----:R-:W-:Y:S02]  /*06c0*/  IMAD.WIDE.U32 R2, R13, R34, UR8 ;  /* 0x000000080d027e25 */ /* 0x001fe4000f8e0022 */
[----:B------:R0:W5:Y:S04]  /*06d0*/  @P3 LDG.E.64 R20, desc[UR16][R32.64] ;  /* 0x0000001020143981 */ /* 0x000168000c1e1b00 */
[----:B------:R-:W5:Y:S01]  /*06e0*/  @P3 LDG.E.64 R6, desc[UR16][R2.64] ;  /* 0x0000001002063981 */ /* 0x000f62000c1e1b00 */
[----:B------:R-:W1:Y:S01]  /*06f0*/  LDCU.S8 UR11, c[0x0][0xff9] ;  /* 0x0001ff20ff0b77ac */ /* 0x000e620008000200 */
[----:B--2---:R-:W-:Y:S01]  /*0700*/  DSETP.NEU.AND P4, PT, RZ, UR20, PT ;  /* 0x00000014ff007e2a */ /* 0x004fe2000bf8d000 */
[----:B------:R-:W-:Y:S01]  /*0710*/  IMAD R0, R37, 0x4, R0 ;  /* 0x0000000425007824 */ /* 0x000fe200078e0200 */
[----:B-1----:R-:W-:Y:S01]  /*0720*/  ISETP.NE.AND P6, PT, RZ, UR11, PT ;  /* 0x0000000bff007c0c */ /* 0x002fe2000bfc5270 */
[----:B------:R-:W-:-:S06]  /*0730*/  UPRMT UR11, UR12, 0x8880, URZ ;  /* 0x000088800c0b7896 */ /* 0x000fcc00080000ff */
[----:B------:R-:W-:-:S15]  /*0740*/  ISETP.NE.AND P5, PT, RZ, UR11, PT ;  /* 0x0000000bff007c0c */ /* 0x000fde000bfa5270 */
[----:B------:R-:W-:-:S15]  /*0750*/  NOP ;  /* 0x0000000000007918 */ /* 0x000fde0000000000 */
[----:B------:R-:W-:-:S15]  /*0760*/  NOP ;  /* 0x0000000000007918 */ /* 0x000fde0000000000 */
[----:B------:R-:W-:-:S10]  /*0770*/  NOP ;  /* 0x0000000000007918 */ /* 0x000fd40000000000 */
[----:B---3--:R-:W1:Y:S02]  /*0780*/  DADD R34, -RZ, -R24 ;  /* 0x00000000ff227229 */ /* 0x008e640000000918 */
[----:B-1----:R-:W-:Y:S02]  /*0790*/  FSEL R34, R24, R34, !P6 ;  /* 0x0000002218227208 */ /* 0x002fe40007000000 */
[----:B------:R-:W-:-:S15]  /*07a0*/  FSEL R35, R25, R35, !P6 ;  /* 0x0000002319237208 */ /* 0x000fde0007000000 */
[----:B------:R-:W-:-:S15]  /*07b0*/  NOP ;  /* 0x0000000000007918 */ /* 0x000fde0000000000 */
[----:B------:R-:W-:-:S15]  /*07c0*/  NOP ;  /* 0x0000000000007918 */ /* 0x000fde0000000000 */
[----:B------:R-:W-:-:S15]  /*07d0*/  NOP ;  /* 0x0000000000007918 */ /* 0x000fde0000000000 */
[----:B----4-:R-:W1:Y:S02]  /*07e0*/  DFMA R24, R28, UR20, R34 ;  /* 0x000000141c187c2b */ /* 0x010e640008000022 */
[----:B-1----:R-:W-:Y:S02]  /*07f0*/  FSEL R24, R24, R34, P4 ;  /* 0x0000002218187208 */ /* 0x002fe40002000000 */
[----:B------:R-:W-:-:S15]  /*0800*/  FSEL R25, R25, R35, P4 ;  /* 0x0000002319197208 */ /* 0x000fde0002000000 */
[----:B------:R-:W-:-:S15]  /*0810*/  NOP ;  /* 0x0000000000007918 */ /* 0x000fde0000000000 */
[----:B------:R-:W-:-:S15]  /*0820*/  NOP ;  /* 0x0000000000007918 */ /* 0x000fde0000000000 */
[----:B------:R-:W-:-:S15]  /*0830*/  NOP ;  /* 0x0000000000007918 */ /* 0x000fde0000000000 */
[----:B0-----:R-:W0:Y:S02]  /*0840*/  DFMA R32, R24, UR22, R24 ;  /* 0x0000001618207c2b */ /* 0x001e240008000018 */
[----:B0-----:R-:W-:Y:S02]  /*0850*/  FSEL R32, R24, R32, !P5 ;  /* 0x0000002018207208 */ /* 0x001fe40006800000 */
[----:B------:R-:W-:-:S15]  /*0860*/  FSEL R33, R25, R33, !P5 ;  /* 0x0000002119217208 */ /* 0x000fde0006800000 */
[----:B------:R-:W-:-:S15]  /*0870*/  NOP ;  /* 0x0000000000007918 */ /* 0x000fde0000000000 */
[----:B------:R-:W-:-:S15]  /*0880*/  NOP ;  /* 0x0000000000007918 */ /* 0x000fde0000000000 */
[----:B------:R-:W-:-:S15]  /*0890*/  NOP ;  /* 0x0000000000007918 */ /* 0x000fde0000000000 */
[----:B------:R-:W0:Y:S02]  /*08a0*/  DFMA R28, R32, -UR18, R28 ;  /* 0x80000012201c7c2b */ /* 0x000e24000800001c */
[----:B0-----:R0:W-:Y:S02]  /*08b0*/  @P0 STG.E.64 desc[UR16][R4.64], R28 ;  /* 0x0000001c04000986 */ /* 0x0011e4000c101b10 */
[----:B0-----:R-:W-:-:S15]  /*08c0*/  IMAD.U32 R4, RZ, RZ, UR10 ;  /* 0x0000000aff047e24 */ /* 0x001fde000f8e00ff */
[----:B------:R-:W-:-:S15]  /*08d0*/  NOP ;  /* 0x0000000000007918 */ /* 0x000fde0000000000 */
[----:B------:R-:W-:-:S15]  /*08e0*/  NOP ;  /* 0x0000000000007918 */ /* 0x000fde0000000000 */
[----:B------:R-:W-:-:S15]  /*08f0*/  NOP ;  /* 0x0000000000007918 */ /* 0x000fde0000000000 */
[----:B-----5:R-:W0:Y:S02]  /*0900*/  DADD R32, -RZ, -R30 ;  /* 0x00000000ff207229 */ /* 0x020e24000000091e */
        /* <DEDUP_REMOVED lines=12> */
[----:B0-----:R-:W-:Y:S02]  /*09d0*/  FSEL R32, R30, R32, !P5 ;  /* 0x000000201e207208 */ /* 0x001fe40006800000 */
[----:B------:R-:W-:-:S15]  /*09e0*/  FSEL R33, R31, R33, !P5 ;  /* 0x000000211f217208 */ /* 0x000fde0006800000 */
        /* <DEDUP_REMOVED lines=41> */
[----:B------:R-:W-:Y:S02]  /*0c80*/  FSEL R35, R15, R21, P4 ;  /* 0x000000150f237208 */ /* 0x000fe40002000000 */
[----:B------:R-:W-:-:S04]  /*0c90*/  @P0 LEA R20, P4, R12, UR4, 0x3 ;  /* 0x000000040c140c11 */ /* 0x000fc8000f8818ff */
[----:B------:R-:W-:Y:S02]  /*0ca0*/  @P0 LEA.HI.X R21, R12, UR5, RZ, 0x3, P4 ;  /* 0x000000050c150c11 */ /* 0x000fe4000a0f1cff */
[----:B------:R-:W-:-:S04]  /*0cb0*/  @P3 LEA R12, P6, R13, UR4, 0x3 ;  /* 0x000000040d0c3c11 */ /* 0x000fc8000f8c18ff */
[----:B------:R-:W-:-:S15]  /*0cc0*/  @P3 LEA.HI.X R13, R13, UR5, RZ, 0x3, P6 ;  /* 0x000000050d0d3c11 */ /* 0x000fde000b0f1cff */
[----:B------:R-:W-:-:S15]  /*0cd0*/  NOP ;  /* 0x0000000000007918 */ /* 0x000fde0000000000 */
[----:B------:R-:W-:-:S15]  /*0ce0*/  NOP ;  /* 0x0000000000007918 */ /* 0x000fde0000000000 */
[----:B------:R-:W-:-:S03]  /*0cf0*/  NOP ;  /* 0x0000000000007918 */ /* 0x000fc60000000000 */
[----:B------:R-:W0:Y:S02]  /*0d00*/  DFMA R14, R34, UR22, R34 ;  /* 0x00000016220e7c2b */ /* 0x000e240008000022 */
[----:B0-----:R-:W-:Y:S02]  /*0d10*/  FSEL R14, R34, R14, !P5 ;  /* 0x0000000e220e7208 */ /* 0x001fe40006800000 */
[----:B------:R-:W-:-:S15]  /*0d20*/  FSEL R15, R35, R15, !P5 ;  /* 0x0000000f230f7208 */ /* 0x000fde0006800000 */
[----:B------:R-:W-:-:S15]  /*0d30*/  NOP ;  /* 0x0000000000007918 */ /* 0x000fde0000000000 */
[----:B------:R-:W-:-:S15]  /*0d40*/  NOP ;  /* 0x0000000000007918 */ /* 0x000fde0000000000 */
[----:B------:R-:W-:-:S15]  /*0d50*/  NOP ;  /* 0x0000000000007918 */ /* 0x000fde0000000000 */
[----:B------:R0:W1:Y:S02]  /*0d60*/  DFMA R38, R14, -UR18, R6 ;  /* 0x800000120e267c2b */ /* 0x0000640008000006 */
[----:B0-----:R-:W-:Y:S01]  /*0d70*/  @P1 LEA R6, P4, R18, UR4, 0x3 ;  /* 0x0000000412061c11 */ /* 0x001fe2000f8818ff */
[----:B-1----:R3:W-:Y:S01]  /*0d80*/  @P3 STG.E.64 desc[UR16][R2.64], R38 ;  /* 0x0000002602003986 */ /* 0x0027e2000c101b10 */
[----:B------:R-:W-:Y:S02]  /*0d90*/  @P2 LEA R14, P5, R16, UR4, 0x3 ;  /* 0x00000004100e2c11 */ /* 0x000fe4000f8a18ff */
[----:B------:R-:W-:Y:S01]  /*0da0*/  @P1 LEA.HI.X R7, R18, UR5, RZ, 0x3, P4 ;  /* 0x0000000512071c11 */ /* 0x000fe2000a0f1cff */
[----:B------:R3:W-:Y:S01]  /*0db0*/  @P0 STG.E.64 desc[UR16][R20.64], R24 ;  /* 0x0000001814000986 */ /* 0x0007e2000c101b10 */
[----:B------:R-:W-:Y:S02]  /*0dc0*/  @P2 LEA.HI.X R15, R16, UR5, RZ, 0x3, P5 ;  /* 0x00000005100f2c11 */ /* 0x000fe4000a8f1cff */
[C---:B------:R-:W-:Y:S01]  /*0dd0*/  ISETP.LT.U32.AND P0, PT, R0.reuse, UR28, PT ;  /* 0x0000001c00007c0c */ /* 0x040fe2000bf01070 */
[----:B------:R3:W-:Y:S01]  /*0de0*/  @P1 STG.E.64 desc[UR16][R6.64], R30 ;  /* 0x0000001e06001986 */ /* 0x0007e2000c101b10 */
[----:B------:R-:W-:-:S02]  /*0df0*/  ISETP.LT.U32.AND P1, PT, R0, 0x10000, PT ;  /* 0x000100000000780c */ /* 0x000fc40003f21070 */
[----:B------:R-:W-:Y:S01]  /*0e00*/  ISETP.GT.AND.EX P0, PT, R4, RZ, PT, P0 ;  /* 0x000000ff0400720c */ /* 0x000fe20003f04300 */
[----:B------:R3:W-:Y:S04]  /*0e10*/  @P2 STG.E.64 desc[UR16][R14.64], R22 ;  /* 0x000000160e002986 */ /* 0x0007e8000c101b10 */
[----:B------:R3:W-:Y:S08]  /*0e20*/  @P3 STG.E.64 desc[UR16][R12.64], R34 ;  /* 0x000000220c003986 */ /* 0x0007f0000c101b10 */
[----:B------:R-:W-:Y:S05]  /*0e30*/  @P0 BRA P1, `(.L_x_117) ;  /* 0xfffffff4005c0947 */ /* 0x000fea000083ffff */
[----:B------:R-:W-:Y:S05]  /*0e40*/  EXIT ;  /* 0x000000000000794d */ /* 0x000fea0003800000 */
.L_x_116:
[----:B------:R-:W-:Y:S01]  /*0e50*/  IMAD.MOV.U32 R0, RZ, RZ, RZ ;  /* 0x000000ffff007224 */ /* 0x000fe200078e00ff */
[----:B------:R-:W0:Y:S01]  /*0e60*/  LDCU.U8 UR12, c[0x0][0xff8] ;  /* 0x0001ff00ff0c77ac */ /* 0x000e220008000000 */
[----:B------:R-:W2:Y:S05]  /*0e70*/  LDCU.128 UR20, c[0x0][0xfd0] ;  /* 0x0001fa00ff1477ac */ /* 0x000eaa0008000c00 */
.L_x_118:
[----:B------:R-:W3:Y:S01]  /*0e80*/  S2R R2, SR_TID.X ;  /* 0x0000000000027919 */ /* 0x000ee20000002100 */
[----:B------:R-:W-:Y:S01]  /*0e90*/  CS2R R42, SRZ ;  /* 0x00000000002a7805 */ /* 0x000fe2000001ff00 */
[----:B------:R-:W-:Y:S01]  /*0ea0*/  IMAD.MOV.U32 R19, RZ, RZ, 0x8 ;  /* 0x00000008ff137424 */ /* 0x000fe200078e00ff */
[----:B------:R-:W-:Y:S01]  /*0eb0*/  CS2R R26, SRZ ;  /* 0x00000000001a7805 */ /* 0x000fe2000001ff00 */
[----:B------:R-:W-:Y:S01]  /*0ec0*/  IMAD.U32 R7, RZ, RZ, UR10 ;  /* 0x0000000aff077e24 */ /* 0x000fe2000f8e00ff */
[----:B------:R-:W-:Y:S02]  /*0ed0*/  CS2R R32, SRZ ;  /* 0x0000000000207805 */ /* 0x000fe4000001ff00 */
[----:B------:R-:W-:Y:S02]  /*0ee0*/  CS2R R40, SRZ ;  /* 0x0000000000287805 */ /* 0x000fe4000001ff00 */
[----:B------:R-:W-:Y:S02]  /*0ef0*/  CS2R R38, SRZ ;  /* 0x0000000000267805 */ /* 0x000fe4000001ff00 */
[----:B------:R-:W-:-:S02]  /*0f00*/  CS2R R34, SRZ ;  /* 0x0000000000227805 */ /* 0x000fc4000001ff00 */
[----:B------:R-:W-:Y:S02]  /*0f10*/  CS2R R30, SRZ ;  /* 0x00000000001e7805 */ /* 0x000fe4000001ff00 */
[----:B------:R-:W-:Y:S01]  /*0f20*/  CS2R R24, SRZ ;  /* 0x0000000000187805 */ /* 0x000fe2000001ff00 */
[----:B------:R-:W-:Y:S01]  /*0f30*/  IMAD.MOV.U32 R13, RZ, RZ, 0x8 ;  /* 0x00000008ff0d7424 */ /* 0x000fe200078e00ff */
[----:B------:R-:W-:Y:S01]  /*0f40*/  CS2R R22, SRZ ;  /* 0x0000000000167805 */ /* 0x000fe2000001ff00 */
[----:B------:R-:W-:Y:S01]  /*0f50*/  IMAD.MOV.U32 R15, RZ, RZ, 0x8 ;  /* 0x00000008ff0f7424 */ /* 0x000fe200078e00ff */
[----:B------:R-:W-:Y:S01]  /*0f60*/  CS2R R16, SRZ ;  /* 0x0000000000107805 */ /* 0x000fe2000001ff00 */
[----:B------:R-:W4:Y:S01]  /*0f70*/  LDCU.S8 UR11, c[0x0][0xff9] ;  /* 0x0001ff20ff0b77ac */ /* 0x000f220008000200 */
[----:B------:R-:W5:Y:S01]  /*0f80*/  LDC.64 R48, c[0x0][0xff0] ;  /* 0x0003fc00ff307b82 */ /* 0x000f620000000a00 */
[----:B---3--:R-:W-:Y:S02]  /*0f90*/  IMAD.IADD R28, R2, 0x1, R0 ;  /* 0x00000001021c7824 */ /* 0x008fe400078e0200 */
[----:B------:R-:W-:-:S02]  /*0fa0*/  IMAD.U32 R2, RZ, RZ, UR10 ;  /* 0x0000000aff027e24 */ /* 0x000fc4000f8e00ff */
[C---:B-1----:R-:W-:Y:S01]  /*0fb0*/  IMAD.IADD R6, R28.reuse, 0x1, R37 ;  /* 0x000000011c067824 */ /* 0x042fe200078e0225 */
[----:B------:R-:W-:-:S04]  /*0fc0*/  LEA R10, P1, R28, UR4, 0x3 ;  /* 0x000000041c0a7c11 */ /* 0x000fc8000f8218ff */
[----:B------:R-:W-:Y:S02]  /*0fd0*/  ISETP.LT.U32.AND P0, PT, R6, UR28, PT ;  /* 0x0000001c06007c0c */ /* 0x000fe4000bf01070 */
[----:B------:R-:W-:Y:S02]  /*0fe0*/  LEA.HI.X R11, R28, UR5, RZ, 0x3, P1 ;  /* 0x000000051c0b7c11 */ /* 0x000fe400088f1cff */
[----:B------:R-:W-:Y:S01]  /*0ff0*/  ISETP.GT.AND.EX P0, PT, R2, RZ, PT, P0 ;  /* 0x000000ff0200720c */ /* 0x000fe20003f04300 */
[----:B------:R-:W-:-:S03]  /*1000*/  IMAD.WIDE R2, R37, 0x8, R10 ;  /* 0x0000000825027825 */ /* 0x000fc600078e020a */
[----:B------:R-:W-:Y:S01]  /*1010*/  ISETP.LT.U32.AND P0, PT, R6, 0x10000, P0 ;  /* 0x000100000600780c */ /* 0x000fe20000701070 */
[----:B------:R-:W-:-:S12]  /*1020*/  IMAD.WIDE.U32 R18, R28, R19, UR8 ;  /* 0x000000081c127e25 */ /* 0x000fd8000f8e0013 */
[C---:B------:R-:W-:Y:S01]  /*1030*/  @P0 LEA R4, P1, R6.reuse, UR6, 0x3 ;  /* 0x0000000606040c11 */ /* 0x040fe2000f8218ff */
[----:B------:R-:W3:Y:S03]  /*1040*/  @P0 LDG.E.64 R42, desc[UR16][R2.64] ;  /* 0x00000010022a0981 */ /* 0x000ee6000c1e1b00 */
[----:B------:R-:W-:Y:S02]  /*1050*/  @P0 LEA.HI.X R5, R6, UR7, RZ, 0x3, P1 ;  /* 0x0000000706050c11 */ /* 0x000fe400088f1cff */
[----:B------:R-:W-:-:S03]  /*1060*/  ISETP.LT.U32.AND P1, PT, R28, UR28, PT ;  /* 0x0000001c1c007c0c */ /* 0x000fc6000bf21070 */
[----:B------:R1:W3:Y:S01]  /*1070*/  @P0 LDG.E.64 R26, desc[UR16][R4.64] ;  /* 0x00000010041a0981 */ /* 0x0002e2000c1e1b00 */
[----:B------:R-:W-:Y:S01]  /*1080*/  ISETP.GT.U32.AND.EX P1, PT, R7, RZ, PT, P1 ;  /* 0x000000ff0700720c */ /* 0x000fe20003f24110 */
[----:B------:R-:W-:-:S03]  /*1090*/  IMAD.WIDE R20, R37, 0x8, R18 ;  /* 0x0000000825147825 */ /* 0x000fc600078e0212 */
[----:B------:R-:W-:Y:S02]  /*10a0*/  ISETP.LT.U32.AND P1, PT, R28, 0x10000, P1 ;  /* 0x000100001c00780c */ /* 0x000fe40000f21070 */
[----:B------:R-:W3:Y:S01]  /*10b0*/  @P0 LDG.E.64 R32, desc[UR16][R20.64] ;  /* 0x0000001014200981 */ /* 0x000ee2000c1e1b00 */
[----:B------:R-:W-:Y:S02]  /*10c0*/  IMAD.IADD R12, R6, 0x1, R37 ;  /* 0x00000001060c7824 */ /* 0x000fe400078e0225 */
[----:B-1----:R-:W-:-:S08]  /*10d0*/  IMAD.U32 R4, RZ, RZ, UR10 ;  /* 0x0000000aff047e24 */ /* 0x002fd0000f8e00ff */
[C---:B------:R-:W-:Y:S01]  /*10e0*/  @P1 LEA R2, P2, R28.reuse, UR6, 0x3 ;  /* 0x000000061c021c11 */ /* 0x040fe2000f8418ff */
[----:B------:R-:W3:Y:S03]  /*10f0*/  @P1 LDG.E.64 R40, desc[UR16][R10.64] ;  /* 0x000000100a281981 */ /* 0x000ee6000c1e1b00 */
[----:B------:R-:W-:Y:S01]  /*1100*/  @P1 LEA.HI.X R3, R28, UR7, RZ, 0x3, P2 ;  /* 0x000000071c031c11 */ /* 0x000fe200090f1cff */
[----:B------:R-:W3:Y:S01]  /*1110*/  @P1 LDG.E.64 R34, desc[UR16][R18.64] ;  /* 0x0000001012221981 */ /* 0x000ee2000c1e1b00 */
[----:B------:R-:W-:-:S03]  /*1120*/  ISETP.LT.U32.AND P2, PT, R12, UR28, PT ;  /* 0x0000001c0c007c0c */ /* 0x000fc6000bf41070 */
[----:B------:R1:W3:Y:S01]  /*1130*/  @P1 LDG.E.64 R38, desc[UR16][R2.64] ;  /* 0x0000001002261981 */ /* 0x0002e2000c1e1b00 */
[----:B------:R-:W-:-:S04]  /*1140*/  ISETP.GT.AND.EX P2, PT, R4, RZ, PT, P2 ;  /* 0x000000ff0400720c */ /* 0x000fc80003f44320 */
[C---:B------:R-:W-:Y:S01]  /*1150*/  ISETP.LT.U32.AND P2, PT, R12.reuse, 0x10000, P2 ;  /* 0x000100000c00780c */ /* 0x040fe20001741070 */
[C---:B------:R-:W-:Y:S01]  /*1160*/  IMAD.IADD R14, R12.reuse, 0x1, R37 ;  /* 0x000000010c0e7824 */ /* 0x040fe200078e0225 */
[----:B------:R-:W-:-:S04]  /*1170*/  LEA R6, P4, R12, UR4, 0x3 ;  /* 0x000000040c067c11 */ /* 0x000fc8000f8818ff */
[----:B------:R-:W-:-:S07]  /*1180*/  LEA.HI.X R7, R12, UR5, RZ, 0x3, P4 ;  /* 0x000000050c077c11 */ /* 0x000fce000a0f1cff */
[C---:B------:R-:W-:Y:S01]  /*1190*/  @P2 LEA R8, P3, R12.reuse, UR6, 0x3 ;  /* 0x000000060c082c11 */ /* 0x040fe2000f8618ff */
[----:B------:R-:W3:Y:S03]  /*11a0*/  @P2 LDG.E.64 R30, desc[UR16][R6.64] ;  /* 0x00000010061e2981 */ /* 0x000ee6000c1e1b00 */
[----:B------:R-:W-:Y:S02]  /*11b0*/  @P2 LEA.HI.X R9, R12, UR7, RZ, 0x3, P3 ;  /* 0x000000070c092c11 */ /* 0x000fe400098f1cff */
[----:B------:R-:W-:-:S03]  /*11c0*/  ISETP.LT.U32.AND P3, PT, R14, UR28, PT ;  /* 0x0000001c0e007c0c */ /* 0x000fc6000bf61070 */
[----:B------:R0:W3:Y:S01]  /*11d0*/  @P2 LDG.E.64 R24, desc[UR16][R8.64] ;  /* 0x0000001008182981 */ /* 0x0000e2000c1e1b00 */
[----:B------:R-:W-:Y:S01]  /*11e0*/  ISETP.GT.AND.EX P3, PT, R4, RZ, PT, P3 ;  /* 0x000000ff0400720c */ /* 0x000fe20003f64330 */
[----:B------:R-:W-:-:S03]  /*11f0*/  IMAD.WIDE.U32 R12, R12, R13, UR8 ;  /* 0x000000080c0c7e25 */ /* 0x000fc6000f8e000d */
[C---:B------:R-:W-:Y:S02]  /*1200*/  ISETP.LT.U32.AND P3, PT, R14.reuse, 0x10000, P3 ;  /* 0x000100000e00780c */ /* 0x040fe40001f61070 */
[----:B------:R-:W3:Y:S01]  /*1210*/  @P2 LDG.E.64 R22, desc[UR16][R12.64] ;  /* 0x000000100c162981 */ /* 0x000ee2000c1e1b00 */
[----:B-1----:R-:W-:Y:S02]  /*1220*/  CS2R R2, SRZ ;  /* 0x0000000000027805 */ /* 0x002fe4000001ff00 */
[----:B------:R-:W-:-:S08]  /*1230*/  LEA R4, P5, R14, UR4, 0x3 ;  /* 0x000000040e047c11 */ /* 0x000fd0000f8a18ff */
[----:B------:R-:W-:-:S04]  /*1240*/  @P3 LEA R46, P4, R14, UR6, 0x3 ;  /* 0x000000060e2e3c11 */ /* 0x000fc8000f8818ff */
[C---:B------:R-:W-:Y:S02]  /*1250*/  @P3 LEA.HI.X R47, R14.reuse, UR7, RZ, 0x3, P4 ;  /* 0x000000070e2f3c11 */ /* 0x040fe4000a0f1cff */
[----:B0-----:R-:W-:Y:S02]  /*1260*/  CS2R R8, SRZ ;  /* 0x0000000000087805 */ /* 0x001fe4000001ff00 */
[C---:B------:R-:W-:Y:S01]  /*1270*/  LEA.HI.X R5, R14.reuse, UR5, RZ, 0x3, P5 ;  /* 0x000000050e057c11 */ /* 0x040fe2000a8f1cff */
[----:B------:R-:W3:Y:S01]  /*1280*/  @P3 LDG.E.64 R2, desc[UR16][R46.64] ;  /* 0x000000102e023981 */ /* 0x000ee2000c1e1b00 */
[----:B------:R-:W-:-:S03]  /*1290*/  IMAD.WIDE.U32 R14, R14, R15, UR8 ;  /* 0x000000080e0e7e25 */ /* 0x000fc6000f8e000f */
[----:B------:R-:W3:Y:S04]  /*12a0*/  @P3 LDG.E.64 R16, desc[UR16][R4.64] ;  /* 0x0000001004103981 */ /* 0x000ee8000c1e1b00 */
[----:B------:R-:W3:Y:S01]  /*12b0*/  @P3 LDG.E.64 R8, desc[UR16][R14.64] ;  /* 0x000000100e083981 */ /* 0x000ee2000c1e1b00 */
[----:B----4-:R-:W-:Y:S01]  /*12c0*/  ISETP.NE.AND P6, PT, RZ, UR11, PT ;  /* 0x0000000bff007c0c */ /* 0x010fe2000bfc5270 */
[----:B--2---:R-:W-:Y:S01]  /*12d0*/  DSETP.NEU.AND P5, PT, RZ, UR20, PT ;  /* 0x00000014ff007e2a */ /* 0x004fe2000bfad000 */
[----:B------:R-:W-:-:S06]  /*12e0*/  UPRMT UR11, UR12, 0x8880, URZ ;  /* 0x000088800c0b7896 */ /* 0x000fcc00080000ff */
[----:B------:R-:W-:-:S15]  /*12f0*/  ISETP.NE.AND P4, PT, RZ, UR11, PT ;  /* 0x0000000bff007c0c */ /* 0x000fde000bf85270 */
[----:B------:R-:W-:-:S15]  /*1300*/  NOP ;  /* 0x0000000000007918 */ /* 0x000fde0000000000 */
[----:B------:R-:W-:-:S15]  /*1310*/  NOP ;  /* 0x0000000000007918 */ /* 0x000fde0000000000 */
[----:B------:R-:W-:-:S12]  /*1320*/  NOP ;  /* 0x0000000000007918 */ /* 0x000fd80000000000 */
[----:B-----5:R-:W-:Y:S01]  /*1330*/  DADD R48, -R48, 1 ;  /* 0x3ff0000030307429 */ /* 0x020fe20000000100 */
[----:B------:R-:W-:-:S04]  /*1340*/  IMAD.MOV.U32 R29, RZ, RZ, 0x8 ;  /* 0x00000008ff1d7424 */ /* 0x000fc800078e00ff */
[----:B------:R-:W-:-:S04]  /*1350*/  @P0 IMAD.WIDE.U32 R28, R28, R29, UR4 ;  /* 0x000000041c1c0e25 */ /* 0x000fc8000f8e001d */
[----:B------:R-:W-:-:S04]  /*1360*/  @P0 IMAD.WIDE R28, R37, 0x8, R28 ;  /* 0x00000008251c0825 */ /* 0x000fc800078e021c */
[----:B------:R-:W-:-:S15]  /*1370*/  IMAD R0, R37, 0x4, R0 ;  /* 0x0000000425007824 */ /* 0x000fde00078e0200 */
[----:B------:R-:W-:-:S15]  /*1380*/  NOP ;  /* 0x0000000000007918 */ /* 0x000fde0000000000 */
[----:B------:R-:W-:-:S15]  /*1390*/  NOP ;  /* 0x0000000000007918 */ /* 0x000fde0000000000 */
[----:B------:R-:W-:-:S06]  /*13a0*/  NOP ;  /* 0x0000000000007918 */ /* 0x000fcc0000000000 */
[----:B---3--:R-:W-:-:S15]  /*13b0*/  DMUL R44, R42, UR22 ;  /* 0x000000162a2c7c28 */ /* 0x008fde0008000000 */
        /* <DEDUP_REMOVED lines=16> */
[----:B------:R-:W0:-:S15]  /*14c0*/  DFMA R26, R48, R42, R44 ;  /* 0x0000002a301a722b */ /* 0x000e1e000000002c */
[----:B------:R-:W-:-:S15]  /*14d0*/  NOP ;  /* 0x0000000000007918 */ /* 0x000fde0000000000 */
[----:B------:R-:W-:-:S15]  /*14e0*/  NOP ;  /* 0x0000000000007918 */ /* 0x000fde0000000000 */
[----:B------:R-:W-:-:S15]  /*14f0*/  NOP ;  /* 0x0000000000007918 */ /* 0x000fde0000000000 */
[----:B------:R-:W-:-:S04]  /*1500*/  NOP ;  /* 0x0000000000007918 */ /* 0x000fc80000000000 */
[----:B0-----:R-:W0:Y:S02]  /*1510*/  DFMA R42, R26, UR22, R42 ;  /* 0x000000161a2a7c2b */ /* 0x001e24000800002a */
        /* <DEDUP_REMOVED lines=10> */
[----:B------:R-:W-:-:S15]  /*15c0*/  DMUL R42, R40, UR22 ;  /* 0x00000016282a7c28 */ /* 0x000fde0008000000 */
        /* <DEDUP_REMOVED lines=27> */
[----:B------:R-:W0:Y:S02]  /*1780*/  DFMA R34, R40, -UR18, R34 ;  /* 0x8000001228227c2b */ /* 0x000e240008000022 */
[----:B0-----:R3:W-:Y:S04]  /*1790*/  @P1 STG.E.64 desc[UR16][R18.64], R34 ;  /* 0x0000002212001986 */ /* 0x0017e8000c101b10 */
[----:B------:R3:W-:-:S15]  /*17a0*/  @P0 STG.E.64 desc[UR16][R20.64], R32 ;  /* 0x0000002014000986 */ /* 0x0007de000c101b10 */
[----:B------:R-:W-:-:S15]  /*17b0*/  NOP ;  /* 0x0000000000007918 */ /* 0x000fde0000000000 */
[----:B------:R-:W-:-:S15]  /*17c0*/  NOP ;  /* 0x0000000000007918 */ /* 0x000fde0000000000 */
[----:B------:R-:W-:-:S13]  /*17d0*/  NOP ;  /* 0x0000000000007918 */ /* 0x000fda0000000000 */
        /* <DEDUP_REMOVED lines=46> */
[----:B------:R-:W0:-:S15]  /*1ac0*/  DMUL R16, R16, UR22 ;  /* 0x0000001610107c28 */ /* 0x000e1e0008000000 */
        /* <DEDUP_REMOVED lines=16> */
[----:B0-----:R3:W-:Y:S01]  /*1bd0*/  @P3 STG.E.64 desc[UR16][R14.64], R2 ;  /* 0x000000020e003986 */ /* 0x0017e2000c101b10 */
[----:B------:R-:W-:-:S03]  /*1be0*/  IMAD.U32 R8, RZ, RZ, UR10 ;  /* 0x0000000aff087e24 */ /* 0x000fc6000f8e00ff */
[----:B------:R3:W-:Y:S04]  /*1bf0*/  @P1 STG.E.64 desc[UR16][R10.64], R38 ;  /* 0x000000260a001986 */ /* 0x0007e8000c101b10 */
[----:B------:R3:W-:Y:S01]  /*1c00*/  @P0 STG.E.64 desc[UR16][R28.64], R26 ;  /* 0x0000001a1c000986 */ /* 0x0007e2000c101b10 */
[----:B------:R-:W-:-:S03]  /*1c10*/  ISETP.LT.U32.AND P0, PT, R0, UR28, PT ;  /* 0x0000001c00007c0c */ /* 0x000fc6000bf01070 */
[----:B------:R3:W-:Y:S04]  /*1c20*/  @P2 STG.E.64 desc[UR16][R6.64], R24 ;  /* 0x0000001806002986 */ /* 0x0007e8000c101b10 */
[----:B------:R3:W-:Y:S01]  /*1c30*/  @P3 STG.E.64 desc[UR16][R4.64], R16 ;  /* 0x0000001004003986 */ /* 0x0007e2000c101b10 */
[----:B------:R-:W-:Y:S02]  /*1c40*/  ISETP.LT.U32.AND P1, PT, R0, 0x10000, PT ;  /* 0x000100000000780c */ /* 0x000fe40003f21070 */
[----:B------:R-:W-:-:S13]  /*1c50*/  ISETP.GT.AND.EX P0, PT, R8, RZ, PT, P0 ;  /* 0x000000ff0800720c */ /* 0x000fda0003f04300 */
[----:B---3--:R-:W-:Y:S05]  /*1c60*/  @P0 BRA P1, `(.L_x_118) ;  /* 0xfffffff000840947 */ /* 0x008fea000083ffff */
[----:B------:R-:W-:Y:S05]  /*1c70*/  EXIT ;  /* 0x000000000000794d */ /* 0x000fea0003800000 */
.L_x_115:
[----:B------:R-:W0:Y:S02]  /*1c80*/  LDCU.S8 UR11, c[0x0][0xffa] ;  /* 0x0001ff40ff0b77ac */ /* 0x000e240008000200 */
[----:B0-----:R-:W-:-:S09]  /*1c90*/  UISETP.NE.AND UP0, UPT, UR11, URZ, UPT ;  /* 0x000000ff0b00728c */ /* 0x001fd2000bf05270 */
[----:B------:R-:W-:Y:S05]  /*1ca0*/  BRA.U !UP0, `(.L_x_119) ;  /* 0x0000001908c07547 */ /* 0x000fea000b800000 */
[----:B------:R-:W-:Y:S01]  /*1cb0*/  IMAD.MOV.U32 R12, RZ, RZ, RZ ;  /* 0x000000ffff0c7224 */ /* 0x000fe200078e00ff */
[----:B------:R-:W0:Y:S01]  /*1cc0*/  LDCU.U8 UR13, c[0x0][0xff8] ;  /* 0x0001ff00ff0d77ac */ /* 0x000e220008000000 */
[----:B------:R-:W2:Y:S01]  /*1cd0*/  LDCU.64 UR14, c[0x0][0xfd0] ;  /* 0x0001fa00ff0e77ac */ /* 0x000ea20008000a00 */
[----:B------:R-:W3:Y:S04]  /*1ce0*/  LDCU.128 UR20, c[0x0][0xfd0] ;  /* 0x0001fa00ff1477ac */ /* 0x000ee80008000c00 */
.L_x_128:
[----:B----4-:R-:W4:Y:S01]  /*1cf0*/  S2R R4, SR_TID.X ;  /* 0x0000000000047919 */ /* 0x010f220000002100 */
[----:B------:R-:W1:Y:S01]  /*1d00*/  LDC.64 R2, c[0x0][0x1000] ;  /* 0x00040000ff027b82 */ /* 0x000e620000000a00 */
[----:B------:R-:W-:Y:S01]  /*1d10*/  CS2R R10, SRZ ;  /* 0x00000000000a7805 */ /* 0x000fe2000001ff00 */
[----:B-1----:R1:W3:Y:S01]  /*1d20*/  LDG.E R0, desc[UR16][R2.64] ;  /* 0x0000001002007981 */ /* 0x0022e2000c1e1900 */
[----:B----4-:R-:W-:Y:S02]  /*1d30*/  IMAD.IADD R20, R4, 0x1, R12 ;  /* 0x0000000104147824 */ /* 0x010fe400078e020c */
[----:B------:R-:W-:Y:S02]  /*1d40*/  IMAD.U32 R4, RZ, RZ, UR10 ;  /* 0x0000000aff047e24 */ /* 0x000fe4000f8e00ff */
[C-C-:B------:R-:W-:Y:S01]  /*1d50*/  IMAD.IADD R21, R20.reuse, 0x1, R37.reuse ;  /* 0x0000000114157824 */ /* 0x140fe200078e0225 */
[C---:B------:R-:W-:Y:S01]  /*1d60*/  ISETP.LT.U32.AND P0, PT, R20.reuse, UR28, PT ;  /* 0x0000001c14007c0c */ /* 0x040fe2000bf01070 */
[----:B-1----:R-:W-:Y:S01]  /*1d70*/  IMAD.MOV.U32 R3, RZ, RZ, 0x8 ;  /* 0x00000008ff037424 */ /* 0x002fe200078e00ff */
[----:B------:R-:W-:Y:S01]  /*1d80*/  LEA R6, P2, R20, UR6, 0x3 ;  /* 0x0000000614067c11 */ /* 0x000fe2000f8418ff */
[----:B------:R-:W-:Y:S01]  /*1d90*/  IMAD.IADD R42, R21, 0x1, R37 ;  /* 0x00000001152a7824 */ /* 0x000fe200078e0225 */
[----:B------:R-:W-:-:S02]  /*1da0*/  ISETP.GT.AND.EX P0, PT, R4, RZ, PT, P0 ;  /* 0x000000ff0400720c */ /* 0x000fc40003f04300 */
[----:B------:R-:W-:Y:S01]  /*1db0*/  LEA.HI.X R7, R20, UR7, RZ, 0x3, P2 ;  /* 0x0000000714077c11 */ /* 0x000fe200090f1cff */
[----:B------:R-:W-:Y:S01]  /*1dc0*/  IMAD.IADD R43, R42, 0x1, R37 ;  /* 0x000000012a2b7824 */ /* 0x000fe200078e0225 */
[----:B------:R-:W-:Y:S01]  /*1dd0*/  ISETP.LT.U32.AND P0, PT, R20, 0x10000, P0 ;  /* 0x000100001400780c */ /* 0x000fe20000701070 */
[----:B------:R-:W-:Y:S01]  /*1de0*/  IMAD.U32 R2, RZ, RZ, UR10 ;  /* 0x0000000aff027e24 */ /* 0x000fe2000f8e00ff */
[----:B------:R-:W-:Y:S02]  /*1df0*/  ISETP.LT.U32.AND P1, PT, R21, UR28, PT ;  /* 0x0000001c15007c0c */ /* 0x000fe4000bf21070 */
[----:B------:R-:W-:Y:S02]  /*1e00*/  ISETP.LT.U32.AND P2, PT, R42, UR28, PT ;  /* 0x0000001c2a007c0c */ /* 0x000fe4000bf41070 */
[----:B------:R-:W-:Y:S02]  /*1e10*/  ISETP.LT.U32.AND P3, PT, R43, UR28, PT ;  /* 0x0000001c2b007c0c */ /* 0x000fe4000bf61070 */
[----:B------:R-:W-:-:S05]  /*1e20*/  ISETP.GT.AND.EX P1, PT, R4, RZ, PT, P1 ;  /* 0x000000ff0400720c */ /* 0x000fca0003f24310 */
[----:B------:R1:W4:Y:S01]  /*1e30*/  @P0 LDG.E.64 R10, desc[UR16][R6.64] ;  /* 0x00000010060a0981 */ /* 0x000322000c1e1b00 */
[----:B------:R-:W-:Y:S01]  /*1e40*/  ISETP.GT.AND.EX P2, PT, R2, RZ, PT, P2 ;  /* 0x000000ff0200720c */ /* 0x000fe20003f44320 */
[----:B------:R-:W-:Y:S01]  /*1e50*/  IMAD.WIDE.U32 R2, R20, R3, UR8 ;  /* 0x0000000814027e25 */ /* 0x000fe2000f8e0003 */
[----:B------:R-:W-:Y:S02]  /*1e60*/  ISETP.GT.AND.EX P3, PT, R4, RZ, PT, P3 ;  /* 0x000000ff0400720c */ /* 0x000fe40003f64330 */
[----:B------:R-:W-:Y:S02]  /*1e70*/  CS2R R22, SRZ ;  /* 0x0000000000167805 */ /* 0x000fe4000001ff00 */
[----:B------:R-:W-:Y:S01]  /*1e80*/  ISETP.LT.U32.AND P1, PT, R21, 0x10000, P1 ;  /* 0x000100001500780c */ /* 0x000fe20000f21070 */
[----:B------:R-:W-:Y:S01]  /*1e90*/  IMAD.MOV.U32 R19, RZ, RZ, 0x8 ;  /* 0x00000008ff137424 */ /* 0x000fe200078e00ff */
[----:B------:R-:W-:Y:S01]  /*1ea0*/  ISETP.LT.U32.AND P2, PT, R42, 0x10000, P2 ;  /* 0x000100002a00780c */ /* 0x000fe20001741070 */
[----:B------:R-:W-:Y:S01]  /*1eb0*/  IMAD.MOV.U32 R24, RZ, RZ, 0x8 ;  /* 0x00000008ff187424 */ /* 0x000fe200078e00ff */
[----:B------:R-:W-:-:S02]  /*1ec0*/  ISETP.LT.U32.AND P3, PT, R43, 0x10000, P3 ;  /* 0x000100002b00780c */ /* 0x000fc40001f61070 */
[----:B------:R-:W-:Y:S02]  /*1ed0*/  CS2R R38, SRZ ;  /* 0x0000000000267805 */ /* 0x000fe4000001ff00 */
[----:B------:R-:W-:Y:S02]  /*1ee0*/  LEA R14, P5, R43, UR6, 0x3 ;  /* 0x000000062b0e7c11 */ /* 0x000fe4000f8a18ff */
[----:B------:R-:W-:Y:S02]  /*1ef0*/  CS2R R34, SRZ ;  /* 0x0000000000227805 */ /* 0x000fe4000001ff00 */
[----:B------:R-:W-:Y:S01]  /*1f00*/  CS2R R32, SRZ ;  /* 0x0000000000207805 */ /* 0x000fe2000001ff00 */
[----:B------:R-:W-:Y:S01]  /*1f10*/  IMAD.WIDE R16, R37, 0x8, R2 ;  /* 0x0000000825107825 */ /* 0x000fe200078e0202 */
[----:B------:R-:W-:Y:S02]  /*1f20*/  LEA.HI.X R15, R43, UR7, RZ, 0x3, P5 ;  /* 0x000000072b0f7c11 */ /* 0x000fe4000a8f1cff */
[----:B------:R-:W-:-:S02]  /*1f30*/  CS2R R26, SRZ ;  /* 0x00000000001a7805 */ /* 0x000fc4000001ff00 */
[----:B------:R-:W-:Y:S01]  /*1f40*/  CS2R R4, SRZ ;  /* 0x0000000000047805 */ /* 0x000fe2000001ff00 */
[C---:B------:R-:W-:Y:S01]  /*1f50*/  IMAD.WIDE.U32 R18, R42.reuse, R19, UR8 ;  /* 0x000000082a127e25 */ /* 0x040fe2000f8e0013 */
[----:B------:R-:W5:Y:S03]  /*1f60*/  @P1 LDG.E.64 R22, desc[UR16][R16.64] ;  /* 0x0000001010161981 */ /* 0x000f66000c1e1b00 */
[----:B------:R-:W-:Y:S01]  /*1f70*/  IMAD.WIDE.U32 R24, R43, R24, UR8 ;  /* 0x000000082b187e25 */ /* 0x000fe2000f8e0018 */
[----:B------:R-:W5:Y:S01]  /*1f80*/  @P2 LDG.E.64 R38, desc[UR16][R18.64] ;  /* 0x0000001012262981 */ /* 0x000f62000c1e1b00 */
[----:B------:R-:W-:Y:S02]  /*1f90*/  LEA R8, P4, R42, UR6, 0x3 ;  /* 0x000000062a087c11 */ /* 0x000fe4000f8818ff */
[----:B-1----:R-:W-:Y:S01]  /*1fa0*/  IMAD.WIDE R6, R37, 0x8, R6 ;  /* 0x0000000825067825 */ /* 0x002fe200078e0206 */
[----:B------:R-:W5:Y:S04]  /*1fb0*/  @P3 LDG.E.64 R34, desc[UR16][R24.64] ;  /* 0x0000001018223981 */ /* 0x000f68000c1e1b00 */
[----:B------:R-:W5:Y:S04]  /*1fc0*/  @P3 LDG.E.64 R32, desc[UR16][R14.64] ;  /* 0x000000100e203981 */ /* 0x000f68000c1e1b00 */
[----:B------:R1:W5:Y:S01]  /*1fd0*/  @P0 LDG.E.64 R26, desc[UR16][R2.64] ;  /* 0x00000010021a0981 */ /* 0x000362000c1e1b00 */
[----:B------:R-:W-:-:S02]  /*1fe0*/  CS2R R40, SRZ ;  /* 0x0000000000287805 */ /* 0x000fc4000001ff00 */
[----:B------:R-:W-:Y:S01]  /*1ff0*/  LEA.HI.X R9, R42, UR7, RZ, 0x3, P4 ;  /* 0x000000072a097c11 */ /* 0x000fe2000a0f1cff */
[----:B------:R4:W5:Y:S01]  /*2000*/  @P1 LDG.E.64 R4, desc[UR16][R6.64] ;  /* 0x0000001006041981 */ /* 0x000962000c1e1b00 */
[----:B0-----:R-:W-:Y:S01]  /*2010*/  UPRMT UR11, UR13, 0x8880, URZ ;  /* 0x000088800d0b7896 */ /* 0x001fe200080000ff */
[----:B------:R-:W-:Y:S02]  /*2020*/  P2R R28, PR, RZ, 0x1 ;  /* 0x00000001ff1c7803 */ /* 0x000fe40000000000 */
[----:B------:R0:W5:Y:S01]  /*2030*/  @P2 LDG.E.64 R40, desc[UR16][R8.64] ;  /* 0x0000001008282981 */ /* 0x000162000c1e1b00 */
[----:B-1----:R-:W-:Y:S02]  /*2040*/  IMAD.MOV.U32 R2, RZ, RZ, 0x1 ;  /* 0x00000001ff027424 */ /* 0x002fe400078e00ff */
[----:B------:R-:W-:Y:S01]  /*2050*/  ISETP.NE.AND P0, PT, RZ, UR11, PT ;  /* 0x0000000bff007c0c */ /* 0x000fe2000bf05270 */
[----:B------:R-:W1:Y:S01]  /*2060*/  LDCU.S8 UR12, c[0x0][0xff9] ;  /* 0x0001ff20ff0c77ac */ /* 0x000e620008000200 */
[----:B------:R-:W-:Y:S01]  /*2070*/  LOP3.LUT R13, R13, 0xfffffffe, RZ, 0xc0, !PT ;  /* 0xfffffffe0d0d7812 */ /* 0x000fe200078ec0ff */
[----:B------:R-:W-:Y:S10]  /*2080*/  BSSY.RECONVERGENT B1, `(.L_x_120) ;  /* 0x0000040000017945 */ /* 0x000ff40003800200 */
[----:B------:R-:W-:Y:S01]  /*2090*/  @P0 LOP3.LUT R13, R13, 0x1, RZ, 0xfc, !PT ;  /* 0x000000010d0d0812 */ /* 0x000fe200078efcff */
[----:B--2---:R-:W2:Y:S03]  /*20a0*/  DSETP.NEU.AND P0, PT, RZ, UR14, PT ;  /* 0x0000000eff007e2a */ /* 0x004ea6000bf0d000 */
[----:B------:R-:W-:-:S02]  /*20b0*/  LOP3.LUT R13, R13, 0xfffffffd, RZ, 0xc0, !PT ;  /* 0xfffffffd0d0d7812 */ /* 0x000fc400078ec0ff */
[----:B-1----:R-:W-:Y:S02]  /*20c0*/  ISETP.NE.AND P5, PT, RZ, UR12, PT ;  /* 0x0000000cff007c0c */ /* 0x002fe4000bfa5270 */
[----:B--2---:R-:W-:Y:S02]  /*20d0*/  @P0 LOP3.LUT R13, R13, 0x2, RZ, 0xfc, !PT ;  /* 0x000000020d0d0812 */ /* 0x004fe400078efcff */
[----:B------:R-:W-:Y:S01]  /*20e0*/  ISETP.NE.AND P0, PT, R28, RZ, PT ;  /* 0x000000ff1c00720c */ /* 0x000fe20003f05270 */
[----:B---3--:R-:W-:-:S15]  /*20f0*/  FMUL.FTZ R0, R0, 1 ;  /* 0x3f80000000007820 */ /* 0x008fde0000410000 */
[----:B------:R-:W-:-:S15]  /*2100*/  NOP ;  /* 0x0000000000007918 */ /* 0x000fde0000000000 */
[----:B------:R-:W-:-:S15]  /*2110*/  NOP ;  /* 0x0000000000007918 */ /* 0x000fde0000000000 */
[----:B------:R-:W-:-:S09]  /*2120*/  NOP ;  /* 0x0000000000007918 */ /* 0x000fd20000000000 */
[----:B------:R-:W1:Y:S01]  /*2130*/  F2F.F64.F32 R30, R0 ;  /* 0x00000000001e7310 */ /* 0x000e620000201800 */
[----:B----4-:R-:W-:Y:S01]  /*2140*/  FSETP.GEU.AND P4, PT, |R11|, 6.5827683646048100446e-37, PT ;  /* 0x036000000b00780b */ /* 0x010fe20003f8e200 */
        /* <DEDUP_REMOVED lines=25> */
[----:B-1----:R-:W0:-:S15]  /*22e0*/  DFMA R2, R6, R2, R6 ;  /* 0x000000020602722b */ /* 0x002e1e0000000006 */
        /* <DEDUP_REMOVED lines=16> */
[----:B------:R-:W-:-:S13]  /*23f0*/  FSETP.GT.AND P6, PT, |R0|, 1.469367938527859385e-39, PT ;  /* 0x001000000000780b */ /* 0x000fda0003fc4200 */
[----:B------:R-:W-:Y:S05]  /*2400*/  @P6 BRA P4, `(.L_x_121) ;  /* 0x00000000001c6947 */ /* 0x000fea0002000000 */
[----:B------:R-:W-:Y:S01]  /*2410*/  IMAD.MOV.U32 R3, RZ, RZ, R10 ;  /* 0x000000ffff037224 */ /* 0x000fe200078e000a */
[----:B------:R-:W-:Y:S01]  /*2420*/  MOV R36, 0x2460 ;  /* 0x0000246000247802 */ /* 0x000fe20000000f00 */
[----:B------:R-:W-:Y:S02]  /*2430*/  IMAD.MOV.U32 R2, RZ, RZ, R30 ;  /* 0x000000ffff027224 */ /* 0x000fe400078e001e */
[----:B------:R-:W-:-:S07]  /*2440*/  IMAD.MOV.U32 R0, RZ, RZ, R31 ;  /* 0x000000ffff007224 */ /* 0x000fce00078e001f */
[----:B-----5:R-:W-:Y:S05]  /*2450*/  CALL.REL.NOINC `($__internal_1_$__cuda_sm20_div_rn_f64_full) ;  /* 0x00000070005c7944 */ /* 0x020fea0003c00000 */
[----:B------:R-:W-:Y:S02]  /*2460*/  IMAD.MOV.U32 R8, RZ, RZ, R10 ;  /* 0x000000ffff087224 */ /* 0x000fe400078e000a */
[----:B------:R-:W-:-:S07]  /*2470*/  IMAD.MOV.U32 R9, RZ, RZ, R11 ;  /* 0x000000ffff097224 */ /* 0x000fce00078e000b */
.L_x_121:
[----:B------:R-:W-:Y:S05]  /*2480*/  BSYNC.RECONVERGENT B1 ;  /* 0x0000000000017941 */ /* 0x000fea0003800200 */
.L_x_120:
[----:B------:R-:W0:Y:S01]  /*2490*/  MUFU.RCP64H R11, R31 ;  /* 0x0000001f000b7308 */ /* 0x000e220000001800 */
[----:B------:R-:W1:Y:S01]  /*24a0*/  DADD R2, -RZ, -R8 ;  /* 0x00000000ff027229 */ /* 0x000e620000000908 */
[----:B------:R-:W-:Y:S01]  /*24b0*/  IMAD.MOV.U32 R10, RZ, RZ, 0x1 ;  /* 0x00000001ff0a7424 */ /* 0x000fe200078e00ff */
[----:B-1----:R-:W-:Y:S01]  /*24c0*/  FSEL R6, R8, R2, !P5 ;  /* 0x0000000208067208 */ /* 0x002fe20006800000 */
[----:B------:R-:W-:Y:S01]  /*24d0*/  BSSY.RECONVERGENT B1, `(.L_x_122) ;  /* 0x000004b000017945 */ /* 0x000fe20003800200 */
[----:B------:R-:W-:Y:S02]  /*24e0*/  FSEL R7, R9, R3, !P5 ;  /* 0x0000000309077208 */ /* 0x000fe40006800000 */
[----:B------:R-:W-:-:S15]  /*24f0*/  LOP3.LUT P4, RZ, R13, 0x1, RZ, 0xc0, !PT ;  /* 0x000000010dff7812 */ /* 0x000fde000788c0ff */
[----:B------:R-:W-:-:S15]  /*2500*/  NOP ;  /* 0x0000000000007918 */ /* 0x000fde0000000000 */
[----:B------:R-:W-:-:S15]  /*2510*/  NOP ;  /* 0x0000000000007918 */ /* 0x000fde0000000000 */
[----:B------:R-:W-:-:S13]  /*2520*/  NOP ;  /* 0x0000000000007918 */ /* 0x000fda0000000000 */
[----:B0-----:R-:W0:-:S15]  /*2530*/  DFMA R14, -R30, R10, 1 ;  /* 0x3ff000001e0e742b */ /* 0x001e1e000000010a */
[----:B------:R-:W-:-:S15]  /*2540*/  NOP ;  /* 0x0000000000007918 */ /* 0x000fde0000000000 */
[----:B------:R-:W-:-:S15]  /*2550*/  NOP ;  /* 0x0000000000007918 */ /* 0x000fde0000000000 */
[----:B------:R-:W-:-:S15]  /*2560*/  NOP ;  /* 0x0000000000007918 */ /* 0x000fde0000000000 */
[----:B------:R-:W-:-:S04]  /*2570*/  NOP ;  /* 0x0000000000007918 */ /* 0x000fc80000000000 */
[----:B0-----:R-:W-:-:S15]  /*2580*/  DFMA R14, R14, R14, R14 ;  /* 0x0000000e0e0e722b */ /* 0x001fde000000000e */
[----:B------:R-:W-:-:S15]  /*2590*/  NOP ;  /* 0x0000000000007918 */ /* 0x000fde0000000000 */
[----:B------:R-:W-:-:S15]  /*25a0*/  NOP ;  /* 0x0000000000007918 */ /* 0x000fde0000000000 */
[----:B------:R-:W-:-:S15]  /*25b0*/  NOP ;  /* 0x0000000000007918 */ /* 0x000fde0000000000 */
[----:B------:R-:W-:-:S04]  /*25c0*/  NOP ;  /* 0x0000000000007918 */ /* 0x000fc80000000000 */
[----:B-----5:R-:W-:-:S15]  /*25d0*/  DFMA R2, R26, UR20, R6 ;  /* 0x000000141a027c2b */ /* 0x020fde0008000006 */
[----:B------:R-:W-:-:S15]  /*25e0*/  NOP ;  /* 0x0000000000007918 */ /* 0x000fde0000000000 */
[----:B------:R-:W-:-:S15]  /*25f0*/  NOP ;  /* 0x0000000000007918 */ /* 0x000fde0000000000 */
[----:B------:R-:W-:-:S15]  /*2600*/  NOP ;  /* 0x0000000000007918 */ /* 0x000fde0000000000 */
[----:B------:R-:W-:-:S04]  /*2610*/  NOP ;  /* 0x0000000000007918 */ /* 0x000fc80000000000 */
[----:B------:R-:W0:Y:S02]  /*2620*/  DSETP.NEU.AND P6, PT, RZ, UR14, PT ;  /* 0x0000000eff007e2a */ /* 0x000e24000bfcd000 */
        /* <DEDUP_REMOVED lines=37> */
[----:B0-----:R-:W-:Y:S02]  /*2880*/  FSEL R2, R28, R2, !P4 ;  /* 0x000000021c027208 */ /* 0x001fe40006000000 */
[----:B------:R-:W-:Y:S02]  /*2890*/  FSEL R3, R29, R3, !P4 ;  /* 0x000000031d037208 */ /* 0x000fe40006000000 */
        /* <DEDUP_REMOVED lines=11> */
[----:B------:R-:W-:Y:S05]  /*2950*/  CALL.REL.NOINC `($__internal_1_$__cuda_sm20_div_rn_f64_full) ;  /* 0x0000006c001c7944 */ /* 0x000fea0003c00000 */
[----:B------:R-:W-:Y:S02]  /*2960*/  IMAD.MOV.U32 R6, RZ, RZ, R10 ;  /* 0x000000ffff067224 */ /* 0x000fe400078e000a */
[----:B------:R-:W-:-:S07]  /*2970*/  IMAD.MOV.U32 R7, RZ, RZ, R11 ;  /* 0x000000ffff077224 */ /* 0x000fce00078e000b */
.L_x_123:
[----:B------:R-:W-:Y:S05]  /*2980*/  BSYNC.RECONVERGENT B1 ;  /* 0x0000000000017941 */ /* 0x000fea0003800200 */
.L_x_122:
        /* <DEDUP_REMOVED lines=20> */
[----:B------:R-:W-:-:S15]  /*2ad0*/  DFMA R2, R22, UR20, R4 ;  /* 0x0000001416027c2b */ /* 0x000fde0008000004 */
        /* <DEDUP_REMOVED lines=58> */
.L_x_125:
[----:B------:R-:W-:Y:S05]  /*2e80*/  BSYNC.RECONVERGENT B1 ;  /* 0x0000000000017941 */ /* 0x000fea0003800200 */
.L_x_124:
        /* <DEDUP_REMOVED lines=77> */
.L_x_127:
[----:B------:R-:W-:Y:S05]  /*3360*/  BSYNC.RECONVERGENT B1 ;  /* 0x0000000000017941 */ /* 0x000fea0003800200 */
.L_x_126:
[----:B------:R-:W0:Y:S01]  /*3370*/  DADD R2, -RZ, -R10 ;  /* 0x00000000ff027229 */ /* 0x000e22000000090a */
[----:B------:R-:W-:Y:S01]  /*3380*/  LOP3.LUT P6, RZ, R13, 0x1, RZ, 0xc0, !PT ;  /* 0x000000010dff7812 */ /* 0x000fe200078cc0ff */
[----:B------:R-:W-:Y:S01]  /*3390*/  IMAD R12, R37, 0x4, R12 ;  /* 0x00000004250c7824 */ /* 0x000fe200078e020c */
[----:B0-----:R-:W-:Y:S01]  /*33a0*/  FSEL R14, R10, R2, !P5 ;  /* 0x000000020a0e7208 */ /* 0x001fe20006800000 */
[----:B------:R-:W-:Y:S01]  /*33b0*/  IMAD.U32 R0, RZ, RZ, UR10 ;  /* 0x0000000aff007e24 */ /* 0x000fe2000f8e00ff */
[----:B------:R-:W-:Y:S02]  /*33c0*/  FSEL R15, R11, R3, !P5 ;  /* 0x000000030b0f7208 */ /* 0x000fe40006800000 */
[----:B------:R-:W-:-:S04]  /*33d0*/  @P1 LEA R16, P5, R20, UR8, 0x3 ;  /* 0x0000000814101c11 */ /* 0x000fc8000f8a18ff */
[C---:B------:R-:W-:Y:S02]  /*33e0*/  @P1 LEA.HI.X R17, R20.reuse, UR9, RZ, 0x3, P5 ;  /* 0x0000000914111c11 */ /* 0x040fe4000a8f1cff */
[----:B------:R-:W-:Y:S01]  /*33f0*/  @P1 LEA R46, P5, R20, UR6, 0x3 ;  /* 0x00000006142e1c11 */ /* 0x000fe2000f8a18ff */
[----:B------:R-:W-:-:S03]  /*3400*/  @P1 IMAD.WIDE R16, R37, 0x8, R16 ;  /* 0x0000000825101825 */ /* 0x000fc600078e0210 */
[----:B------:R-:W-:-:S15]  /*3410*/  @P1 LEA.HI.X R47, R20, UR7, RZ, 0x3, P5 ;  /* 0x00000007142f1c11 */ /* 0x000fde000a8f1cff */
[----:B------:R-:W-:-:S15]  /*3420*/  NOP ;  /* 0x0000000000007918 */ /* 0x000fde0000000000 */
[----:B------:R-:W-:-:S15]  /*3430*/  NOP ;  /* 0x0000000000007918 */ /* 0x000fde0000000000 */
[----:B------:R-:W-:-:S02]  /*3440*/  NOP ;  /* 0x0000000000007918 */ /* 0x000fc40000000000 */
[----:B------:R-:W-:-:S15]  /*3450*/  DSETP.NEU.AND P4, PT, RZ, UR14, PT ;  /* 0x0000000eff007e2a */ /* 0x000fde000bf8d000 */
[----:B------:R-:W-:-:S15]  /*3460*/  NOP ;  /* 0x0000000000007918 */ /* 0x000fde0000000000 */
[----:B------:R-:W-:-:S15]  /*3470*/  NOP ;  /* 0x0000000000007918 */ /* 0x000fde0000000000 */
[----:B------:R-:W-:-:S15]  /*3480*/  NOP ;  /* 0x0000000000007918 */ /* 0x000fde0000000000 */
[----:B------:R-:W-:-:S04]  /*3490*/  NOP ;  /* 0x0000000000007918 */ /* 0x000fc80000000000 */
[----:B------:R-:W0:Y:S02]  /*34a0*/  DFMA R2, R34, UR20, R14 ;  /* 0x0000001422027c2b */ /* 0x000e24000800000e */
[----:B0-----:R-:W-:Y:S02]  /*34b0*/  FSEL R2, R2, R14, P4 ;  /* 0x0000000e02027208 */ /* 0x001fe40002000000 */
[----:B------:R-:W-:Y:S02]  /*34c0*/  FSEL R3, R3, R15, P4 ;  /* 0x0000000f03037208 */ /* 0x000fe40002000000 */
[----:B------:R-:W-:-:S04]  /*34d0*/  @P0 LEA R18, P4, R20, UR8, 0x3 ;  /* 0x0000000814120c11 */ /* 0x000fc8000f8818ff */
[----:B------:R-:W-:Y:S02]  /*34e0*/  @P0 LEA.HI.X R19, R20, UR9, RZ, 0x3, P4 ;  /* 0x0000000914130c11 */ /* 0x000fe4000a0f1cff */
[----:B------:R-:W-:-:S03]  /*34f0*/  @P2 LEA R30, P4, R42, UR8, 0x3 ;  /* 0x000000082a1e2c11 */ /* 0x000fc6000f8818ff */
[----:B------:R0:W-:Y:S01]  /*3500*/  @P0 STG.E.64 desc[UR16][R18.64], R26 ;  /* 0x0000001a12000986 */ /* 0x0001e2000c101b10 */
[----:B------:R-:W-:Y:S02]  /*3510*/  @P2 LEA.HI.X R31, R42, UR9, RZ, 0x3, P4 ;  /* 0x000000092a1f2c11 */ /* 0x000fe4000a0f1cff */
[C---:B------:R-:W-:Y:S01]  /*3520*/  @P3 LEA R32, P4, R43.reuse, UR8, 0x3 ;  /* 0x000000082b203c11 */ /* 0x040fe2000f8818ff */
[----:B------:R1:W-:Y:S03]  /*3530*/  @P1 STG.E.64 desc[UR16][R16.64], R22 ;  /* 0x0000001610001986 */ /* 0x0003e6000c101b10 */
[----:B------:R-:W-:Y:S01]  /*3540*/  @P3 LEA.HI.X R33, R43, UR9, RZ, 0x3, P4 ;  /* 0x000000092b213c11 */ /* 0x000fe2000a0f1cff */
[----:B------:R2:W-:Y:S01]  /*3550*/  @P2 STG.E.64 desc[UR16][R30.64], R38 ;  /* 0x000000261e002986 */ /* 0x0005e2000c101b10 */
[----:B------:R-:W-:-:S04]  /*3560*/  @P0 LEA R44, P4, R20, UR6, 0x3 ;  /* 0x00000006142c0c11 */ /* 0x000fc8000f8818ff */
[----:B------:R-:W-:Y:S02]  /*3570*/  @P0 LEA.HI.X R45, R20, UR7, RZ, 0x3, P4 ;  /* 0x00000007142d0c11 */ /* 0x000fe4000a0f1cff */
[C---:B0-----:R-:W-:Y:S02]  /*3580*/  @P3 LEA R18, P4, R43.reuse, UR6, 0x3 ;  /* 0x000000062b123c11 */ /* 0x041fe4000f8818ff */
[C---:B-1----:R-:W-:Y:S02]  /*3590*/  @P2 LEA R16, P5, R42.reuse, UR6, 0x3 ;  /* 0x000000062a102c11 */ /* 0x042fe4000f8a18ff */
[----:B------:R-:W-:Y:S02]  /*35a0*/  @P3 LEA.HI.X R19, R43, UR7, RZ, 0x3, P4 ;  /* 0x000000072b133c11 */ /* 0x000fe4000a0f1cff */
[----:B------:R-:W-:Y:S02]  /*35b0*/  @P2 LEA.HI.X R17, R42, UR7, RZ, 0x3, P5 ;  /* 0x000000072a112c11 */ /* 0x000fe4000a8f1cff */
[----:B------:R-:W-:-:S02]  /*35c0*/  @P1 LEA R26, P5, R21, UR4, 0x3 ;  /* 0x00000004151a1c11 */ /* 0x000fc4000f8a18ff */
[C---:B--2---:R-:W-:Y:S02]  /*35d0*/  @P2 LEA R30, P4, R42.reuse, UR4, 0x3 ;  /* 0x000000042a1e2c11 */ /* 0x044fe4000f8818ff */
[----:B------:R-:W-:Y:S02]  /*35e0*/  @P1 LEA.HI.X R27, R21, UR5, RZ, 0x3, P5 ;  /* 0x00000005151b1c11 */ /* 0x000fe4000a8f1cff */
[----:B------:R-:W-:-:S15]  /*35f0*/  @P2 LEA.HI.X R31, R42, UR5, RZ, 0x3, P4 ;  /* 0x000000052a1f2c11 */ /* 0x000fde000a0f1cff */
[----:B------:R-:W-:-:S05]  /*3600*/  NOP ;  /* 0x0000000000007918 */ /* 0x000fca0000000000 */
[----:B------:R-:W0:Y:S02]  /*3610*/  DFMA R14, R2, UR22, R2 ;  /* 0x00000016020e7c2b */ /* 0x000e240008000002 */
[----:B0-----:R-:W-:Y:S02]  /*3620*/  FSEL R14, R2, R14, !P6 ;  /* 0x0000000e020e7208 */ /* 0x001fe40007000000 */
[----:B------:R-:W-:Y:S02]  /*3630*/  FSEL R15, R3, R15, !P6 ;  /* 0x0000000f030f7208 */ /* 0x000fe40007000000 */
[----:B------:R-:W-:-:S04]  /*3640*/  @P0 LEA R22, P6, R20, UR4, 0x3 ;  /* 0x0000000414160c11 */ /* 0x000fc8000f8c18ff */
[----:B------:R-:W-:Y:S02]  /*3650*/  @P0 LEA.HI.X R23, R20, UR5, RZ, 0x3, P6 ;  /* 0x0000000514170c11 */ /* 0x000fe4000b0f1cff */
[----:B------:R-:W-:-:S04]  /*3660*/  @P3 LEA R20, P6, R43, UR4, 0x3 ;  /* 0x000000042b143c11 */ /* 0x000fc8000f8c18ff */
[----:B------:R-:W-:-:S15]  /*3670*/  @P3 LEA.HI.X R21, R43, UR5, RZ, 0x3, P6 ;  /* 0x000000052b153c11 */ /* 0x000fde000b0f1cff */
[----:B------:R-:W-:-:S15]  /*3680*/  NOP ;  /* 0x0000000000007918 */ /* 0x000fde0000000000 */
[----:B------:R-:W-:-:S15]  /*3690*/  NOP ;  /* 0x0000000000007918 */ /* 0x000fde0000000000 */
[----:B------:R-:W-:-:S03]  /*36a0*/  NOP ;  /* 0x0000000000007918 */ /* 0x000fc60000000000 */
[----:B------:R0:W1:Y:S02]  /*36b0*/  DFMA R34, R14, -UR18, R34 ;  /* 0x800000120e227c2b */ /* 0x0000640008000022 */
[----:B0-----:R-:W-:Y:S01]  /*36c0*/  @P1 IMAD.WIDE R14, R37, 0x8, R46 ;  /* 0x00000008250e1825 */ /* 0x001fe200078e022e */
[----:B-1----:R4:W-:Y:S04]  /*36d0*/  @P3 STG.E.64 desc[UR16][R32.64], R34 ;  /* 0x0000002220003986 */ /* 0x0029e8000c101b10 */
[----:B------:R4:W-:Y:S04]  /*36e0*/  @P0 STG.E.64 desc[UR16][R44.64], R8 ;  /* 0x000000082c000986 */ /* 0x0009e8000c101b10 */
[----:B------:R4:W-:Y:S04]  /*36f0*/  @P1 STG.E.64 desc[UR16][R14.64], R6 ;  /* 0x000000060e001986 */ /* 0x0009e8000c101b10 */
[----:B------:R4:W-:Y:S04]  /*3700*/  @P2 STG.E.64 desc[UR16][R16.64], R4 ;  /* 0x0000000410002986 */ /* 0x0009e8000c101b10 */
[----:B------:R4:W-:Y:S04]  /*3710*/  @P3 STG.E.64 desc[UR16][R18.64], R10 ;  /* 0x0000000a12003986 */ /* 0x0009e8000c101b10 */
[----:B------:R4:W-:Y:S01]  /*3720*/  @P0 STG.E.64 desc[UR16][R22.64], R28 ;  /* 0x0000001c16000986 */ /* 0x0009e2000c101b10 */
[----:B------:R-:W-:-:S03]  /*3730*/  ISETP.LT.U32.AND P0, PT, R12, UR28, PT ;  /* 0x0000001c0c007c0c */ /* 0x000fc6000bf01070 */
[----:B------:R4:W-:Y:S01]  /*3740*/  @P1 STG.E.64 desc[UR16][R26.64], R24 ;  /* 0x000000181a001986 */ /* 0x0009e2000c101b10 */
[----:B------:R-:W-:Y:S02]  /*3750*/  ISETP.LT.U32.AND P1, PT, R12, 0x10000, PT ;  /* 0x000100000c00780c */ /* 0x000fe40003f21070 */
[----:B------:R-:W-:Y:S01]  /*3760*/  ISETP.GT.AND.EX P0, PT, R0, RZ, PT, P0 ;  /* 0x000000ff0000720c */ /* 0x000fe20003f04300 */
[----:B------:R4:W-:Y:S04]  /*3770*/  @P2 STG.E.64 desc[UR16][R30.64], R40 ;  /* 0x000000281e002986 */ /* 0x0009e8000c101b10 */
[----:B------:R4:W-:Y:S08]  /*3780*/  @P3 STG.E.64 desc[UR16][R20.64], R2 ;  /* 0x0000000214003986 */ /* 0x0009f0000c101b10 */
[----:B------:R-:W-:Y:S05]  /*3790*/  @P0 BRA P1, `(.L_x_128) ;  /* 0xffffffe400540947 */ /* 0x000fea000083ffff */
[----:B------:R-:W-:Y:S05]  /*37a0*/  EXIT ;  /* 0x000000000000794d */ /* 0x000fea0003800000 */
.L_x_119:
[----:B------:R-:W-:Y:S01]  /*37b0*/  IMAD.MOV.U32 R12, RZ, RZ, RZ ;  /* 0x000000ffff0c7224 */ /* 0x000fe200078e00ff */
[----:B------:R-:W0:Y:S01]  /*37c0*/  LDCU.U8 UR13, c[0x0][0xff8] ;  /* 0x0001ff00ff0d77ac */ /* 0x000e220008000000 */
[----:B------:R-:W2:Y:S01]  /*37d0*/  LDCU.64 UR14, c[0x0][0xfd0] ;  /* 0x0001fa00ff0e77ac */ /* 0x000ea20008000a00 */
[----:B------:R-:W3:Y:S04]  /*37e0*/  LDCU.128 UR20, c[0x0][0xfd0] ;  /* 0x0001fa00ff1477ac */ /* 0x000ee80008000c00 */
.L_x_137:
[----:B----4-:R-:W4:Y:S01]  /*37f0*/  S2R R0, SR_TID.X ;  /* 0x0000000000007919 */ /* 0x010f220000002100 */
[----:B------:R-:W1:Y:S01]  /*3800*/  LDC.64 R2, c[0x0][0x1000] ;  /* 0x00040000ff027b82 */ /* 0x000e620000000a00 */
[----:B------:R-:W-:Y:S02]  /*3810*/  IMAD.U32 R5, RZ, RZ, UR10 ;  /* 0x0000000aff057e24 */ /* 0x000fe4000f8e00ff */
[----:B------:R-:W-:Y:S01]  /*3820*/  IMAD.U32 R7, RZ, RZ, UR10 ;  /* 0x0000000aff077e24 */ /* 0x000fe2000f8e00ff */
[----:B------:R-:W-:Y:S01]  /*3830*/  CS2R R10, SRZ ;  /* 0x00000000000a7805 */ /* 0x000fe2000001ff00 */
[----:B----4-:R-:W-:Y:S02]  /*3840*/  IMAD.IADD R6, R0, 0x1, R12 ;  /* 0x0000000100067824 */ /* 0x010fe400078e020c */
[----:B-1----:R1:W4:Y:S02]  /*3850*/  LDG.E R0, desc[UR16][R2.64] ;  /* 0x0000001002007981 */ /* 0x002324000c1e1900 */
[C---:B------:R-:W-:Y:S01]  /*3860*/  IMAD.IADD R4, R6.reuse, 0x1, R37 ;  /* 0x0000000106047824 */ /* 0x040fe200078e0225 */
[----:B------:R-:W-:-:S03]  /*3870*/  ISETP.LT.U32.AND P2, PT, R6, UR28, PT ;  /* 0x0000001c06007c0c */ /* 0x000fc6000bf41070 */
[C---:B------:R-:W-:Y:S01]  /*3880*/  IMAD.IADD R28, R4.reuse, 0x1, R37 ;  /* 0x00000001041c7824 */ /* 0x040fe200078e0225 */
[----:B------:R-:W-:Y:S02]  /*3890*/  ISETP.LT.U32.AND P0, PT, R4, UR28, PT ;  /* 0x0000001c04007c0c */ /* 0x000fe4000bf01070 */
[----:B------:R-:W-:Y:S02]  /*38a0*/  ISETP.GT.AND.EX P2, PT, R5, RZ, PT, P2 ;  /* 0x000000ff0500720c */ /* 0x000fe40003f44320 */
[----:B------:R-:W-:Y:S02]  /*38b0*/  ISETP.LT.U32.AND P1, PT, R28, UR28, PT ;  /* 0x0000001c1c007c0c */ /* 0x000fe4000bf21070 */
[----:B------:R-:W-:Y:S02]  /*38c0*/  ISETP.GT.AND.EX P0, PT, R7, RZ, PT, P0 ;  /* 0x000000ff0700720c */ /* 0x000fe40003f04300 */
[----:B------:R-:W-:Y:S02]  /*38d0*/  ISETP.LT.U32.AND P2, PT, R6, 0x10000, P2 ;  /* 0x000100000600780c */ /* 0x000fe40001741070 */
[----:B------:R-:W-:Y:S01]  /*38e0*/  ISETP.GT.AND.EX P1, PT, R5, RZ, PT, P1 ;  /* 0x000000ff0500720c */ /* 0x000fe20003f24310 */
[----:B------:R-:W-:Y:S01]  /*38f0*/  IMAD.MOV.U32 R5, RZ, RZ, 0x8 ;  /* 0x00000008ff057424 */ /* 0x000fe200078e00ff */
[----:B------:R-:W-:-:S02]  /*3900*/  ISETP.LT.U32.AND P0, PT, R4, 0x10000, P0 ;  /* 0x000100000400780c */ /* 0x000fc40000701070 */
[C---:B------:R-:W-:Y:S01]  /*3910*/  LEA R4, P3, R6.reuse, UR6, 0x3 ;  /* 0x0000000606047c11 */ /* 0x040fe2000f8618ff */
[----:B-1----:R-:W-:-:S03]  /*3920*/  IMAD.WIDE.U32 R2, R6, R5, UR8 ;  /* 0x0000000806027e25 */ /* 0x002fc6000f8e0005 */
[----:B------:R-:W-:-:S05]  /*3930*/  LEA.HI.X R5, R6, UR7, RZ, 0x3, P3 ;  /* 0x0000000706057c11 */ /* 0x000fca00098f1cff */
[----:B------:R-:W3:Y:S01]  /*3940*/  @P2 LDG.E.64 R10, desc[UR16][R4.64] ;  /* 0x00000010040a2981 */ /* 0x000ee2000c1e1b00 */
[----:B------:R-:W-:Y:S01]  /*3950*/  LEA R20, P4, R6, UR4, 0x3 ;  /* 0x0000000406147c11 */ /* 0x000fe2000f8818ff */
[C---:B------:R-:W-:Y:S01]  /*3960*/  IMAD.IADD R38, R28.reuse, 0x1, R37 ;  /* 0x000000011c267824 */ /* 0x040fe200078e0225 */
[----:B------:R-:W-:Y:S02]  /*3970*/  CS2R R22, SRZ ;  /* 0x0000000000167805 */ /* 0x000fe4000001ff00 */
[----:B------:R-:W-:Y:S02]  /*3980*/  ISETP.LT.U32.AND P1, PT, R28, 0x10000, P1 ;  /* 0x000100001c00780c */ /* 0x000fe40000f21070 */
[----:B------:R-:W-:Y:S01]  /*3990*/  LEA.HI.X R21, R6, UR5, RZ, 0x3, P4 ;  /* 0x0000000506157c11 */ /* 0x000fe2000a0f1cff */
[----:B------:R-:W-:Y:S01]  /*39a0*/  IMAD.WIDE R6, R37, 0x8, R2 ;  /* 0x0000000825067825 */ /* 0x000fe200078e0202 */
[----:B------:R-:W-:-:S03]  /*39b0*/  ISETP.LT.U32.AND P3, PT, R38, UR28, PT ;  /* 0x0000001c26007c0c */ /* 0x000fc6000bf61070 */
[----:B------:R-:W-:Y:S01]  /*39c0*/  IMAD.U32 R18, RZ, RZ, UR10 ;  /* 0x0000000aff127e24 */ /* 0x000fe2000f8e00ff */
[----:B------:R1:W5:Y:S01]  /*39d0*/  @P0 LDG.E.64 R22, desc[UR16][R6.64] ;  /* 0x0000001006160981 */ /* 0x000362000c1e1b00 */
[----:B------:R-:W-:Y:S01]  /*39e0*/  IMAD.MOV.U32 R19, RZ, RZ, 0x8 ;  /* 0x00000008ff137424 */ /* 0x000fe200078e00ff */
[----:B------:R-:W-:Y:S02]  /*39f0*/  CS2R R24, SRZ ;  /* 0x0000000000187805 */ /* 0x000fe4000001ff00 */
[----:B------:R-:W-:Y:S01]  /*3a00*/  ISETP.GT.AND.EX P3, PT, R18, RZ, PT, P3 ;  /* 0x000000ff1200720c */ /* 0x000fe20003f64330 */
[----:B------:R-:W-:Y:S01]  /*3a10*/  IMAD.WIDE.U32 R18, R28, R19, UR8 ;  /* 0x000000081c127e25 */ /* 0x000fe2000f8e0013 */
[----:B-1----:R-:W-:-:S04]  /*3a20*/  CS2R R6, SRZ ;  /* 0x0000000000067805 */ /* 0x002fc8000001ff00 */
[----:B------:R-:W5:Y:S04]  /*3a30*/  @P1 LDG.E.64 R24, desc[UR16][R18.64] ;  /* 0x0000001012181981 */ /* 0x000f68000c1e1b00 */
[----:B------:R-:W5:Y:S01]  /*3a40*/  @P2 LDG.E.64 R6, desc[UR16][R20.64] ;  /* 0x0000001014062981 */ /* 0x000f62000c1e1b00 */
[----:B------:R-:W-:Y:S02]  /*3a50*/  CS2R R8, SRZ ;  /* 0x0000000000087805 */ /* 0x000fe4000001ff00 */
[----:B------:R-:W-:-:S04]  /*3a60*/  CS2R R26, SRZ ;  /* 0x00000000001a7805 */ /* 0x000fc8000001ff00 */
[----:B------:R1:W5:Y:S02]  /*3a70*/  @P2 LDG.E.64 R8, desc[UR16][R2.64] ;  /* 0x0000001002082981 */ /* 0x000364000c1e1b00 */
[----:B-1----:R-:W-:-:S04]  /*3a80*/  LEA R2, P4, R28, UR6, 0x3 ;  /* 0x000000061c027c11 */ /* 0x002fc8000f8818ff */
[----:B------:R-:W-:-:S05]  /*3a90*/  LEA.HI.X R3, R28, UR7, RZ, 0x3, P4 ;  /* 0x000000071c037c11 */ /* 0x000fca000a0f1cff */
[----:B------:R1:W5:Y:S01]  /*3aa0*/  @P1 LDG.E.64 R26, desc[UR16][R2.64] ;  /* 0x00000010021a1981 */ /* 0x000362000c1e1b00 */
[----:B------:R-:W-:Y:S01]  /*3ab0*/  IMAD.WIDE R14, R37, 0x8, R4 ;  /* 0x00000008250e7825 */ /* 0x000fe200078e0204 */
[C---:B------:R-:W-:Y:S02]  /*3ac0*/  @P1 LEA R4, P5, R28.reuse, UR4, 0x3 ;  /* 0x000000041c041c11 */ /* 0x040fe4000f8a18ff */
[----:B------:R-:W-:Y:S02]  /*3ad0*/  CS2R R48, SRZ ;  /* 0x0000000000307805 */ /* 0x000fe4000001ff00 */
[----:B------:R-:W-:Y:S01]  /*3ae0*/  @P1 LEA.HI.X R5, R28, UR5, RZ, 0x3, P5 ;  /* 0x000000051c051c11 */ /* 0x000fe2000a8f1cff */
[----:B-1----:R-:W-:Y:S01]  /*3af0*/  IMAD.MOV.U32 R2, RZ, RZ, 0x1 ;  /* 0x00000001ff027424 */ /* 0x002fe200078e00ff */
[----:B------:R-:W-:-:S03]  /*3b00*/  CS2R R44, SRZ ;  /* 0x00000000002c7805 */ /* 0x000fc6000001ff00 */
[----:B------:R-:W5:Y:S01]  /*3b10*/  @P1 LDG.E.64 R48, desc[UR16][R4.64] ;  /* 0x0000001004301981 */ /* 0x000f62000c1e1b00 */
[C---:B------:R-:W-:Y:S01]  /*3b20*/  ISETP.LT.U32.AND P6, PT, R38.reuse, 0x10000, P3 ;  /* 0x000100002600780c */ /* 0x040fe20001fc1070 */
[----:B------:R-:W-:Y:S01]  /*3b30*/  IMAD.MOV.U32 R39, RZ, RZ, 0x8 ;  /* 0x00000008ff277424 */ /* 0x000fe200078e00ff */
[C---:B------:R-:W-:Y:S02]  /*3b40*/  LEA R30, P3, R38.reuse, UR6, 0x3 ;  /* 0x00000006261e7c11 */ /* 0x040fe4000f8618ff */
[C---:B------:R-:W-:Y:S01]  /*3b50*/  LEA R32, P4, R38.reuse, UR4, 0x3 ;  /* 0x0000000426207c11 */ /* 0x040fe2000f8818ff */
[----:B------:R-:W5:Y:S01]  /*3b60*/  @P0 LDG.E.64 R44, desc[UR16][R14.64] ;  /* 0x000000100e2c0981 */ /* 0x000f62000c1e1b00 */
[----:B------:R-:W-:Y:S02]  /*3b70*/  CS2R R28, SRZ ;  /* 0x00000000001c7805 */ /* 0x000fe4000001ff00 */
[----:B------:R-:W-:Y:S02]  /*3b80*/  CS2R R34, SRZ ;  /* 0x0000000000227805 */ /* 0x000fe4000001ff00 */
[----:B------:R-:W-:-:S02]  /*3b90*/  LEA.HI.X R31, R38, UR7, RZ, 0x3, P3 ;  /* 0x00000007261f7c11 */ /* 0x000fc400098f1cff */
[----:B------:R-:W-:Y:S02]  /*3ba0*/  CS2R R50, SRZ ;  /* 0x0000000000327805 */ /* 0x000fe4000001ff00 */
[C---:B------:R-:W-:Y:S01]  /*3bb0*/  LEA.HI.X R33, R38.reuse, UR5, RZ, 0x3, P4 ;  /* 0x0000000526217c11 */ /* 0x040fe2000a0f1cff */
[----:B------:R-:W-:Y:S01]  /*3bc0*/  IMAD.WIDE.U32 R38, R38, R39, UR8 ;  /* 0x0000000826267e25 */ /* 0x000fe2000f8e0027 */
[----:B------:R-:W1:Y:S01]  /*3bd0*/  LDCU.S8 UR12, c[0x0][0xff9] ;  /* 0x0001ff20ff0c77ac */ /* 0x000e620008000200 */
[----:B------:R-:W-:Y:S01]  /*3be0*/  LOP3.LUT R13, R13, 0xfffffffe, RZ, 0xc0, !PT ;  /* 0xfffffffe0d0d7812 */ /* 0x000fe200078ec0ff */
[----:B------:R-:W5:Y:S03]  /*3bf0*/  @P6 LDG.E.64 R34, desc[UR16][R30.64] ;  /* 0x000000101e226981 */ /* 0x000f66000c1e1b00 */
[----:B------:R-:W-:Y:S01]  /*3c00*/  @P6 LOP3.LUT R13, R13, 0x1, RZ, 0xfc, !PT ;  /* 0x000000010d0d6812 */ /* 0x000fe200078efcff */
[----:B------:R-:W5:Y:S04]  /*3c10*/  @P6 LDG.E.64 R28, desc[UR16][R38.64] ;  /* 0x00000010261c6981 */ /* 0x000f68000c1e1b00 */
[----:B------:R-:W5:Y:S01]  /*3c20*/  @P6 LDG.E.64 R50, desc[UR16][R32.64] ;  /* 0x0000001020326981 */ /* 0x000f62000c1e1b00 */
[----:B------:R-:W-:Y:S01]  /*3c30*/  CS2R R46, SRZ ;  /* 0x00000000002e7805 */ /* 0x000fe2000001ff00 */
[----:B------:R-:W-:Y:S01]  /*3c40*/  IMAD.WIDE R16, R37, 0x8, R20 ;  /* 0x0000000825107825 */ /* 0x000fe200078e0214 */
[----:B0-----:R-:W-:Y:S01]  /*3c50*/  UPRMT UR11, UR13, 0x8880, URZ ;  /* 0x000088800d0b7896 */ /* 0x001fe200080000ff */
[----:B------:R-:W-:Y:S01]  /*3c60*/  LOP3.LUT R13, R13, 0xfffffffd, RZ, 0xc0, !PT ;  /* 0xfffffffd0d0d7812 */ /* 0x000fe200078ec0ff */
[----:B------:R-:W-:Y:S02]  /*3c70*/  BSSY.RECONVERGENT B1, `(.L_x_129) ;  /* 0x0000041000017945 */ /* 0x000fe40003800200 */
[----:B------:R0:W5:Y:S01]  /*3c80*/  @P0 LDG.E.64 R46, desc[UR16][R16.64] ;  /* 0x00000010102e0981 */ /* 0x000162000c1e1b00 */
[----:B-1----:R-:W-:-:S02]  /*3c90*/  ISETP.NE.AND P3, PT, RZ, UR12, PT ;  /* 0x0000000cff007c0c */ /* 0x002fc4000bf65270 */
[----:B------:R-:W-:Y:S02]  /*3ca0*/  ISETP.NE.AND P5, PT, RZ, UR11, PT ;  /* 0x0000000bff007c0c */ /* 0x000fe4000bfa5270 */
[----:B0-----:R-:W-:Y:S01]  /*3cb0*/  P2R R16, PR, RZ, 0x1 ;  /* 0x00000001ff107803 */ /* 0x001fe20000000000 */
[----:B--2---:R-:W0:Y:S02]  /*3cc0*/  DSETP.NEU.AND P0, PT, RZ, UR14, PT ;  /* 0x0000000eff007e2a */ /* 0x004e24000bf0d000 */
[----:B0-----:R-:W-:Y:S02]  /*3cd0*/  @P0 LOP3.LUT R13, R13, 0x2, RZ, 0xfc, !PT ;  /* 0x000000020d0d0812 */ /* 0x001fe400078efcff */
[----:B------:R-:W-:Y:S01]  /*3ce0*/  ISETP.NE.AND P0, PT, R16, RZ, PT ;  /* 0x000000ff1000720c */ /* 0x000fe20003f05270 */
[----:B----4-:R-:W-:-:S15]  /*3cf0*/  FMUL.FTZ R0, R0, 1 ;  /* 0x3f80000000007820 */ /* 0x010fde0000410000 */
[----:B------:R-:W-:-:S15]  /*3d00*/  NOP ;  /* 0x0000000000007918 */ /* 0x000fde0000000000 */
[----:B------:R-:W-:-:S15]  /*3d10*/  NOP ;  /* 0x0000000000007918 */ /* 0x000fde0000000000 */
[----:B------:R-:W-:-:S14]  /*3d20*/  NOP ;  /* 0x0000000000007918 */ /* 0x000fdc0000000000 */
[----:B------:R-:W0:Y:S01]  /*3d30*/  F2F.F64.F32 R40, R0 ;  /* 0x0000000000287310 */ /* 0x000e220000201800 */
[----:B---3--:R-:W-:Y:S01]  /*3d40*/  FSETP.GEU.AND P6, PT, |R11|, 6.5827683646048100446e-37, PT ;  /* 0x036000000b00780b */ /* 0x008fe20003fce200 */
[----:B0-----:R-:W0:-:S15]  /*3d50*/  MUFU.RCP64H R3, R41 ;  /* 0x0000002900037308 */ /* 0x001e1e0000001800 */
        /* <DEDUP_REMOVED lines=50> */
.L_x_130:
[----:B------:R-:W-:Y:S05]  /*4080*/  BSYNC.RECONVERGENT B1 ;  /* 0x0000000000017941 */ /* 0x000fea0003800200 */
.L_x_129:
[----:B------:R-:W0:Y:S01]  /*4090*/  LDC.64 R18, c[0x0][0xff0] ;  /* 0x0003fc00ff127b82 */ /* 0x000e220000000a00 */
[----:B------:R-:W1:Y:S01]  /*40a0*/  MUFU.RCP64H R15, R41 ;  /* 0x00000029000f7308 */ /* 0x000e620000001800 */
[----:B------:R-:W2:Y:S01]  /*40b0*/  DADD R2, -RZ, -R4 ;  /* 0x00000000ff027229 */ /* 0x000ea20000000904 */
[----:B------:R-:W-:Y:S01]  /*40c0*/  IMAD.MOV.U32 R14, RZ, RZ, 0x1 ;  /* 0x00000001ff0e7424 */ /* 0x000fe200078e00ff */
[----:B--2---:R-:W-:Y:S01]  /*40d0*/  FSEL R10, R4, R2, !P3 ;  /* 0x00000002040a7208 */ /* 0x004fe20005800000 */
[----:B------:R-:W-:Y:S01]  /*40e0*/  BSSY.RECONVERGENT B1, `(.L_x_131) ;  /* 0x0000059000017945 */ /* 0x000fe20003800200 */
[----:B------:R-:W-:-:S15]  /*40f0*/  FSEL R11, R5, R3, !P3 ;  /* 0x00000003050b7208 */ /* 0x000fde0005800000 */
[----:B------:R-:W-:-:S15]  /*4100*/  NOP ;  /* 0x0000000000007918 */ /* 0x000fde0000000000 */
[----:B------:R-:W-:-:S15]  /*4110*/  NOP ;  /* 0x0000000000007918 */ /* 0x000fde0000000000 */
[----:B------:R-:W-:-:S15]  /*4120*/  NOP ;  /* 0x0000000000007918 */ /* 0x000fde0000000000 */
[----:B-----5:R-:W-:-:S15]  /*4130*/  DFMA R2, R8, UR20, R10 ;  /* 0x0000001408027c2b */ /* 0x020fde000800000a */
[----:B------:R-:W-:-:S15]  /*4140*/  NOP ;  /* 0x0000000000007918 */ /* 0x000fde0000000000 */
[----:B------:R-:W-:-:S15]  /*4150*/  NOP ;  /* 0x0000000000007918 */ /* 0x000fde0000000000 */
[----:B------:R-:W-:-:S15]  /*4160*/  NOP ;  /* 0x0000000000007918 */ /* 0x000fde0000000000 */
[----:B------:R-:W-:-:S04]  /*4170*/  NOP ;  /* 0x0000000000007918 */ /* 0x000fc80000000000 */
[----:B------:R-:W2:Y:S02]  /*4180*/  DSETP.NEU.AND P4, PT, RZ, UR14, PT ;  /* 0x0000000eff007e2a */ /* 0x000ea4000bf8d000 */
[----:B--2---:R-:W-:Y:S02]  /*4190*/  FSEL R2, R2, R10, P4 ;  /* 0x0000000a02027208 */ /* 0x004fe40002000000 */
[----:B------:R-:W-:Y:S02]  /*41a0*/  FSEL R3, R3, R11, P4 ;  /* 0x0000000b03037208 */ /* 0x000fe40002000000 */
[----:B------:R-:W-:-:S15]  /*41b0*/  FSETP.GEU.AND P4, PT, |R45|, 6.5827683646048100446e-37, PT ;  /* 0x036000002d00780b */ /* 0x000fde0003f8e200 */
[----:B------:R-:W-:-:S15]  /*41c0*/  NOP ;  /* 0x0000000000007918 */ /* 0x000fde0000000000 */
[----:B------:R-:W-:-:S15]  /*41d0*/  NOP ;  /* 0x0000000000007918 */ /* 0x000fde0000000000 */
[----:B------:R-:W-:-:S13]  /*41e0*/  NOP ;  /* 0x0000000000007918 */ /* 0x000fda0000000000 */
        /* <DEDUP_REMOVED lines=25> */
[----:B0-----:R-:W0:-:S15]  /*4380*/  DADD R18, -R18, 1 ;  /* 0x3ff0000012127429 */ /* 0x001e1e0000000100 */
        /* <DEDUP_REMOVED lines=14> */
[----:B-1----:R-:W0:-:S15]  /*4470*/  DMUL R6, R14, R44 ;  /* 0x0000002c0e067228 */ /* 0x002e1e0000000000 */
        /* <DEDUP_REMOVED lines=17> */
[----:B------:R-:W-:-:S15]  /*4590*/  FSEL R53, R43, R3, !P5 ;  /* 0x000000032b357208 */ /* 0x000fde0006800000 */
        /* <DEDUP_REMOVED lines=13> */
.L_x_132:
[----:B------:R-:W-:Y:S05]  /*4670*/  BSYNC.RECONVERGENT B1 ;  /* 0x0000000000017941 */ /* 0x000fea0003800200 */
.L_x_131:
[----:B------:R-:W0:Y:S01]  /*4680*/  MUFU.RCP64H R11, R41 ;  /* 0x00000029000b7308 */ /* 0x000e220000001800 */
[----:B------:R-:W1:Y:S01]  /*4690*/  LDC.64 R16, c[0x0][0xff0] ;  /* 0x0003fc00ff107b82 */ /* 0x000e620000000a00 */
        /* <DEDUP_REMOVED lines=61> */
[----:B------:R-:W-:-:S15]  /*4a70*/  DMUL R44, R46, UR22 ;  /* 0x000000162e2c7c28 */ /* 0x000fde0008000000 */
[----:B------:R-:W-:-:S15]  /*4a80*/  NOP ;  /* 0x0000000000007918 */ /* 0x000fde0000000000 */
[----:B------:R-:W-:-:S15]  /*4a90*/  NOP ;  /* 0x0000000000007918 */ /* 0x000fde0000000000 */
[----:B------:R-:W-:-:S15]  /*4aa0*/  NOP ;  /* 0x0000000000007918 */ /* 0x000fde0000000000 */
[----:B------:R-:W-:-:S04]  /*4ab0*/  NOP ;  /* 0x0000000000007918 */ /* 0x000fc80000000000 */
[----:B-1----:R-:W0:-:S15]  /*4ac0*/  DADD R16, -R16, 1 ;  /* 0x3ff0000010107429 */ /* 0x002e1e0000000100 */
        /* <DEDUP_REMOVED lines=25> */
.L_x_134:
[----:B------:R-:W-:Y:S05]  /*4c60*/  BSYNC.RECONVERGENT B1 ;  /* 0x0000000000017941 */ /* 0x000fea0003800200 */
.L_x_133:
        /* <DEDUP_REMOVED lines=92> */
.L_x_136:
[----:B------:R-:W-:Y:S05]  /*5230*/  BSYNC.RECONVERGENT B1 ;  /* 0x0000000000017941 */ /* 0x000fea0003800200 */
.L_x_135:
[----:B------:R-:W0:Y:S01]  /*5240*/  S2R R40, SR_TID.X ;  /* 0x0000000000287919 */ /* 0x000e220000002100 */
[----:B------:R-:W1:Y:S01]  /*5250*/  LDC.64 R16, c[0x0][0xff0] ;  /* 0x0003fc00ff107b82 */ /* 0x000e620000000a00 */
[----:B------:R-:W2:Y:S01]  /*5260*/  DADD R2, -RZ, -R10 ;  /* 0x00000000ff027229 */ /* 0x000ea2000000090a */
[----:B------:R-:W-:Y:S01]  /*5270*/  IMAD.MOV.U32 R19, RZ, RZ, 0x8 ;  /* 0x00000008ff137424 */ /* 0x000fe200078e00ff */
[----:B--2---:R-:W-:Y:S01]  /*5280*/  FSEL R14, R10, R2, !P3 ;  /* 0x000000020a0e7208 */ /* 0x004fe20005800000 */
[----:B------:R-:W-:Y:S01]  /*5290*/  IMAD.MOV.U32 R27, RZ, RZ, 0x8 ;  /* 0x00000008ff1b7424 */ /* 0x000fe200078e00ff */
[----:B------:R-:W-:Y:S01]  /*52a0*/  FSEL R15, R11, R3, !P3 ;  /* 0x000000030b0f7208 */ /* 0x000fe20005800000 */
[----:B------:R-:W-:Y:S01]  /*52b0*/  IMAD.MOV.U32 R41, RZ, RZ, 0x8 ;  /* 0x00000008ff297424 */ /* 0x000fe200078e00ff */
[----:B------:R-:W-:Y:S01]  /*52c0*/  LOP3.LUT P4, RZ, R13, 0x1, RZ, 0xc0, !PT ;  /* 0x000000010dff7812 */ /* 0x000fe2000788c0ff */
[----:B------:R-:W-:Y:S02]  /*52d0*/  IMAD.MOV.U32 R36, RZ, RZ, 0x8 ;  /* 0x00000008ff247424 */ /* 0x000fe400078e00ff */
[C---:B0-----:R-:W-:Y:S01]  /*52e0*/  @P0 IMAD.IADD R18, R40.reuse, 0x1, R12 ;  /* 0x0000000128120824 */ /* 0x041fe200078e020c */
[CC--:B------:R-:W-:Y:S01]  /*52f0*/  @P1 IADD3 R0, PT, PT, R37.reuse, R12.reuse, R40 ;  /* 0x0000000c25001210 */ /* 0x0c0fe20007ffe028 */
[----:B------:R-:W-:Y:S01]  /*5300*/  @P0 IMAD.IADD R35, R40, 0x1, R12 ;  /* 0x0000000128230824 */ /* 0x000fe200078e020c */
[----:B------:R-:W-:Y:S01]  /*5310*/  @P1 IADD3 R34, PT, PT, R37, R12, R40 ;  /* 0x0000000c25221210 */ /* 0x000fe20007ffe028 */
[----:B------:R-:W-:-:S04]  /*5320*/  @P0 IMAD.WIDE.U32 R18, R18, R19, UR8 ;  /* 0x0000000812120e25 */ /* 0x000fc8000f8e0013 */
[----:B------:R-:W-:Y:S02]  /*5330*/  @P1 IMAD.IADD R0, R0, 0x1, R37 ;  /* 0x0000000100001824 */ /* 0x000fe400078e0225 */
[----:B------:R-:W-:-:S04]  /*5340*/  @P0 IMAD.WIDE R18, R37, 0x8, R18 ;  /* 0x0000000825120825 */ /* 0x000fc800078e0212 */
[----:B------:R-:W-:-:S04]  /*5350*/  @P1 IMAD.WIDE.U32 R26, R0, R27, UR8 ;  /* 0x00000008001a1e25 */ /* 0x000fc8000f8e001b */
[----:B------:R-:W-:-:S15]  /*5360*/  @P2 IMAD.IADD R0, R40, 0x1, R12 ;  /* 0x0000000128002824 */ /* 0x000fde00078e020c */
[----:B------:R-:W-:-:S15]  /*5370*/  NOP ;  /* 0x0000000000007918 */ /* 0x000fde0000000000 */
[----:B------:R-:W-:-:S07]  /*5380*/  NOP ;  /* 0x0000000000007918 */ /* 0x000fce0000000000 */
[----:B------:R-:W-:-:S15]  /*5390*/  DSETP.NEU.AND P6, PT, RZ, UR14, PT ;  /* 0x0000000eff007e2a */ /* 0x000fde000bfcd000 */
[----:B------:R-:W-:-:S15]  /*53a0*/  NOP ;  /* 0x0000000000007918 */ /* 0x000fde0000000000 */
[----:B------:R-:W-:-:S15]  /*53b0*/  NOP ;  /* 0x0000000000007918 */ /* 0x000fde0000000000 */
[----:B------:R-:W-:-:S15]  /*53c0*/  NOP ;  /* 0x0000000000007918 */ /* 0x000fde0000000000 */
[----:B------:R-:W-:-:S04]  /*53d0*/  NOP ;  /* 0x0000000000007918 */ /* 0x000fc80000000000 */
[----:B------:R-:W0:Y:S02]  /*53e0*/  DFMA R2, R28, UR20, R14 ;  /* 0x000000141c027c2b */ /* 0x000e24000800000e */
[----:B0-----:R-:W-:Y:S02]  /*53f0*/  FSEL R14, R2, R14, P6 ;  /* 0x0000000e020e7208 */ /* 0x001fe40003000000 */
[----:B------:R-:W-:-:S15]  /*5400*/  FSEL R15, R3, R15, P6 ;  /* 0x0000000f030f7208 */ /* 0x000fde0003000000 */
[----:B------:R-:W-:-:S15]  /*5410*/  NOP ;  /* 0x0000000000007918 */ /* 0x000fde0000000000 */
[----:B------:R-:W-:-:S15]  /*5420*/  NOP ;  /* 0x0000000000007918 */ /* 0x000fde0000000000 */
[----:B------:R-:W-:-:S15]  /*5430*/  NOP ;  /* 0x0000000000007918 */ /* 0x000fde0000000000 */
        /* <DEDUP_REMOVED lines=10> */
[----:B0-----:R0:W1:Y:S02]  /*54e0*/  DFMA R2, R16, R14, R50 ;  /* 0x0000000e1002722b */ /* 0x0010640000000032 */
[----:B0-----:R-:W-:Y:S02]  /*54f0*/  @P2 IMAD.IADD R16, R40, 0x1, R12 ;  /* 0x0000000128102824 */ /* 0x001fe400078e020c */
[----:B------:R-:W-:-:S04]  /*5500*/  IMAD.MOV.U32 R17, RZ, RZ, 0x8 ;  /* 0x00000008ff117424 */ /* 0x000fc800078e00ff */
[----:B------:R-:W-:-:S05]  /*5510*/  @P2 IMAD.WIDE.U32 R16, R16, R17, UR8 ;  /* 0x0000000810102e25 */ /* 0x000fca000f8e0011 */
[----:B------:R-:W-:Y:S04]  /*5520*/  @P2 STG.E.64 desc[UR16][R16.64], R52 ;  /* 0x0000003410002986 */ /* 0x000fe8000c101b10 */
[----:B------:R0:W-:Y:S04]  /*5530*/  @P0 STG.E.64 desc[UR16][R18.64], R46 ;  /* 0x0000002e12000986 */ /* 0x0001e8000c101b10 */
[----:B------:R2:W-:Y:S01]  /*5540*/  @P1 STG.E.64 desc[UR16][R26.64], R24 ;  /* 0x000000181a001986 */ /* 0x0005e2000c101b10 */
[----:B0-----:R-:W-:Y:S02]  /*5550*/  IMAD.MOV.U32 R19, RZ, RZ, 0x8 ;  /* 0x00000008ff137424 */ /* 0x001fe400078e00ff */
[----:B------:R-:W-:Y:S01]  /*5560*/  @P1 IMAD.IADD R18, R34, 0x1, R37 ;  /* 0x0000000122121824 */ /* 0x000fe200078e0225 */
[----:B--2---:R-:W-:Y:S01]  /*5570*/  @P1 IADD3 R26, PT, PT, R37, R12, R40 ;  /* 0x0000000c251a1210 */ /* 0x004fe20007ffe028 */
[----:B------:R-:W-:-:S04]  /*5580*/  @P0 IMAD.WIDE.U32 R24, R35, R36, UR4 ;  /* 0x0000000423180e25 */ /* 0x000fc8000f8e0024 */
[----:B------:R-:W-:Y:S02]  /*5590*/  IMAD.MOV.U32 R27, RZ, RZ, 0x8 ;  /* 0x00000008ff1b7424 */ /* 0x000fe400078e00ff */
[----:B------:R-:W-:Y:S02]  /*55a0*/  @P1 IMAD.IADD R26, R26, 0x1, R37 ;  /* 0x000000011a1a1824 */ /* 0x000fe400078e0225 */
[----:B------:R-:W-:-:S04]  /*55b0*/  @P1 IMAD.WIDE.U32 R18, R18, R19, UR6 ;  /* 0x0000000612121e25 */ /* 0x000fc8000f8e0013 */
[----:B------:R-:W-:-:S04]  /*55c0*/  @P0 IMAD.WIDE R24, R37, 0x8, R24 ;  /* 0x0000000825180825 */ /* 0x000fc800078e0218 */
[----:B------:R-:W-:-:S15]  /*55d0*/  @P1 IMAD.WIDE.U32 R26, R26, R27, UR4 ;  /* 0x000000041a1a1e25 */ /* 0x000fde000f8e001b */
[----:B------:R-:W-:-:S07]  /*55e0*/  NOP ;  /* 0x0000000000007918 */ /* 0x000fce0000000000 */
[----:B-1----:R-:W0:Y:S02]  /*55f0*/  DFMA R14, R2, UR22, R14 ;  /* 0x00000016020e7c2b */ /* 0x002e24000800000e */
[----:B0-----:R-:W-:Y:S02]  /*5600*/  FSEL R14, R2, R14, !P5 ;  /* 0x0000000e020e7208 */ /* 0x001fe40006800000 */
[----:B------:R-:W-:-:S15]  /*5610*/  FSEL R15, R3, R15, !P5 ;  /* 0x0000000f030f7208 */ /* 0x000fde0006800000 */
[----:B------:R-:W-:-:S15]  /*5620*/  NOP ;  /* 0x0000000000007918 */ /* 0x000fde0000000000 */
[----:B------:R-:W-:-:S15]  /*5630*/  NOP ;  /* 0x0000000000007918 */ /* 0x000fde0000000000 */
[----:B------:R-:W-:-:S15]  /*5640*/  NOP ;  /* 0x0000000000007918 */ /* 0x000fde0000000000 */
[----:B------:R0:W1:Y:S02]  /*5650*/  DFMA R28, R14, -UR18, R28 ;  /* 0x800000120e1c7c2b */ /* 0x000064000800001c */
[----:B0-----:R-:W-:Y:S01]  /*5660*/  @P0 IMAD.IADD R14, R40, 0x1, R12 ;  /* 0x00000001280e0824 */ /* 0x001fe200078e020c */
[----:B-1----:R4:W-:Y:S01]  /*5670*/  @P4 STG.E.64 desc[UR16][R38.64], R28 ;  /* 0x0000001c26004986 */ /* 0x0029e2000c101b10 */
[----:B------:R-:W-:Y:S02]  /*5680*/  IMAD.MOV.U32 R15, RZ, RZ, 0x8 ;  /* 0x00000008ff0f7424 */ /* 0x000fe400078e00ff */
[----:B------:R-:W-:-:S04]  /*5690*/  @P0 IMAD.WIDE.U32 R16, R14, R41, UR6 ;  /* 0x000000060e100e25 */ /* 0x000fc8000f8e0029 */
[----:B------:R-:W-:-:S04]  /*56a0*/  @P2 IMAD.WIDE.U32 R14, R0, R15, UR6 ;  /* 0x00000006000e2e25 */ /* 0x000fc8000f8e000f */
[C---:B------:R-:W-:Y:S01]  /*56b0*/  @P0 IMAD.WIDE R16, R37.reuse, 0x8, R16 ;  /* 0x0000000825100825 */ /* 0x040fe200078e0210 */
[----:B------:R4:W-:Y:S03]  /*56c0*/  @P2 STG.E.64 desc[UR16][R14.64], R4 ;  /* 0x000000040e002986 */ /* 0x0009e6000c101b10 */
[----:B------:R-:W-:Y:S01]  /*56d0*/  IMAD R12, R37, 0x4, R12 ;  /* 0x00000004250c7824 */ /* 0x000fe200078e020c */
[----:B------:R4:W-:Y:S01]  /*56e0*/  @P0 STG.E.64 desc[UR16][R16.64], R6 ;  /* 0x0000000610000986 */ /* 0x0009e2000c101b10 */
[----:B------:R-:W-:-:S03]  /*56f0*/  IMAD.U32 R0, RZ, RZ, UR10 ;  /* 0x0000000aff007e24 */ /* 0x000fc6000f8e00ff */
        /* <DEDUP_REMOVED lines=8> */
[----:B------:R4:W-:-:S12]  /*5780*/  @P4 STG.E.64 desc[UR16][R32.64], R2 ;  /* 0x0000000220004986 */ /* 0x0009d8000c101b10 */
[----:B------:R-:W-:Y:S05]  /*5790*/  @P0 BRA P1, `(.L_x_137) ;  /* 0xffffffe000140947 */ /* 0x000fea000083ffff */
[----:B------:R-:W-:Y:S05]  /*57a0*/  EXIT ;  /* 0x000000000000794d */ /* 0x000fea0003800000 */
.L_x_114:
        /* <DEDUP_REMOVED lines=10> */
[----:B-1----:R-:W-:Y:S05]  /*5850*/  BRA.U UP0, `(.L_x_138) ;  /* 0x0000000d00e47547 */ /* 0x002fea000b800000 */
[----:B------:R-:W0:Y:S01]  /*5860*/  LDCU.S8 UR11, c[0x0][0xffa] ;  /* 0x0001ff40ff0b77ac */ /* 0x000e220008000200 */
[----:B------:R-:W-:Y:S01]  /*5870*/  BSSY.RECONVERGENT B0, `(.L_x_139) ;  /* 0x00000f6000007945 */ /* 0x000fe20003800200 */
[----:B------:R-:W1:Y:S01]  /*5880*/  LDCU.U8 UR20, c[0x0][0xff8] ;  /* 0x0001ff00ff1477ac */ /* 0x000e620008000000 */
[----:B------:R-:W2:Y:S01]  /*5890*/  LDCU.128 UR12, c[0x0][0xfd0] ;  /* 0x0001fa00ff0c77ac */ /* 0x000ea20008000c00 */
[----:B0-----:R-:W-:-:S11]  /*58a0*/  UISETP.NE.AND UP0, UPT, UR11, URZ, UPT ;  /* 0x000000ff0b00728c */ /* 0x001fd6000bf05270 */
.L_x_142:
[C---:B---3--:R-:W-:Y:S01]  /*58b0*/  IMAD.SHL.U32 R14, R12.reuse, 0x20, RZ ;  /* 0x000000200c0e7824 */ /* 0x048fe200078e00ff */
[----:B------:R-:W-:-:S04]  /*58c0*/  SHF.L.U64.HI R0, R12, 0x5, R13 ;  /* 0x000000050c007819 */ /* 0x000fc8000001020d */
[C---:B------:R-:W-:Y:S02]  /*58d0*/  IADD3 R16, P1, PT, R14.reuse, UR6, RZ ;  /* 0x000000060e107c10 */ /* 0x040fe4000ff3e0ff */
[----:B0-----:R-:W-:Y:S02]  /*58e0*/  IADD3 R2, P0, PT, R14, UR8, RZ ;  /* 0x000000080e027c10 */ /* 0x001fe4000ff1e0ff */
[C---:B------:R-:W-:Y:S02]  /*58f0*/  IADD3.X R17, PT, PT, R0.reuse, UR7, RZ, P1, !PT ;  /* 0x0000000700117c10 */ /* 0x040fe40008ffe4ff */
[----:B------:R-:W-:-:S04]  /*5900*/  IADD3.X R3, PT, PT, R0, UR9, RZ, P0, !PT ;  /* 0x0000000900037c10 */ /* 0x000fc800087fe4ff */
[----:B------:R-:W5:Y:S04]  /*5910*/  LDG.E.ENL2.256 R16, R20, desc[UR16][R16.64] ;  /* 0xfe0000101014797e */ /* 0x000f680008121910 */
[----:B------:R0:W5:Y:S01]  /*5920*/  LDG.E.ENL2.256 R8, R4, desc[UR16][R2.64] ;  /* 0xfe0000100204797e */ /* 0x0001620008121908 */
[----:B------:R-:W-:-:S04]  /*5930*/  IADD3 R14, P0, PT, R14, UR4, RZ ;  /* 0x000000040e0e7c10 */ /* 0x000fc8000ff1e0ff */
[----:B------:R-:W-:Y:S01]  /*5940*/  IADD3.X R15, PT, PT, R0, UR5, RZ, P0, !PT ;  /* 0x00000005000f7c10 */ /* 0x000fe200087fe4ff */
[----:B------:R-:W-:Y:S08]  /*5950*/  BRA.U UP0, `(.L_x_140) ;  /* 0x0000000500fc7547 */ /* 0x000ff0000b800000 */
[----:B------:R-:W3:Y:S01]  /*5960*/  LDG.E.ENL2.256 R32, R24, desc[UR16][R14.64] ;  /* 0xfe0000100e18797e */ /* 0x000ee20008121920 */
[----:B------:R-:W4:Y:S01]  /*5970*/  LDCU.S8 UR11, c[0x0][0xff9] ;  /* 0x0001ff20ff0b77ac */ /* 0x000f220008000200 */
[----:B------:R-:W0:Y:S01]  /*5980*/  LDC.64 R44, c[0x0][0xff0] ;  /* 0x0003fc00ff2c7b82 */ /* 0x000e220000000a00 */
[----:B--2---:R-:W-:Y:S01]  /*5990*/  DSETP.NEU.AND P0, PT, RZ, UR12, PT ;  /* 0x0000000cff007e2a */ /* 0x004fe2000bf0d000 */
[----:B----4-:R-:W-:Y:S01]  /*59a0*/  ISETP.NE.AND P1, PT, RZ, UR11, PT ;  /* 0x0000000bff007c0c */ /* 0x010fe2000bf25270 */
[----:B-1----:R-:W-:-:S15]  /*59b0*/  UPRMT UR11, UR20, 0x8880, URZ ;  /* 0x00008880140b7896 */ /* 0x002fde00080000ff */
[----:B------:R-:W-:-:S15]  /*59c0*/  NOP ;  /* 0x0000000000007918 */ /* 0x000fde0000000000 */
[----:B------:R-:W-:-:S15]  /*59d0*/  NOP ;  /* 0x0000000000007918 */ /* 0x000fde0000000000 */
[----:B------:R-:W-:-:S15]  /*59e0*/  NOP ;  /* 0x0000000000007918 */ /* 0x000fde0000000000 */
[----:B------:R-:W-:-:S02]  /*59f0*/  NOP ;  /* 0x0000000000007918 */ /* 0x000fc40000000000 */
[----:B-----5:R-:W1:Y:S02]  /*5a00*/  DADD R36, -RZ, -R16 ;  /* 0x00000000ff247229 */ /* 0x020e640000000910 */
[----:B-1----:R-:W-:Y:S02]  /*5a10*/  FSEL R40, R16, R36, !P1 ;  /* 0x0000002410287208 */ /* 0x002fe40004800000 */
[----:B------:R-:W-:-:S15]  /*5a20*/  FSEL R41, R17, R37, !P1 ;  /* 0x0000002511297208 */ /* 0x000fde0004800000 */
[----:B------:R-:W-:-:S15]  /*5a30*/  NOP ;  /* 0x0000000000007918 */ /* 0x000fde0000000000 */
[----:B------:R-:W-:-:S15]  /*5a40*/  NOP ;  /* 0x0000000000007918 */ /* 0x000fde0000000000 */
[----:B------:R-:W-:-:S15]  /*5a50*/  NOP ;  /* 0x0000000000007918 */ /* 0x000fde0000000000 */
[----:B0-----:R-:W-:-:S15]  /*5a60*/  DADD R44, -R44, 1 ;  /* 0x3ff000002c2c7429 */ /* 0x001fde0000000100 */
        /* <DEDUP_REMOVED lines=10> */
[----:B------:R-:W-:-:S15]  /*5b10*/  DFMA R36, R10, UR12, R42 ;  /* 0x0000000c0a247c2b */ /* 0x000fde000800002a */
[----:B------:R-:W-:-:S15]  /*5b20*/  NOP ;  /* 0x0000000000007918 */ /* 0x000fde0000000000 */
[----:B------:R-:W-:-:S15]  /*5b30*/  NOP ;  /* 0x0000000000007918 */ /* 0x000fde0000000000 */
[----:B------:R-:W-:-:S15]  /*5b40*/  NOP ;  /* 0x0000000000007918 */ /* 0x000fde0000000000 */
[----:B------:R-:W-:-:S04]  /*5b50*/  NOP ;  /* 0x0000000000007918 */ /* 0x000fc80000000000 */
[----:B---3--:R-:W-:-:S15]  /*5b60*/  DMUL R28, R26, UR14 ;  /* 0x0000000e1a1c7c28 */ /* 0x008fde0008000000 */
        /* <DEDUP_REMOVED lines=42> */
[----:B------:R0:W-:Y:S02]  /*5e10*/  DFMA R16, R44, R32, R30 ;  /* 0x000000202c10722b */ /* 0x0001e4000000001e */
        /* <DEDUP_REMOVED lines=16> */
[----:B------:R0:W1:Y:S02]  /*5f20*/  DFMA R20, R44, R28, R26 ;  /* 0x0000001c2c14722b */ /* 0x000064000000001a */
[----:B0-----:R-:W-:Y:S02]  /*5f30*/  FSEL R26, R36, R42, P0 ;  /* 0x0000002a241a7208 */ /* 0x001fe40000000000 */
[----:B------:R-:W-:Y:S02]  /*5f40*/  FSEL R27, R37, R43, P0 ;  /* 0x0000002b251b7208 */ /* 0x000fe40000000000 */
[----:B------:R-:W-:-:S15]  /*5f50*/  ISETP.NE.AND P0, PT, RZ, UR11, PT ;  /* 0x0000000bff007c0c */ /* 0x000fde000bf05270 */
[----:B------:R-:W-:-:S15]  /*5f60*/  NOP ;  /* 0x0000000000007918 */ /* 0x000fde0000000000 */
[----:B------:R-:W-:-:S15]  /*5f70*/  NOP ;  /* 0x0000000000007918 */ /* 0x000fde0000000000 */
[----:B------:R-:W-:-:S13]  /*5f80*/  NOP ;  /* 0x0000000000007918 */ /* 0x000fda0000000000 */
[----:B------:R-:W-:-:S15]  /*5f90*/  DFMA R22, R44, R26, R24 ;  /* 0x0000001a2c16722b */ /* 0x000fde0000000018 */
[----:B------:R-:W-:-:S15]  /*5fa0*/  NOP ;  /* 0x0000000000007918 */ /* 0x000fde0000000000 */
[----:B------:R-:W-:-:S15]  /*5fb0*/  NOP ;  /* 0x0000000000007918 */ /* 0x000fde0000000000 */
[----:B------:R-:W-:-:S15]  /*5fc0*/  NOP ;  /* 0x0000000000007918 */ /* 0x000fde0000000000 */
[----:B------:R-:W-:-:S04]  /*5fd0*/  NOP ;  /* 0x0000000000007918 */ /* 0x000fc80000000000 */
[----:B------:R-:W0:-:S15]  /*5fe0*/  DFMA R32, R16, UR14, R32 ;  /* 0x0000000e10207c2b */ /* 0x000e1e0008000020 */
[----:B------:R-:W-:-:S15]  /*5ff0*/  NOP ;  /* 0x0000000000007918 */ /* 0x000fde0000000000 */
[----:B------:R-:W-:-:S15]  /*6000*/  NOP ;  /* 0x0000000000007918 */ /* 0x000fde0000000000 */
[----:B------:R-:W-:-:S15]  /*6010*/  NOP ;  /* 0x0000000000007918 */ /* 0x000fde0000000000 */
[----:B------:R-:W-:-:S04]  /*6020*/  NOP ;  /* 0x0000000000007918 */ /* 0x000fc80000000000 */
[----:B-1----:R0:W-:Y:S02]  /*6030*/  DFMA R24, R20, UR14, R28 ;  /* 0x0000000e14187c2b */ /* 0x0021e4000800001c */
[----:B0-----:R-:W-:Y:S02]  /*6040*/  FSEL R28, R16, R32, !P0 ;  /* 0x00000020101c7208 */ /* 0x001fe40004000000 */
[----:B------:R-:W-:-:S15]  /*6050*/  FSEL R29, R17, R33, !P0 ;  /* 0x00000021111d7208 */ /* 0x000fde0004000000 */
        /* <DEDUP_REMOVED lines=9> */
[----:B------:R0:W1:Y:S02]  /*60f0*/  DFMA R32, R22, UR14, R26 ;  /* 0x0000000e16207c2b */ /* 0x000064000800001a */
[----:B0-----:R-:W-:Y:S02]  /*6100*/  FSEL R26, R20, R24, !P0 ;  /* 0x00000018141a7208 */ /* 0x001fe40004000000 */
[----:B------:R-:W-:Y:S02]  /*6110*/  FSEL R27, R21, R25, !P0 ;  /* 0x00000019151b7208 */ /* 0x000fe40004000000 */
[----:B-1----:R-:W-:Y:S02]  /*6120*/  FSEL R24, R22, R32, !P0 ;  /* 0x0000002016187208 */ /* 0x002fe40004000000 */
[----:B------:R-:W-:Y:S01]  /*6130*/  FSEL R25, R23, R33, !P0 ;  /* 0x0000002117197208 */ /* 0x000fe20004000000 */
[----:B------:R-:W-:Y:S06]  /*6140*/  BRA `(.L_x_141) ;  /* 0x0000000400407947 */ /* 0x000fec0003800000 */
.L_x_140:
[----:B------:R-:W3:Y:S01]  /*6150*/  LDCU.S8 UR11, c[0x0][0xff9] ;  /* 0x0001ff20ff0b77ac */ /* 0x000ee20008000200 */
[----:B-----5:R-:W4:Y:S01]  /*6160*/  DADD R24, -RZ, -R20 ;  /* 0x00000000ff187229 */ /* 0x020f220000000914 */
[----:B---3--:R-:W-:Y:S01]  /*6170*/  ISETP.NE.AND P0, PT, RZ, UR11, PT ;  /* 0x0000000bff007c0c */ /* 0x008fe2000bf05270 */
[----:B-1----:R-:W-:-:S03]  /*6180*/  UPRMT UR11, UR20, 0x8880, URZ ;  /* 0x00008880140b7896 */ /* 0x002fc600080000ff */
[----:B----4-:R-:W-:Y:S02]  /*6190*/  FSEL R20, R20, R24, !P0 ;  /* 0x0000001814147208 */ /* 0x010fe40004000000 */
[----:B------:R-:W-:-:S15]  /*61a0*/  FSEL R21, R21, R25, !P0 ;  /* 0x0000001915157208 */ /* 0x000fde0004000000 */
[----:B------:R-:W-:-:S15]  /*61b0*/  NOP ;  /* 0x0000000000007918 */ /* 0x000fde0000000000 */
[----:B------:R-:W-:-:S15]  /*61c0*/  NOP ;  /* 0x0000000000007918 */ /* 0x000fde0000000000 */
[----:B------:R-:W-:-:S12]  /*61d0*/  NOP ;  /* 0x0000000000007918 */ /* 0x000fd80000000000 */
[----:B------:R-:W1:Y:S02]  /*61e0*/  DADD R30, -RZ, -R16 ;  /* 0x00000000ff1e7229 */ /* 0x000e640000000910 */
[----:B-1----:R-:W-:Y:S02]  /*61f0*/  FSEL R30, R16, R30, !P0 ;  /* 0x0000001e101e7208 */ /* 0x002fe40004000000 */
[----:B------:R-:W-:-:S15]  /*6200*/  FSEL R31, R17, R31, !P0 ;  /* 0x0000001f111f7208 */ /* 0x000fde0004000000 */
[----:B------:R-:W-:-:S15]  /*6210*/  NOP ;  /* 0x0000000000007918 */ /* 0x000fde0000000000 */
[----:B------:R-:W-:-:S15]  /*6220*/  NOP ;  /* 0x0000000000007918 */ /* 0x000fde0000000000 */
[----:B------:R-:W-:-:S15]  /*6230*/  NOP ;  /* 0x0000000000007918 */ /* 0x000fde0000000000 */
        /* <DEDUP_REMOVED lines=8> */
[----:B------:R-:W-:Y:S02]  /*62c0*/  FSEL R27, R23, R27, !P0 ;  /* 0x0000001b171b7208 */ /* 0x000fe40004000000 */
[----:B------:R-:W-:-:S15]  /*62d0*/  ISETP.NE.AND P0, PT, RZ, UR11, PT ;  /* 0x0000000bff007c0c */ /* 0x000fde000bf05270 */
[----:B------:R-:W-:-:S15]  /*62e0*/  NOP ;  /* 0x0000000000007918 */ /* 0x000fde0000000000 */
[----:B------:R-:W-:-:S15]  /*62f0*/  NOP ;  /* 0x0000000000007918 */ /* 0x000fde0000000000 */
[----:B------:R-:W-:-:S13]  /*6300*/  NOP ;  /* 0x0000000000007918 */ /* 0x000fda0000000000 */
[----:B--2---:R-:W-:-:S15]  /*6310*/  DSETP.NEU.AND P1, PT, RZ, UR12, PT ;  /* 0x0000000cff007e2a */ /* 0x004fde000bf2d000 */
[----:B------:R-:W-:-:S15]  /*6320*/  NOP ;  /* 0x0000000000007918 */ /* 0x000fde0000000000 */
[----:B------:R-:W-:-:S15]  /*6330*/  NOP ;  /* 0x0000000000007918 */ /* 0x000fde0000000000 */
[----:B------:R-:W-:-:S15]  /*6340*/  NOP ;  /* 0x0000000000007918 */ /* 0x000fde0000000000 */
[----:B------:R-:W-:-:S04]  /*6350*/  NOP ;  /* 0x0000000000007918 */ /* 0x000fc80000000000 */
[----:B------:R-:W1:Y:S02]  /*6360*/  DFMA R24, R4, UR12, R20 ;  /* 0x0000000c04187c2b */ /* 0x000e640008000014 */
[----:B-1----:R-:W-:Y:S02]  /*6370*/  FSEL R16, R24, R20, P1 ;  /* 0x0000001418107208 */ /* 0x002fe40000800000 */
[----:B------:R-:W-:-:S15]  /*6380*/  FSEL R17, R25, R21, P1 ;  /* 0x0000001519117208 */ /* 0x000fde0000800000 */
[----:B------:R-:W-:-:S15]  /*6390*/  NOP ;  /* 0x0000000000007918 */ /* 0x000fde0000000000 */
[----:B------:R-:W-:-:S15]  /*63a0*/  NOP ;  /* 0x0000000000007918 */ /* 0x000fde0000000000 */
[----:B------:R-:W-:-:S15]  /*63b0*/  NOP ;  /* 0x0000000000007918 */ /* 0x000fde0000000000 */
        /* <DEDUP_REMOVED lines=19> */
[----:B-1----:R-:W-:Y:S01]  /*64f0*/  FSEL R28, R16, R22, !P0 ;  /* 0x00000016101c7208 */ /* 0x002fe20004000000 */
[----:B------:R-:W-:Y:S01]  /*6500*/  IMAD.MOV.U32 R22, RZ, RZ, R33 ;  /* 0x000000ffff167224 */ /* 0x000fe200078e0021 */
[----:B------:R-:W-:Y:S01]  /*6510*/  FSEL R29, R17, R23, !P0 ;  /* 0x00000017111d7208 */ /* 0x000fe20004000000 */
[----:B------:R-:W-:-:S15]  /*6520*/  IMAD.MOV.U32 R23, RZ, RZ, R34 ;  /* 0x000000ffff177224 */ /* 0x000fde00078e0022 */
[----:B------:R-:W-:-:S15]  /*6530*/  NOP ;  /* 0x0000000000007918 */ /* 0x000fde0000000000 */
[----:B------:R-:W-:-:S15]  /*6540*/  NOP ;  /* 0x0000000000007918 */ /* 0x000fde0000000000 */
[----:B------:R-:W-:-:S14]  /*6550*/  NOP ;  /* 0x0000000000007918 */ /* 0x000fdc0000000000 */
[----:B------:R-:W1:Y:S02]  /*6560*/  DFMA R24, R18, UR14, R18 ;  /* 0x0000000e12187c2b */ /* 0x000e640008000012 */
[----:B-1----:R-:W-:Y:S02]  /*6570*/  FSEL R30, R18, R24, !P0 ;  /* 0x00000018121e7208 */ /* 0x002fe40004000000 */
[----:B------:R-:W-:-:S15]  /*6580*/  FSEL R31, R19, R25, !P0 ;  /* 0x00000019131f7208 */ /* 0x000fde0004000000 */
[----:B------:R-:W-:-:S15]  /*6590*/  NOP ;  /* 0x0000000000007918 */ /* 0x000fde0000000000 */
[----:B------:R-:W-:-:S15]  /*65a0*/  NOP ;  /* 0x0000000000007918 */ /* 0x000fde0000000000 */
[----:B------:R-:W-:-:S15]  /*65b0*/  NOP ;  /* 0x0000000000007918 */ /* 0x000fde0000000000 */
        /* <DEDUP_REMOVED lines=8> */
[----:B------:R-:W-:-:S07]  /*6640*/  FSEL R25, R34, R25, !P0 ;  /* 0x0000001922197208 */ /* 0x000fce0004000000 */
.L_x_141:
[----:B------:R-:W-:Y:S01]  /*6650*/  VIADD R12, R12, UR29 ;  /* 0x0000001d0c0c7c36 */ /* 0x000fe20008000000 */
[----:B------:R1:W-:Y:S01]  /*6660*/  DFMA R28, R28, -UR18, R4 ;  /* 0x800000121c1c7c2b */ /* 0x0003e20008000004 */
[----:B------:R-:W-:Y:S02]  /*6670*/  IMAD.MOV.U32 R13, RZ, RZ, RZ ;  /* 0x000000ffff0d7224 */ /* 0x000fe400078e00ff */
[C---:B-1----:R-:W-:Y:S01]  /*6680*/  IMAD.WIDE.U32 R4, R12.reuse, 0x4, RZ ;  /* 0x000000040c047825 */ /* 0x042fe200078e00ff */
[----:B------:R-:W-:Y:S02]  /*6690*/  ISETP.LT.U32.AND P1, PT, R12, 0x4000, PT ;  /* 0x000040000c00780c */ /* 0x000fe40003f21070 */
[----:B------:R-:W-:-:S04]  /*66a0*/  ISETP.GE.U32.AND P0, PT, R4, UR28, PT ;  /* 0x0000001c04007c0c */ /* 0x000fc8000bf06070 */
[----:B------:R-:W-:-:S15]  /*66b0*/  ISETP.GE.U32.AND.EX P0, PT, R5, UR10, PT, P0 ;  /* 0x0000000a05007c0c */ /* 0x000fde000bf06100 */
[----:B------:R-:W-:-:S15]  /*66c0*/  NOP ;  /* 0x0000000000007918 */ /* 0x000fde0000000000 */
[----:B------:R-:W-:-:S15]  /*66d0*/  NOP ;  /* 0x0000000000007918 */ /* 0x000fde0000000000 */
[----:B------:R-:W-:-:S09]  /*66e0*/  NOP ;  /* 0x0000000000007918 */ /* 0x000fd20000000000 */
[----:B------:R-:W-:-:S15]  /*66f0*/  DFMA R30, R30, -UR18, R6 ;  /* 0x800000121e1e7c2b */ /* 0x000fde0008000006 */
[----:B------:R-:W-:-:S15]  /*6700*/  NOP ;  /* 0x0000000000007918 */ /* 0x000fde0000000000 */
[----:B------:R-:W-:-:S15]  /*6710*/  NOP ;  /* 0x0000000000007918 */ /* 0x000fde0000000000 */
[----:B------:R-:W-:-:S15]  /*6720*/  NOP ;  /* 0x0000000000007918 */ /* 0x000fde0000000000 */
[----:B------:R-:W-:-:S04]  /*6730*/  NOP ;  /* 0x0000000000007918 */ /* 0x000fc80000000000 */
[----:B------:R-:W-:-:S15]  /*6740*/  DFMA R8, R26, -UR18, R8 ;  /* 0x800000121a087c2b */ /* 0x000fde0008000008 */
[----:B------:R-:W-:-:S15]  /*6750*/  NOP ;  /* 0x0000000000007918 */ /* 0x000fde0000000000 */
[----:B------:R-:W-:-:S15]  /*6760*/  NOP ;  /* 0x0000000000007918 */ /* 0x000fde0000000000 */
[----:B------:R-:W-:-:S15]  /*6770*/  NOP ;  /* 0x0000000000007918 */ /* 0x000fde0000000000 */
[----:B------:R-:W-:-:S04]  /*6780*/  NOP ;  /* 0x0000000000007918 */ /* 0x000fc80000000000 */
[----:B------:R-:W1:Y:S02]  /*6790*/  DFMA R10, R24, -UR18, R10 ;  /* 0x80000012180a7c2b */ /* 0x000e64000800000a */
[----:B-1----:R3:W-:Y:S04]  /*67a0*/  STG.E.ENL2.256 desc[UR16][R2.64], R28, R8 ;  /* 0xf800001c0208797f */ /* 0x0027e8000f121810 */
[----:B------:R3:W-:Y:S01]  /*67b0*/  STG.E.ENL2.256 desc[UR16][R14.64], R16, R20 ;  /* 0xf80000100e14797f */ /* 0x0007e2000f121810 */
[----:B------:R-:W-:Y:S05]  /*67c0*/  @!P0 BRA P1, `(.L_x_142) ;  /* 0xfffffff000388947 */ /* 0x000fea000083ffff */
[----:B------:R-:W-:Y:S05]  /*67d0*/  BSYNC.RECONVERGENT B0 ;  /* 0x0000000000007941 */ /* 0x000fea0003800200 */
.L_x_139:
[----:B------:R-:W-:Y:S05]  /*67e0*/  EXIT ;  /* 0x000000000000794d */ /* 0x000fea0003800000 */
.L_x_138:
[----:B------:R-:W0:Y:S01]  /*67f0*/  LDCU.S8 UR11, c[0x0][0xffa] ;  /* 0x0001ff40ff0b77ac */ /* 0x000e220008000200 */
[----:B------:R-:W1:Y:S01]  /*6800*/  LDCU.U8 UR30, c[0x0][0xff8] ;  /* 0x0001ff00ff1e77ac */ /* 0x000e620008000000 */
[----:B------:R-:W2:Y:S01]  /*6810*/  LDCU.U8 UR13, c[0x0][0xff8] ;  /* 0x0001ff00ff0d77ac */ /* 0x000ea20008000000 */
[----:B------:R-:W3:Y:S01]  /*6820*/  LDCU.64 UR14, c[0x0][0xfd0] ;  /* 0x0001fa00ff0e77ac */ /* 0x000ee20008000a00 */
[----:B------:R-:W4:Y:S01]  /*6830*/  LDCU.64 UR32, c[0x0][0xfd0] ;  /* 0x0001fa00ff2077ac */ /* 0x000f220008000a00 */
[----:B0-----:R-:W-:Y:S01]  /*6840*/  UISETP.NE.AND UP0, UPT, UR11, URZ, UPT ;  /* 0x000000ff0b00728c */ /* 0x001fe2000bf05270 */
[----:B------:R-:W0:Y:S01]  /*6850*/  LDCU.128 UR20, c[0x0][0xfd0] ;  /* 0x0001fa00ff1477ac */ /* 0x000e220008000c00 */
[----:B------:R-:W0:Y:S07]  /*6860*/  LDCU.128 UR24, c[0x0][0xfd0] ;  /* 0x0001fa00ff1877ac */ /* 0x000e2e0008000c00 */
[----:B-1234-:R-:W-:Y:S05]  /*6870*/  BRA.U !UP0, `(.L_x_143) ;  /* 0x0000001508287547 */ /* 0x01efea000b800000 */
[----:B------:R-:W-:Y:S01]  /*6880*/  BSSY.RECONVERGENT B1, `(.L_x_144) ;  /* 0x0000148000017945 */ /* 0x000fe20003800200 */
.L_x_153:
[----:B-1----:R-:W1:Y:S01]  /*6890*/  LDC.64 R2, c[0x0][0x1000] ;  /* 0x00040000ff027b82 */ /* 0x002e620000000a00 */
[C---:B------:R-:W-:Y:S01]  /*68a0*/  IMAD.SHL.U32 R37, R12.reuse, 0x20, RZ ;  /* 0x000000200c257824 */ /* 0x040fe200078e00ff */
[----:B------:R-:W-:Y:S01]  /*68b0*/  SHF.L.U64.HI R44, R12, 0x5, R13 ;  /* 0x000000050c2c7819 */ /* 0x000fe2000001020d */
[----:B-1----:R-:W2:Y:S03]  /*68c0*/  LDG.E R2, desc[UR16][R2.64] ;  /* 0x0000001002027981 */ /* 0x002ea6000c1e1900 */
[----:B------:R-:W-:-:S04]  /*68d0*/  IADD3 R40, P0, PT, R37, UR6, RZ ;  /* 0x0000000625287c10 */ /* 0x000fc8000ff1e0ff */
[----:B------:R-:W-:-:S05]  /*68e0*/  IADD3.X R41, PT, PT, R44, UR7, RZ, P0, !PT ;  /* 0x000000072c297c10 */ /* 0x000fca00087fe4ff */
[----:B------:R-:W3:Y:S01]  /*68f0*/  LDG.E.ENL2.256 R20, R28, desc[UR16][R40.64] ;  /* 0xfe000010281c797e */ /* 0x000ee20008121914 */
[----:B------:R-:W-:-:S04]  /*6900*/  IADD3 R42, P0, PT, R37, UR8, RZ ;  /* 0x00000008252a7c10 */ /* 0x000fc8000ff1e0ff */
[----:B------:R-:W-:-:S05]  /*6910*/  IADD3.X R43, PT, PT, R44, UR9, RZ, P0, !PT ;  /* 0x000000092c2b7c10 */ /* 0x000fca00087fe4ff */
[----:B------:R1:W5:Y:S01]  /*6920*/  LDG.E.ENL2.256 R24, R32, desc[UR16][R42.64] ;  /* 0xfe0000102a20797e */ /* 0x0003620008121918 */
[----:B------:R-:W4:Y:S01]  /*6930*/  LDCU.S8 UR12, c[0x0][0xff9] ;  /* 0x0001ff20ff0c77ac */ /* 0x000f220008000200 */
[----:B------:R-:W-:Y:S01]  /*6940*/  BSSY.RECONVERGENT B2, `(.L_x_145) ;  /* 0x0000040000027945 */ /* 0x000fe20003800200 */
[----:B------:R-:W-:Y:S01]  /*6950*/  DSETP.NEU.AND P2, PT, RZ, UR14, PT ;  /* 0x0000000eff007e2a */ /* 0x000fe2000bf4d000 */
[----:B------:R-:W-:-:S06]  /*6960*/  UPRMT UR11, UR13, 0x8880, URZ ;  /* 0x000088800d0b7896 */ /* 0x000fcc00080000ff */
[----:B------:R-:W-:Y:S02]  /*6970*/  ISETP.NE.AND P1, PT, RZ, UR11, PT ;  /* 0x0000000bff007c0c */ /* 0x000fe4000bf25270 */
[----:B----4-:R-:W-:Y:S01]  /*6980*/  ISETP.NE.AND P0, PT, RZ, UR12, PT ;  /* 0x0000000cff007c0c */ /* 0x010fe2000bf05270 */
[----:B--2---:R-:W-:Y:S01]  /*6990*/  FMUL.FTZ R38, R2, 1 ;  /* 0x3f80000002267820 */ /* 0x004fe20000410000 */
[----:B------:R-:W-:-:S15]  /*69a0*/  IMAD.MOV.U32 R2, RZ, RZ, 0x1 ;  /* 0x00000001ff027424 */ /* 0x000fde00078e00ff */
[----:B------:R-:W-:-:S15]  /*69b0*/  NOP ;  /* 0x0000000000007918 */ /* 0x000fde0000000000 */
[----:B------:R-:W-:-:S15]  /*69c0*/  NOP ;  /* 0x0000000000007918 */ /* 0x000fde0000000000 */
[----:B------:R-:W-:-:S08]  /*69d0*/  NOP ;  /* 0x0000000000007918 */ /* 0x000fd00000000000 */
[----:B------:R-:W2:Y:S01]  /*69e0*/  F2F.F64.F32 R38, R38 ;  /* 0x0000002600267310 */ /* 0x000ea20000201800 */
[----:B---3--:R-:W-:Y:S01]  /*69f0*/  FSETP.GEU.AND P4, PT, |R29|, 6.5827683646048100446e-37, PT ;  /* 0x036000001d00780b */ /* 0x008fe20003f8e200 */
[----:B--2---:R-:W2:-:S15]  /*6a00*/  MUFU.RCP64H R3, R39 ;  /* 0x0000002700037308 */ /* 0x004e9e0000001800 */
[----:B------:R-:W-:-:S15]  /*6a10*/  NOP ;  /* 0x0000000000007918 */ /* 0x000fde0000000000 */
[----:B------:R-:W-:-:S15]  /*6a20*/  NOP ;  /* 0x0000000000007918 */ /* 0x000fde0000000000 */
[----:B------:R-:W-:-:S15]  /*6a30*/  NOP ;  /* 0x0000000000007918 */ /* 0x000fde0000000000 */
[----:B------:R-:W-:-:S02]  /*6a40*/  NOP ;  /* 0x0000000000007918 */ /* 0x000fc40000000000 */
[----:B--2---:R-:W2:-:S15]  /*6a50*/  DFMA R4, -R38, R2, 1 ;  /* 0x3ff000002604742b */ /* 0x004e9e0000000102 */
[----:B------:R-:W-:-:S15]  /*6a60*/  NOP ;  /* 0x0000000000007918 */ /* 0x000fde0000000000 */
[----:B------:R-:W-:-:S15]  /*6a70*/  NOP ;  /* 0x0000000000007918 */ /* 0x000fde0000000000 */
[----:B------:R-:W-:-:S15]  /*6a80*/  NOP ;  /* 0x0000000000007918 */ /* 0x000fde0000000000 */
[----:B------:R-:W-:-:S04]  /*6a90*/  NOP ;  /* 0x0000000000007918 */ /* 0x000fc80000000000 */
[----:B--2---:R-:W2:-:S15]  /*6aa0*/  DFMA R4, R4, R4, R4 ;  /* 0x000000040404722b */ /* 0x004e9e0000000004 */
        /* <DEDUP_REMOVED lines=19> */
[----:B--2---:R-:W2:-:S15]  /*6be0*/  DMUL R4, R28, R2 ;  /* 0x000000021c047228 */ /* 0x004e9e0000000000 */
[----:B------:R-:W-:-:S15]  /*6bf0*/  NOP ;  /* 0x0000000000007918 */ /* 0x000fde0000000000 */
[----:B------:R-:W-:-:S15]  /*6c00*/  NOP ;  /* 0x0000000000007918 */ /* 0x000fde0000000000 */
[----:B------:R-:W-:-:S15]  /*6c10*/  NOP ;  /* 0x0000000000007918 */ /* 0x000fde0000000000 */
[----:B------:R-:W-:-:S04]  /*6c20*/  NOP ;  /* 0x0000000000007918 */ /* 0x000fc80000000000 */
[----:B--2---:R-:W2:-:S15]  /*6c30*/  DFMA R6, -R38, R4, R28 ;  /* 0x000000042606722b */ /* 0x004e9e000000011c */
[----:B------:R-:W-:-:S15]  /*6c40*/  NOP ;  /* 0x0000000000007918 */ /* 0x000fde0000000000 */
[----:B------:R-:W-:-:S15]  /*6c50*/  NOP ;  /* 0x0000000000007918 */ /* 0x000fde0000000000 */
[----:B------:R-:W-:-:S15]  /*6c60*/  NOP ;  /* 0x0000000000007918 */ /* 0x000fde0000000000 */
[----:B------:R-:W-:-:S04]  /*6c70*/  NOP ;  /* 0x0000000000007918 */ /* 0x000fc80000000000 */
[----:B--2---:R-:W2:Y:S02]  /*6c80*/  DFMA R4, R2, R6, R4 ;  /* 0x000000060204722b */ /* 0x004ea40000000004 */
[----:B--2---:R-:W-:-:S05]  /*6c90*/  FFMA R0, RZ, R39, R5 ;  /* 0x00000027ff007223 */ /* 0x004fca0000000005 */
[----:B------:R-:W-:-:S13]  /*6ca0*/  FSETP.GT.AND P3, PT, |R0|, 1.469367938527859385e-39, PT ;  /* 0x001000000000780b */ /* 0x000fda0003f64200 */
[----:B-1----:R-:W-:Y:S05]  /*6cb0*/  @P3 BRA P4, `(.L_x_146) ;  /* 0x0000000000203947 */ /* 0x002fea0002000000 */
[----:B------:R-:W-:Y:S01]  /*6cc0*/  IMAD.MOV.U32 R3, RZ, RZ, R28 ;  /* 0x000000ffff037224 */ /* 0x000fe200078e001c */
[----:B------:R-:W-:Y:S01]  /*6cd0*/  MOV R36, 0x6d20 ;  /* 0x00006d2000247802 */ /* 0x000fe20000000f00 */
[----:B------:R-:W-:Y:S02]  /*6ce0*/  IMAD.MOV.U32 R11, RZ, RZ, R29 ;  /* 0x000000ffff0b7224 */ /* 0x000fe400078e001d */
[----:B------:R-:W-:Y:S02]  /*6cf0*/  IMAD.MOV.U32 R2, RZ, RZ, R38 ;  /* 0x000000ffff027224 */ /* 0x000fe400078e0026 */
[----:B------:R-:W-:-:S07]  /*6d00*/  IMAD.MOV.U32 R0, RZ, RZ, R39 ;  /* 0x000000ffff007224 */ /* 0x000fce00078e0027 */
[----:B0----5:R-:W-:Y:S05]  /*6d10*/  CALL.REL.NOINC `($__internal_1_$__cuda_sm20_div_rn_f64_full) ;  /* 0x00000028002c7944 */ /* 0x021fea0003c00000 */
[----:B------:R-:W-:Y:S02]  /*6d20*/  IMAD.MOV.U32 R4, RZ, RZ, R10 ;  /* 0x000000ffff047224 */ /* 0x000fe400078e000a */
[----:B------:R-:W-:-:S07]  /*6d30*/  IMAD.MOV.U32 R5, RZ, RZ, R11 ;  /* 0x000000ffff057224 */ /* 0x000fce00078e000b */
.L_x_146:
[----:B0-----:R-:W-:Y:S05]  /*6d40*/  BSYNC.RECONVERGENT B2 ;  /* 0x0000000000027941 */ /* 0x001fea0003800200 */
.L_x_145:
[----:B------:R-:W0:Y:S01]  /*6d50*/  MUFU.RCP64H R9, R39 ;  /* 0x0000002700097308 */ /* 0x000e220000001800 */
[----:B------:R-:W1:Y:S01]  /*6d60*/  DADD R2, -RZ, -R4 ;  /* 0x00000000ff027229 */ /* 0x000e620000000904 */
[----:B------:R-:W-:Y:S01]  /*6d70*/  IMAD.MOV.U32 R8, RZ, RZ, 0x1 ;  /* 0x00000001ff087424 */ /* 0x000fe200078e00ff */
[----:B-1----:R-:W-:Y:S01]  /*6d80*/  FSEL R6, R4, R2, !P0 ;  /* 0x0000000204067208 */ /* 0x002fe20004000000 */
[----:B------:R-:W-:Y:S01]  /*6d90*/  BSSY.RECONVERGENT B2, `(.L_x_147) ;  /* 0x0000045000027945 */ /* 0x000fe20003800200 */
[----:B------:R-:W-:Y:S02]  /*6da0*/  FSEL R7, R5, R3, !P0 ;  /* 0x0000000305077208 */ /* 0x000fe40004000000 */
[----:B------:R-:W-:-:S15]  /*6db0*/  FSETP.GEU.AND P4, PT, |R31|, 6.5827683646048100446e-37, PT ;  /* 0x036000001f00780b */ /* 0x000fde0003f8e200 */
        /* <DEDUP_REMOVED lines=13> */
[----:B-----5:R-:W0:Y:S02]  /*6e90*/  DFMA R2, R32, UR24, R6 ;  /* 0x0000001820027c2b */ /* 0x020e240008000006 */
        /* <DEDUP_REMOVED lines=52> */
.L_x_148:
[----:B------:R-:W-:Y:S05]  /*71e0*/  BSYNC.RECONVERGENT B2 ;  /* 0x0000000000027941 */ /* 0x000fea0003800200 */
.L_x_147:
        /* <DEDUP_REMOVED lines=73> */
.L_x_150:
[----:B------:R-:W-:Y:S05]  /*7680*/  BSYNC.RECONVERGENT B2 ;  /* 0x0000000000027941 */ /* 0x000fea0003800200 */
.L_x_149:
        /* <DEDUP_REMOVED lines=71> */
.L_x_152:
[----:B------:R-:W-:Y:S05]  /*7b00*/  BSYNC.RECONVERGENT B2 ;  /* 0x0000000000027941 */ /* 0x000fea0003800200 */
.L_x_151:
[----:B------:R-:W0:Y:S01]  /*7b10*/  DADD R2, -RZ, -R10 ;  /* 0x00000000ff027229 */ /* 0x000e22000000090a */
[----:B------:R-:W-:Y:S01]  /*7b20*/  VIADD R12, R12, UR29 ;  /* 0x0000001d0c0c7c36 */ /* 0x000fe20008000000 */
[----:B0-----:R-:W-:Y:S01]  /*7b30*/  FSEL R14, R10, R2, !P0 ;  /* 0x000000020a0e7208 */ /* 0x001fe20004000000 */
[----:B------:R-:W-:Y:S01]  /*7b40*/  IMAD.MOV.U32 R13, RZ, RZ, RZ ;  /* 0x000000ffff0d7224 */ /* 0x000fe200078e00ff */
[----:B------:R-:W-:-:S15]  /*7b50*/  FSEL R15, R11, R3, !P0 ;  /* 0x000000030b0f7208 */ /* 0x000fde0004000000 */
[----:B------:R-:W-:-:S15]  /*7b60*/  NOP ;  /* 0x0000000000007918 */ /* 0x000fde0000000000 */
[----:B------:R-:W-:-:S15]  /*7b70*/  NOP ;  /* 0x0000000000007918 */ /* 0x000fde0000000000 */
[----:B------:R-:W-:-:S15]  /*7b80*/  NOP ;  /* 0x0000000000007918 */ /* 0x000fde0000000000 */
[----:B------:R-:W0:Y:S02]  /*7b90*/  DFMA R2, R26, UR24, R14 ;  /* 0x000000181a027c2b */ /* 0x000e24000800000e */
[----:B0-----:R-:W-:Y:S02]  /*7ba0*/  FSEL R22, R2, R14, P2 ;  /* 0x0000000e02167208 */ /* 0x001fe40001000000 */
[----:B------:R-:W-:Y:S02]  /*7bb0*/  FSEL R23, R3, R15, P2 ;  /* 0x0000000f03177208 */ /* 0x000fe40001000000 */
[----:B------:R-:W-:-:S04]  /*7bc0*/  IADD3 R14, P0, PT, R37, UR4, RZ ;  /* 0x00000004250e7c10 */ /* 0x000fc8000ff1e0ff */
[----:B------:R-:W-:-:S15]  /*7bd0*/  IADD3.X R15, PT, PT, R44, UR5, RZ, P0, !PT ;  /* 0x000000052c0f7c10 */ /* 0x000fde00087fe4ff */
[----:B------:R-:W-:-:S15]  /*7be0*/  NOP ;  /* 0x0000000000007918 */ /* 0x000fde0000000000 */
[----:B------:R-:W-:-:S15]  /*7bf0*/  NOP ;  /* 0x0000000000007918 */ /* 0x000fde0000000000 */
[----:B------:R-:W-:-:S09]  /*7c00*/  NOP ;  /* 0x0000000000007918 */ /* 0x000fd20000000000 */
[----:B------:R-:W0:Y:S02]  /*7c10*/  DFMA R2, R22, UR26, R22 ;  /* 0x0000001a16027c2b */ /* 0x000e240008000016 */
[----:B0-----:R-:W-:Y:S02]  /*7c20*/  FSEL R2, R22, R2, !P1 ;  /* 0x0000000216027208 */ /* 0x001fe40004800000 */
[----:B------:R-:W-:Y:S02]  /*7c30*/  FSEL R3, R23, R3, !P1 ;  /* 0x0000000317037208 */ /* 0x000fe40004800000 */
        /* <DEDUP_REMOVED lines=8> */
[----:B------:R-:W-:-:S03]  /*7cc0*/  ISETP.GE.U32.AND P0, PT, R2, UR28, PT ;  /* 0x0000001c02007c0c */ /* 0x000fc6000bf06070 */
[----:B------:R1:W-:Y:S01]  /*7cd0*/  STG.E.ENL2.256 desc[UR16][R14.64], R28, R20 ;  /* 0xf800001c0e14797f */ /* 0x0003e2000f121810 */
[----:B------:R-:W-:-:S13]  /*7ce0*/  ISETP.GE.U32.AND.EX P0, PT, R3, UR10, PT, P0 ;  /* 0x0000000a03007c0c */ /* 0x000fda000bf06100 */
[----:B------:R-:W-:Y:S05]  /*7cf0*/  @!P0 BRA P1, `(.L_x_153) ;  /* 0xffffffe800e48947 */ /* 0x000fea000083ffff */
[----:B------:R-:W-:Y:S05]  /*7d00*/  BSYNC.RECONVERGENT B1 ;  /* 0x0000000000017941 */ /* 0x000fea0003800200 */
.L_x_144:
[----:B------:R-:W-:Y:S05]  /*7d10*/  EXIT ;  /* 0x000000000000794d */ /* 0x000fea0003800000 */
.L_x_143:
[----:B------:R-:W-:Y:S01]  /*7d20*/  BSSY.RECONVERGENT B1, `(.L_x_154) ;  /* 0x0000189000017945 */ /* 0x000fe20003800200 */
.L_x_163:
[----:B-1----:R-:W1:Y:S01]  /*7d30*/  LDC.64 R2, c[0x0][0x1000] ;  /* 0x00040000ff027b82 */ /* 0x002e620000000a00 */
[C---:B------:R-:W-:Y:S01]  /*7d40*/  IMAD.SHL.U32 R48, R12.reuse, 0x20, RZ ;  /* 0x000000200c307824 */ /* 0x040fe200078e00ff */
[----:B------:R-:W-:Y:S01]  /*7d50*/  SHF.L.U64.HI R0, R12, 0x5, R13 ;  /* 0x000000050c007819 */ /* 0x000fe2000001020d */
[----:B-1----:R-:W2:Y:S03]  /*7d60*/  LDG.E R2, desc[UR16][R2.64] ;  /* 0x0000001002027981 */ /* 0x002ea6000c1e1900 */
[----:B------:R-:W-:-:S04]  /*7d70*/  IADD3 R50, P0, PT, R48, UR6, RZ ;  /* 0x0000000630327c10 */ /* 0x000fc8000ff1e0ff */
[----:B------:R-:W-:-:S05]  /*7d80*/  IADD3.X R51, PT, PT, R0, UR7, RZ, P0, !PT ;  /* 0x0000000700337c10 */ /* 0x000fca00087fe4ff */
[----:B------:R-:W3:Y:S01]  /*7d90*/  LDG.E.ENL2.256 R20, R28, desc[UR16][R50.64] ;  /* 0xfe000010321c797e */ /* 0x000ee20008121914 */
[C---:B------:R-:W-:Y:S02]  /*7da0*/  IADD3 R52, P0, PT, R48.reuse, UR8, RZ ;  /* 0x0000000830347c10 */ /* 0x040fe4000ff1e0ff */
[----:B------:R-:W-:Y:S02]  /*7db0*/  IADD3 R48, P1, PT, R48, UR4, RZ ;  /* 0x0000000430307c10 */ /* 0x000fe4000ff3e0ff */
[C---:B------:R-:W-:Y:S02]  /*7dc0*/  IADD3.X R53, PT, PT, R0.reuse, UR9, RZ, P0, !PT ;  /* 0x0000000900357c10 */ /* 0x040fe400087fe4ff */
[----:B------:R-:W-:-:S03]  /*7dd0*/  IADD3.X R49, PT, PT, R0, UR5, RZ, P1, !PT ;  /* 0x0000000500317c10 */ /* 0x000fc60008ffe4ff */
[----:B------:R1:W5:Y:S04]  /*7de0*/  LDG.E.ENL2.256 R24, R32, desc[UR16][R52.64] ;  /* 0xfe0000103420797e */ /* 0x0003680008121918 */
        /* <DEDUP_REMOVED lines=66> */
.L_x_156:
[----:B0-----:R-:W-:Y:S05]  /*8210*/  BSYNC.RECONVERGENT B2 ;  /* 0x0000000000027941 */ /* 0x001fea0003800200 */
.L_x_155:
[----:B------:R-:W0:Y:S01]  /*8220*/  MUFU.RCP64H R9, R39 ;  /* 0x0000002700097308 */ /* 0x000e220000001800 */
[----:B------:R-:W1:Y:S01]  /*8230*/  LDC.64 R14, c[0x0][0xff0] ;  /* 0x0003fc00ff0e7b82 */ /* 0x000e620000000a00 */
[----:B------:R-:W2:Y:S01]  /*8240*/  DADD R2, -RZ, -R4 ;  /* 0x00000000ff027229 */ /* 0x000ea20000000904 */
[----:B------:R-:W-:Y:S01]  /*8250*/  IMAD.MOV.U32 R8, RZ, RZ, 0x1 ;  /* 0x00000001ff087424 */ /* 0x000fe200078e00ff */
[----:B--2---:R-:W-:Y:S01]  /*8260*/  FSEL R6, R4, R2, !P0 ;  /* 0x0000000204067208 */ /* 0x004fe20004000000 */
        /* <DEDUP_REMOVED lines=84> */
.L_x_158:
[----:B------:R-:W-:Y:S05]  /*87b0*/  BSYNC.RECONVERGENT B2 ;  /* 0x0000000000027941 */ /* 0x000fea0003800200 */
.L_x_157:
        /* <DEDUP_REMOVED lines=89> */
.L_x_160:
[----:B------:R-:W-:Y:S05]  /*8d50*/  BSYNC.RECONVERGENT B2 ;  /* 0x0000000000027941 */ /* 0x000fea0003800200 */
.L_x_159:
        /* <DEDUP_REMOVED lines=87> */
.L_x_162:
[----:B------:R-:W-:Y:S05]  /*92d0*/  BSYNC.RECONVERGENT B2 ;  /* 0x0000000000027941 */ /* 0x000fea0003800200 */
.L_x_161:
[----:B------:R-:W0:Y:S01]  /*92e0*/  LDC.64 R16, c[0x0][0xff0] ;  /* 0x0003fc00ff107b82 */ /* 0x000e220000000a00 */
[----:B------:R-:W1:Y:S01]  /*92f0*/  DADD R2, -RZ, -R10 ;  /* 0x00000000ff027229 */ /* 0x000e62000000090a */
[----:B------:R-:W-:Y:S01]  /*9300*/  VIADD R12, R12, UR29 ;  /* 0x0000001d0c0c7c36 */ /* 0x000fe20008000000 */
[----:B-1----:R-:W-:Y:S01]  /*9310*/  FSEL R14, R10, R2, !P0 ;  /* 0x000000020a0e7208 */ /* 0x002fe20004000000 */
[----:B------:R-:W-:Y:S01]  /*9320*/  IMAD.MOV.U32 R13, RZ, RZ, RZ ;  /* 0x000000ffff0d7224 */ /* 0x000fe200078e00ff */
[----:B------:R-:W-:-:S15]  /*9330*/  FSEL R15, R11, R3, !P0 ;  /* 0x000000030b0f7208 */ /* 0x000fde0004000000 */
        /* <DEDUP_REMOVED lines=40> */
.L_x_154:
[----:B------:R-:W-:Y:S05]  /*95c0*/  EXIT ;  /* 0x000000000000794d */ /* 0x000fea0003800000 */
        .weak           $__internal_1_$__cuda_sm20_div_rn_f64_full
        .type           $__internal_1_$__cuda_sm20_div_rn_f64_full,@function
        .size           $__internal_1_$__cuda_sm20_div_rn_f64_full,(.L_x_178 - $__internal_1_$__cuda_sm20_div_rn_f64_full)
$__internal_1_$__cuda_sm20_div_rn_f64_full:
[----:B------:R-:W-:Y:S01]  /*95d0*/  LOP3.LUT R56, R0, 0x7ff00000, RZ, 0xc0, !PT ;  /* 0x7ff0000000387812 */ /* 0x000fe200078ec0ff */
[----:B------:R-:W-:Y:S01]  /*95e0*/  IMAD.MOV.U32 R15, RZ, RZ, 0x1ca00000 ;  /* 0x1ca00000ff0f7424 */ /* 0x000fe200078e00ff */
[----:B------:R-:W-:Y:S01]  /*95f0*/  LOP3.LUT R57, R11, 0x7ff00000, RZ, 0xc0, !PT ;  /* 0x7ff000000b397812 */ /* 0x000fe200078ec0ff */
[----:B------:R-:W-:Y:S01]  /*9600*/  IMAD.MOV.U32 R10, RZ, RZ, R3 ;  /* 0x000000ffff0a7224 */ /* 0x000fe200078e0003 */
[----:B------:R-:W-:Y:S01]  /*9610*/  BSSY.RECONVERGENT B0, `(.L_x_164) ;  /* 0x0000081000007945 */ /* 0x000fe20003800200 */
[----:B------:R-:W-:Y:S01]  /*9620*/  IMAD.MOV.U32 R3, RZ, RZ, R0 ;  /* 0x000000ffff037224 */ /* 0x000fe200078e0000 */
[----:B------:R-:W-:-:S04]  /*9630*/  ISETP.GE.U32.AND P4, PT, R57, R56, PT ;  /* 0x000000383900720c */ /* 0x000fc80003f86070 */
[----:B------:R-:W-:Y:S02]  /*9640*/  SEL R16, R15, 0x63400000, !P4 ;  /* 0x634000000f107807 */ /* 0x000fe40006000000 */
[----:B------:R-:W-:Y:S02]  /*9650*/  FSETP.GEU.AND P4, PT, |R11|, 1.469367938527859385e-39, PT ;  /* 0x001000000b00780b */ /* 0x000fe40003f8e200 */
[----:B------:R-:W-:Y:S01]  /*9660*/  LOP3.LUT R17, R16, 0x800fffff, R11, 0xf8, !PT ;  /* 0x800fffff10117812 */ /* 0x000fe200078ef80b */
[----:B------:R-:W-:-:S10]  /*9670*/  IMAD.MOV.U32 R16, RZ, RZ, R10 ;  /* 0x000000ffff107224 */ /* 0x000fd400078e000a */
[----:B------:R-:W-:-:S04]  /*9680*/  @!P4 LOP3.LUT R14, R3, 0x7ff00000, RZ, 0xc0, !PT ;  /* 0x7ff00000030ec812 */ /* 0x000fc800078ec0ff */
[----:B------:R-:W-:Y:S02]  /*9690*/  @!P4 ISETP.GE.U32.AND P6, PT, R57, R14, PT ;  /* 0x0000000e3900c20c */ /* 0x000fe40003fc6070 */
[C---:B------:R-:W-:Y:S02]  /*96a0*/  LOP3.LUT R14, R0.reuse, 0x800fffff, RZ, 0xc0, !PT ;  /* 0x800fffff000e7812 */ /* 0x040fe400078ec0ff */
[----:B------:R-:W-:Y:S02]  /*96b0*/  @!P4 SEL R18, R15, 0x63400000, !P6 ;  /* 0x634000000f12c807 */ /* 0x000fe40007000000 */
[----:B------:R-:W-:Y:S01]  /*96c0*/  FSETP.GEU.AND P6, PT, |R0|, 1.469367938527859385e-39, PT ;  /* 0x001000000000780b */ /* 0x000fe20003fce200 */
[----:B------:R-:W-:Y:S01]  /*96d0*/  IMAD.MOV.U32 R0, RZ, RZ, R57 ;  /* 0x000000ffff007224 */ /* 0x000fe200078e0039 */
[----:B------:R-:W-:Y:S02]  /*96e0*/  @!P4 LOP3.LUT R18, R18, 0x80000000, R11, 0xf8, !PT ;  /* 0x800000001212c812 */ /* 0x000fe400078ef80b */
[----:B------:R-:W-:Y:S01]  /*96f0*/  LOP3.LUT R15, R14, 0x3ff00000, RZ, 0xfc, !PT ;  /* 0x3ff000000e0f7812 */ /* 0x000fe200078efcff */
[----:B------:R-:W-:Y:S01]  /*9700*/  IMAD.MOV.U32 R14, RZ, RZ, R2 ;  /* 0x000000ffff0e7224 */ /* 0x000fe200078e0002 */
[----:B------:R-:W-:Y:S01]  /*9710*/  @!P4 LOP3.LUT R19, R18, 0x100000, RZ, 0xfc, !PT ;  /* 0x001000001213c812 */ /* 0x000fe200078efcff */
[----:B------:R-:W-:-:S06]  /*9720*/  @!P4 IMAD.MOV.U32 R18, RZ, RZ, RZ ;  /* 0x000000ffff12c224 */ /* 0x000fcc00078e00ff */
[----:B------:R-:W0:Y:S02]  /*9730*/  @!P4 DFMA R16, R16, 2, -R18 ;  /* 0x400000001010c82b */ /* 0x000e240000000812 */
[----:B0-----:R-:W-:Y:S01]  /*9740*/  @!P4 LOP3.LUT R0, R17, 0x7ff00000, RZ, 0xc0, !PT ;  /* 0x7ff000001100c812 */ /* 0x001fe200078ec0ff */
[----:B------:R-:W-:-:S04]  /*9750*/  IMAD.MOV.U32 R18, RZ, RZ, 0x1 ;  /* 0x00000001ff127424 */ /* 0x000fc800078e00ff */
[----:B------:R-:W-:-:S05]  /*9760*/  VIADD R61, R0, 0xffffffff ;  /* 0xffffffff003d7836 */ /* 0x000fca0000000000 */
[----:B------:R-:W-:-:S15]  /*9770*/  ISETP.GT.U32.AND P4, PT, R61, 0x7feffffe, PT ;  /* 0x7feffffe3d00780c */ /* 0x000fde0003f84070 */
[----:B------:R-:W-:-:S15]  /*9780*/  NOP ;  /* 0x0000000000007918 */ /* 0x000fde0000000000 */
[----:B------:R-:W-:-:S15]  /*9790*/  NOP ;  /* 0x0000000000007918 */ /* 0x000fde0000000000 */
[----:B------:R-:W-:-:S07]  /*97a0*/  NOP ;  /* 0x0000000000007918 */ /* 0x000fce0000000000 */
[----:B------:R-:W0:Y:S02]  /*97b0*/  @!P6 DMUL R14, R2, 8.98846567431157953865e+307 ;  /* 0x7fe00000020ee828 */ /* 0x000e240000000000 */
[----:B0-----:R-:W0:Y:S01]  /*97c0*/  MUFU.RCP64H R19, R15 ;  /* 0x0000000f00137308 */ /* 0x001e220000001800 */
[----:B------:R-:W-:-:S05]  /*97d0*/  @!P6 LOP3.LUT R56, R15, 0x7ff00000, RZ, 0xc0, !PT ;  /* 0x7ff000000f38e812 */ /* 0x000fca00078ec0ff */
[----:B------:R-:W-:-:S05]  /*97e0*/  VIADD R60, R56, 0xffffffff ;  /* 0xffffffff383c7836 */ /* 0x000fca0000000000 */
[----:B------:R-:W-:-:S15]  /*97f0*/  ISETP.GT.U32.OR P4, PT, R60, 0x7feffffe, P4 ;  /* 0x7feffffe3c00780c */ /* 0x000fde0002784470 */
[----:B------:R-:W-:-:S15]  /*9800*/  NOP ;  /* 0x0000000000007918 */ /* 0x000fde0000000000 */
[----:B------:R-:W-:-:S15]  /*9810*/  NOP ;  /* 0x0000000000007918 */ /* 0x000fde0000000000 */
[----:B------:R-:W-:-:S06]  /*9820*/  NOP ;  /* 0x0000000000007918 */ /* 0x000fcc0000000000 */
        /* <DEDUP_REMOVED lines=37> */
[----:B------:R-:W-:Y:S01]  /*9a80*/  LOP3.LUT R0, R3, 0x7ff00000, RZ, 0xc0, !PT ;  /* 0x7ff0000003007812 */ /* 0x000fe200078ec0ff */
[----:B------:R-:W-:-:S03]  /*9a90*/  IMAD.MOV.U32 R61, RZ, RZ, 0x1ca00000 ;  /* 0x1ca00000ff3d7424 */ /* 0x000fc600078e00ff */
[CC--:B------:R-:W-:Y:S02]  /*9aa0*/  ISETP.GE.U32.AND P4, PT, R57.reuse, R0.reuse, PT ;  /* 0x000000003900720c */ /* 0x0c0fe40003f86070 */
[----:B------:R-:W-:Y:S02]  /*9ab0*/  VIADDMNMX R0, R57, -R0, 0xb9600000, !PT ;  /* 0xb960000039007446 */ /* 0x000fe40007800900 */
[----:B------:R-:W-:Y:S02]  /*9ac0*/  SEL R10, R61, 0x63400000, !P4 ;  /* 0x634000003d0a7807 */ /* 0x000fe40006000000 */
[----:B------:R-:W-:-:S05]  /*9ad0*/  VIMNMX R0, PT, PT, R0, 0x46a00000, PT ;  /* 0x46a0000000007848 */ /* 0x000fca0003fe0100 */
[----:B------:R-:W-:Y:S02]  /*9ae0*/  IMAD.IADD R0, R0, 0x1, -R10 ;  /* 0x0000000100007824 */ /* 0x000fe400078e0a0a */
[----:B------:R-:W-:Y:S02]  /*9af0*/  IMAD.MOV.U32 R10, RZ, RZ, RZ ;  /* 0x000000ffff0a7224 */ /* 0x000fe400078e00ff */
[----:B------:R-:W-:-:S06]  /*9b00*/  VIADD R11, R0, 0x7fe00000 ;  /* 0x7fe00000000b7836 */ /* 0x000fcc0000000000 */
[----:B------:R-:W0:Y:S02]  /*9b10*/  DMUL R18, R54, R10 ;  /* 0x0000000a36127228 */ /* 0x000e240000000000 */
[----:B0-----:R-:W-:-:S13]  /*9b20*/  FSETP.GTU.AND P4, PT, |R19|, 1.469367938527859385e-39, PT ;  /* 0x001000001300780b */ /* 0x001fda0003f8c200 */
[----:B------:R-:W-:Y:S05]  /*9b30*/  @P4 BRA `(.L_x_166) ;  /* 0x0000000000b84947 */ /* 0x000fea0003800000 */
[----:B------:R-:W0:Y:S01]  /*9b40*/  DFMA R14, R54, -R14, R16 ;  /* 0x8000000e360e722b */ /* 0x000e220000000010 */
[----:B------:R-:W-:Y:S01]  /*9b50*/  IMAD.MOV.U32 R10, RZ, RZ, RZ ;  /* 0x000000ffff0a7224 */ /* 0x000fe200078e00ff */
[C---:B0-----:R-:W-:Y:S02]  /*9b60*/  FSETP.NEU.AND P4, PT, R15.reuse, RZ, PT ;  /* 0x000000ff0f00720b */ /* 0x041fe40003f8d000 */
[----:B------:R-:W-:-:S04]  /*9b70*/  LOP3.LUT R14, R15, 0x80000000, R3, 0x48, !PT ;  /* 0x800000000f0e7812 */ /* 0x000fc800078e4803 */
[----:B------:R-:W-:-:S07]  /*9b80*/  LOP3.LUT R11, R14, R11, RZ, 0xfc, !PT ;  /* 0x0000000b0e0b7212 */ /* 0x000fce00078efcff */
[----:B------:R-:W-:Y:S05]  /*9b90*/  @!P4 BRA `(.L_x_166) ;  /* 0x0000000000a0c947 */ /* 0x000fea0003800000 */
[----:B------:R-:W-:Y:S01]  /*9ba0*/  IMAD.MOV R3, RZ, RZ, -R0 ;  /* 0x000000ffff037224 */ /* 0x000fe200078e0a00 */
[----:B------:R-:W-:Y:S01]  /*9bb0*/  IADD3 R0, PT, PT, -R0, -0x43300000, RZ ;  /* 0xbcd0000000007810 */ /* 0x000fe20007ffe1ff */
[----:B------:R-:W-:Y:S01]  /*9bc0*/  IMAD.MOV.U32 R2, RZ, RZ, RZ ;  /* 0x000000ffff027224 */ /* 0x000fe200078e00ff */
[----:B------:R-:W0:Y:S02]  /*9bd0*/  DMUL.RP R10, R54, R10 ;  /* 0x0000000a360a7228 */ /* 0x000e240000008000 */
[----:B0-----:R-:W-:-:S15]  /*9be0*/  LOP3.LUT R14, R11, R14, RZ, 0x3c, !PT ;  /* 0x0000000e0b0e7212 */ /* 0x001fde00078e3cff */
[----:B------:R-:W-:-:S15]  /*9bf0*/  NOP ;  /* 0x0000000000007918 */ /* 0x000fde0000000000 */
[----:B------:R-:W-:-:S15]  /*9c00*/  NOP ;  /* 0x0000000000007918 */ /* 0x000fde0000000000 */
[----:B------:R-:W-:-:S15]  /*9c10*/  NOP ;  /* 0x0000000000007918 */ /* 0x000fde0000000000 */
[----:B------:R-:W-:-:S02]  /*9c20*/  NOP ;  /* 0x0000000000007918 */ /* 0x000fc40000000000 */
[----:B------:R-:W0:Y:S02]  /*9c30*/  DFMA R2, R18, -R2, R54 ;  /* 0x800000021202722b */ /* 0x000e240000000036 */
[----:B0-----:R-:W-:-:S04]  /*9c40*/  FSETP.NEU.AND P4, PT, |R3|, R0, PT ;  /* 0x000000000300720b */ /* 0x001fc80003f8d200 */
[----:B------:R-:W-:Y:S02]  /*9c50*/  FSEL R10, R10, R18, !P4 ;  /* 0x000000120a0a7208 */ /* 0x000fe40006000000 */
[----:B------:R-:W-:-:S05]  /*9c60*/  FSEL R18, R14, R19, !P4 ;  /* 0x000000130e127208 */ /* 0x000fca0006000000 */
[----:B------:R-:W-:Y:S02]  /*9c70*/  IMAD.MOV.U32 R19, RZ, RZ, R18 ;  /* 0x000000ffff137224 */ /* 0x000fe400078e0012 */
[----:B------:R-:W-:Y:S01]  /*9c80*/  IMAD.MOV.U32 R18, RZ, RZ, R10 ;  /* 0x000000ffff127224 */ /* 0x000fe200078e000a */
[----:B------:R-:W-:Y:S06]  /*9c90*/  BRA `(.L_x_166) ;  /* 0x0000000000607947 */ /* 0x000fec0003800000 */
.L_x_165:
        /* <DEDUP_REMOVED lines=17> */
.L_x_168:
[----:B------:R-:W-:-:S05]  /*9db0*/  LOP3.LUT R18, R3, 0x80000, RZ, 0xfc, !PT ;  /* 0x0008000003127812 */ /* 0x000fca00078efcff */
[----:B------:R-:W-:Y:S02]  /*9dc0*/  IMAD.MOV.U32 R19, RZ, RZ, R18 ;  /* 0x000000ffff137224 */ /* 0x000fe400078e0012 */
[----:B------:R-:W-:Y:S01]  /*9dd0*/  IMAD.MOV.U32 R18, RZ, RZ, R2 ;  /* 0x000000ffff127224 */ /* 0x000fe200078e0002 */
[----:B------:R-:W-:Y:S06]  /*9de0*/  BRA `(.L_x_166) ;  /* 0x00000000000c7947 */ /* 0x000fec0003800000 */
.L_x_167:
[----:B------:R-:W-:-:S05]  /*9df0*/  LOP3.LUT R18, R11, 0x80000, RZ, 0xfc, !PT ;  /* 0x000800000b127812 */ /* 0x000fca00078efcff */
[----:B------:R-:W-:Y:S02]  /*9e00*/  IMAD.MOV.U32 R19, RZ, RZ, R18 ;  /* 0x000000ffff137224 */ /* 0x000fe400078e0012 */
[----:B------:R-:W-:-:S07]  /*9e10*/  IMAD.MOV.U32 R18, RZ, RZ, R10 ;  /* 0x000000ffff127224 */ /* 0x000fce00078e000a */
.L_x_166:
[----:B------:R-:W-:Y:S05]  /*9e20*/  BSYNC.RECONVERGENT B0 ;  /* 0x0000000000007941 */ /* 0x000fea0003800200 */
.L_x_164:
[----:B------:R-:W-:Y:S02]  /*9e30*/  IMAD.MOV.U32 R2, RZ, RZ, R36 ;  /* 0x000000ffff027224 */ /* 0x000fe400078e0024 */
[----:B------:R-:W-:Y:S02]  /*9e40*/  IMAD.MOV.U32 R3, RZ, RZ, 0x0 ;  /* 0x00000000ff037424 */ /* 0x000fe400078e00ff */
[----:B------:R-:W-:Y:S02]  /*9e50*/  IMAD.MOV.U32 R10, RZ, RZ, R18 ;  /* 0x000000ffff0a7224 */ /* 0x000fe400078e0012 */
[----:B------:R-:W-:Y:S01]  /*9e60*/  IMAD.MOV.U32 R11, RZ, RZ, R19 ;  /* 0x000000ffff0b7224 */ /* 0x000fe200078e0013 */
[----:B------:R-:W-:Y:S06]  /*9e70*/  RET.REL.NODEC R2 `(_ZN2at6native50_GLOBAL__N__ca2a4b1e_17_FusedSgdKernel_cu_a550329a25multi_tensor_apply_kernelINS1_18TensorListMetadataILi3EEENS1_19FusedSgdMathFunctorIdLi3EEEJddPfddbbbS7_S7_EEEvT_T0_DpT1_) ;  /* 0xffffff6002607950 */ /* 0x000fec0003c3ffff */
.L_x_169:
        /* <DEDUP_REMOVED lines=16> */
.L_x_178:


//--------------------- .nv.shared.reserved.0     --------------------------
	.section	.nv.shared.reserved.0,"aw",@nobits
	.weak		__nv_reservedSMEM_offset_0_alias
	.size		__nv_reservedSMEM_offset_0_alias, 0, 64
	.other		__nv_reservedSMEM_offset_0_alias,@"STO_CUDA_RESERVED_SHARED STV_DEFAULT"
__nv_reservedSMEM_offset_0_alias:
	.zero		0
	.zero		64


//--------------------- .nv.global                --------------------------
	.section	.nv.global,"aw",@nobits
.nv.global:
	.type		_ZN48_INTERNAL_ca2a4b1e_17_FusedSgdKernel_cu_a550329a4cuda3std3__48in_placeE,@object
	.size		_ZN48_INTERNAL_ca2a4b1e_17_FusedSgdKernel_cu_a550329a4cuda3std3__48in_placeE,(_ZN48_INTERNAL_ca2a4b1e_17_FusedSgdKernel_cu_a550329a4cuda3std6ranges3__45__cpo8distanceE - _ZN48_INTERNAL_ca2a4b1e_17_FusedSgdKernel_cu_a550329a4cuda3std3__48in_placeE)
_ZN48_INTERNAL_ca2a4b1e_17_FusedSgdKernel_cu_a550329a4cuda3std3__48in_placeE:
	.zero		1
	.type		_ZN48_INTERNAL_ca2a4b1e_17_FusedSgdKernel_cu_a550329a4cuda3std6ranges3__45__cpo8distanceE,@object
	.size		_ZN48_INTERNAL_ca2a4b1e_17_FusedSgdKernel_cu_a550329a4cuda3std6ranges3__45__cpo8distanceE,(_ZN48_INTERNAL_ca2a4b1e_17_FusedSgdKernel_cu_a550329a4cuda3std3__45__cpo6cbeginE - _ZN48_INTERNAL_ca2a4b1e_17_FusedSgdKernel_cu_a550329a4cuda3std6ranges3__45__cpo8distanceE)
_ZN48_INTERNAL_ca2a4b1e_17_FusedSgdKernel_cu_a550329a4cuda3std6ranges3__45__cpo8distanceE:
	.zero		1
	.type		_ZN48_INTERNAL_ca2a4b1e_17_FusedSgdKernel_cu_a550329a4cuda3std3__45__cpo6cbeginE,@object
	.size		_ZN48_INTERNAL_ca2a4b1e_17_FusedSgdKernel_cu_a550329a4cuda3std3__45__cpo6cbeginE,(_ZN48_INTERNAL_ca2a4b1e_17_FusedSgdKernel_cu_a550329a4cuda3std6ranges3__45__cpo7advanceE - _ZN48_INTERNAL_ca2a4b1e_17_FusedSgdKernel_cu_a550329a4cuda3std3__45__cpo6cbeginE)
_ZN48_INTERNAL_ca2a4b1e_17_FusedSgdKernel_cu_a550329a4cuda3std3__45__cpo6cbeginE:
	.zero		1
	.type		_ZN48_INTERNAL_ca2a4b1e_17_FusedSgdKernel_cu_a550329a4cuda3std6ranges3__45__cpo7advanceE,@object
	.size		_ZN48_INTERNAL_ca2a4b1e_17_FusedSgdKernel_cu_a550329a4cuda3std6ranges3__45__cpo7advanceE,(_ZN48_INTERNAL_ca2a4b1e_17_FusedSgdKernel_cu_a550329a4cuda3std3__45__cpo7crbeginE - _ZN48_INTERNAL_ca2a4b1e_17_FusedSgdKernel_cu_a550329a4cuda3std6ranges3__45__cpo7advanceE)
_ZN48_INTERNAL_ca2a4b1e_17_FusedSgdKernel_cu_a550329a4cuda3std6ranges3__45__cpo7advanceE:
	.zero		1
	.type		_ZN48_INTERNAL_ca2a4b1e_17_FusedSgdKernel_cu_a550329a4cuda3std3__45__cpo7crbeginE,@object
	.size		_ZN48_INTERNAL_ca2a4b1e_17_FusedSgdKernel_cu_a550329a4cuda3std3__45__cpo7crbeginE,(_ZN48_INTERNAL_ca2a4b1e_17_FusedSgdKernel_cu_a550329a4cuda3std6ranges3__45__cpo4dataE - _ZN48_INTERNAL_ca2a4b1e_17_FusedSgdKernel_cu_a550329a4cuda3std3__45__cpo7crbeginE)
_ZN48_INTERNAL_ca2a4b1e_17_FusedSgdKernel_cu_a550329a4cuda3std3__45__cpo7crbeginE:
	.zero		1
	.type		_ZN48_INTERNAL_ca2a4b1e_17_FusedSgdKernel_cu_a550329a4cuda3std6ranges3__45__cpo4dataE,@object
	.size		_ZN48_INTERNAL_ca2a4b1e_17_FusedSgdKernel_cu_a550329a4cuda3std6ranges3__45__cpo4dataE,(_ZN48_INTERNAL_ca2a4b1e_17_FusedSgdKernel_cu_a550329a4cuda3std6ranges3__45__cpo5beginE - _ZN48_INTERNAL_ca2a4b1e_17_FusedSgdKernel_cu_a550329a4cuda3std6ranges3__45__cpo4dataE)
_ZN48_INTERNAL_ca2a4b1e_17_FusedSgdKernel_cu_a550329a4cuda3std6ranges3__45__cpo4dataE:
	.zero		1
	.type		_ZN48_INTERNAL_ca2a4b1e_17_FusedSgdKernel_cu_a550329a4cuda3std6ranges3__45__cpo5beginE,@object
	.size		_ZN48_INTERNAL_ca2a4b1e_17_FusedSgdKernel_cu_a550329a4cuda3std6ranges3__45__cpo5beginE,(_ZN48_INTERNAL_ca2a4b1e_17_FusedSgdKernel_cu_a550329a4cuda3std3__450_GLOBAL__N__ca2a4b1e_17_FusedSgdKernel_cu_a550329a6ignoreE - _ZN48_INTERNAL_ca2a4b1e_17_FusedSgdKernel_cu_a550329a4cuda3std6ranges3__45__cpo5beginE)
_ZN48_INTERNAL_ca2a4b1e_17_FusedSgdKernel_cu_a550329a4cuda3std6ranges3__45__cpo5beginE:
	.zero		1
	.type		_ZN48_INTERNAL_ca2a4b1e_17_FusedSgdKernel_cu_a550329a4cuda3std3__450_GLOBAL__N__ca2a4b1e_17_FusedSgdKernel_cu_a550329a6ignoreE,@object
	.size		_ZN48_INTERNAL_ca2a4b1e_17_FusedSgdKernel_cu_a550329a4cuda3std3__450_GLOBAL__N__ca2a4b1e_17_FusedSgdKernel_cu_a550329a6ignoreE,(_ZN48_INTERNAL_ca2a4b1e_17_FusedSgdKernel_cu_a550329a4cuda3std6ranges3__45__cpo4sizeE - _ZN48_INTERNAL_ca2a4b1e_17_FusedSgdKernel_cu_a550329a4cuda3std3__450_GLOBAL__N__ca2a4b1e_17_FusedSgdKernel_cu_a550329a6ignoreE)
_ZN48_INTERNAL_ca2a4b1e_17_FusedSgdKernel_cu_a550329a4cuda3std3__450_GLOBAL__N__ca2a4b1e_17_FusedSgdKernel_cu_a550329a6ignoreE:
	.zero		1
	.type		_ZN48_INTERNAL_ca2a4b1e_17_FusedSgdKernel_cu_a550329a4cuda3std6ranges3__45__cpo4sizeE,@object
	.size		_ZN48_INTERNAL_ca2a4b1e_17_FusedSgdKernel_cu_a550329a4cuda3std6ranges3__45__cpo4sizeE,(_ZN48_INTERNAL_ca2a4b1e_17_FusedSgdKernel_cu_a550329a4cuda3std3__45__cpo5beginE - _ZN48_INTERNAL_ca2a4b1e_17_FusedSgdKernel_cu_a550329a4cuda3std6ranges3__45__cpo4sizeE)
_ZN48_INTERNAL_ca2a4b1e_17_FusedSgdKernel_cu_a550329a4cuda3std6ranges3__45__cpo4sizeE:
	.zero		1
	.type		_ZN48_INTERNAL_ca2a4b1e_17_FusedSgdKernel_cu_a550329a4cuda3std3__45__cpo5beginE,@object
	.size		_ZN48_INTERNAL_ca2a4b1e_17_FusedSgdKernel_cu_a550329a4cuda3std3__45__cpo5beginE,(_ZN48_INTERNAL_ca2a4b1e_17_FusedSgdKernel_cu_a550329a4cuda3std6ranges3__45__cpo6cbeginE - _ZN48_INTERNAL_ca2a4b1e_17_FusedSgdKernel_cu_a550329a4cuda3std3__45__cpo5beginE)
_ZN48_INTERNAL_ca2a4b1e_17_FusedSgdKernel_cu_a550329a4cuda3std3__45__cpo5beginE:
	.zero		1
	.type		_ZN48_INTERNAL_ca2a4b1e_17_FusedSgdKernel_cu_a550329a4cuda3std6ranges3__45__cpo6cbeginE,@object
	.size		_ZN48_INTERNAL_ca2a4b1e_17_FusedSgdKernel_cu_a550329a4cuda3std6ranges3__45__cpo6cbeginE,(_ZN48_INTERNAL_ca2a4b1e_17_FusedSgdKernel_cu_a550329a4cuda3std3__45__cpo6rbeginE - _ZN48_INTERNAL_ca2a4b1e_17_FusedSgdKernel_cu_a550329a4cuda3std6ranges3__45__cpo6cbeginE)
_ZN48_INTERNAL_ca2a4b1e_17_FusedSgdKernel_cu_a550329a4cuda3std6ranges3__45__cpo6cbeginE:
	.zero		1
	.type		_ZN48_INTERNAL_ca2a4b1e_17_FusedSgdKernel_cu_a550329a4cuda3std3__45__cpo6rbeginE,@object
	.size		_ZN48_INTERNAL_ca2a4b1e_17_FusedSgdKernel_cu_a550329a4cuda3std3__45__cpo6rbeginE,(_ZN48_INTERNAL_ca2a4b1e_17_FusedSgdKernel_cu_a550329a4cuda3std6ranges3__45__cpo4nextE - _ZN48_INTERNAL_ca2a4b1e_17_FusedSgdKernel_cu_a550329a4cuda3std3__45__cpo6rbeginE)
_ZN48_INTERNAL_ca2a4b1e_17_FusedSgdKernel_cu_a550329a4cuda3std3__45__cpo6rbeginE:
	.zero		1
	.type		_ZN48_INTERNAL_ca2a4b1e_17_FusedSgdKernel_cu_a550329a4cuda3std6ranges3__45__cpo4nextE,@object
	.size		_ZN48_INTERNAL_ca2a4b1e_17_FusedSgdKernel_cu_a550329a4cuda3std6ranges3__45__cpo4nextE,(_ZN48_INTERNAL_ca2a4b1e_17_FusedSgdKernel_cu_a550329a4cuda3std6ranges3__45__cpo4swapE - _ZN48_INTERNAL_ca2a4b1e_17_FusedSgdKernel_cu_a550329a4cuda3std6ranges3__45__cpo4nextE)
_ZN48_INTERNAL_ca2a4b1e_17_FusedSgdKernel_cu_a550329a4cuda3std6ranges3__45__cpo4nextE:
	.zero		1
	.type		_ZN48_INTERNAL_ca2a4b1e_17_FusedSgdKernel_cu_a550329a4cuda3std6ranges3__45__cpo4swapE,@object
	.size		_ZN48_INTERNAL_ca2a4b1e_17_FusedSgdKernel_cu_a550329a4cuda3std6ranges3__45__cpo4swapE,(_ZN48_INTERNAL_ca2a4b1e_17_FusedSgdKernel_cu_a550329a4cuda3std3__420unreachable_sentinelE - _ZN48_INTERNAL_ca2a4b1e_17_FusedSgdKernel_cu_a550329a4cuda3std6ranges3__45__cpo4swapE)
_ZN48_INTERNAL_ca2a4b1e_17_FusedSgdKernel_cu_a550329a4cuda3std6ranges3__45__cpo4swapE:
	.zero		1
	.type		_ZN48_INTERNAL_ca2a4b1e_17_FusedSgdKernel_cu_a550329a4cuda3std3__420unreachable_sentinelE,@object
	.size		_ZN48_INTERNAL_ca2a4b1e_17_FusedSgdKernel_cu_a550329a4cuda3std3__420unreachable_sentinelE,(_ZN48_INTERNAL_ca2a4b1e_17_FusedSgdKernel_cu_a550329a6thrust24THRUST_300001_SM_1030_NS6system6detail10sequential3seqE - _ZN48_INTERNAL_ca2a4b1e_17_FusedSgdKernel_cu_a550329a4cuda3std3__420unreachable_sentinelE)
_ZN48_INTERNAL_ca2a4b1e_17_FusedSgdKernel_cu_a550329a4cuda3std3__420unreachable_sentinelE:
	.zero		1
	.type		_ZN48_INTERNAL_ca2a4b1e_17_FusedSgdKernel_cu_a550329a6thrust24THRUST_300001_SM_1030_NS6system6detail10sequential3seqE,@object
	.size		_ZN48_INTERNAL_ca2a4b1e_17_FusedSgdKernel_cu_a550329a6thrust24THRUST_300001_SM_1030_NS6system6detail10sequential3seqE,(_ZN48_INTERNAL_ca2a4b1e_17_FusedSgdKernel_cu_a550329a4cuda3std3__45__cpo4cendE - _ZN48_INTERNAL_ca2a4b1e_17_FusedSgdKernel_cu_a550329a6thrust24THRUST_300001_SM_1030_NS6system6detail10sequential3seqE)
_ZN48_INTERNAL_ca2a4b1e_17_FusedSgdKernel_cu_a550329a6thrust24THRUST_300001_SM_1030_NS6system6detail10sequential3seqE:
	.zero		1
	.type		_ZN48_INTERNAL_ca2a4b1e_17_FusedSgdKernel_cu_a550329a4cuda3std3__45__cpo4cendE,@object
	.size		_ZN48_INTERNAL_ca2a4b1e_17_FusedSgdKernel_cu_a550329a4cuda3std3__45__cpo4cendE,(_ZN48_INTERNAL_ca2a4b1e_17_FusedSgdKernel_cu_a550329a4cuda3std6ranges3__45__cpo9iter_swapE - _ZN48_INTERNAL_ca2a4b1e_17_FusedSgdKernel_cu_a550329a4cuda3std3__45__cpo4cendE)
_ZN48_INTERNAL_ca2a4b1e_17_FusedSgdKernel_cu_a550329a4cuda3std3__45__cpo4cendE:
	.zero		1
	.type		_ZN48_INTERNAL_ca2a4b1e_17_FusedSgdKernel_cu_a550329a4cuda3std6ranges3__45__cpo9iter_swapE,@object
	.size		_ZN48_INTERNAL_ca2a4b1e_17_FusedSgdKernel_cu_a550329a4cuda3std6ranges3__45__cpo9iter_swapE,(_ZN48_INTERNAL_ca2a4b1e_17_FusedSgdKernel_cu_a550329a4cuda3std3__45__cpo5crendE - _ZN48_INTERNAL_ca2a4b1e_17_FusedSgdKernel_cu_a550329a4cuda3std6ranges3__45__cpo9iter_swapE)
_ZN48_INTERNAL_ca2a4b1e_17_FusedSgdKernel_cu_a550329a4cuda3std6ranges3__45__cpo9iter_swapE:
	.zero		1
	.type		_ZN48_INTERNAL_ca2a4b1e_17_FusedSgdKernel_cu_a550329a4cuda3std3__45__cpo5crendE,@object
	.size		_ZN48_INTERNAL_ca2a4b1e_17_FusedSgdKernel_cu_a550329a4cuda3std3__45__cpo5crendE,(_ZN48_INTERNAL_ca2a4b1e_17_FusedSgdKernel_cu_a550329a4cuda3std6ranges3__45__cpo5cdataE - _ZN48_INTERNAL_ca2a4b1e_17_FusedSgdKernel_cu_a550329a4cuda3std3__45__cpo5crendE)
_ZN48_INTERNAL_ca2a4b1e_17_FusedSgdKernel_cu_a550329a4cuda3std3__45__cpo5crendE:
	.zero		1
	.type		_ZN48_INTERNAL_ca2a4b1e_17_FusedSgdKernel_cu_a550329a4cuda3std6ranges3__45__cpo5cdataE,@object
	.size		_ZN48_INTERNAL_ca2a4b1e_17_FusedSgdKernel_cu_a550329a4cuda3std6ranges3__45__cpo5cdataE,(_ZN48_INTERNAL_ca2a4b1e_17_FusedSgdKernel_cu_a550329a4cuda3std6ranges3__45__cpo3endE - _ZN48_INTERNAL_ca2a4b1e_17_FusedSgdKernel_cu_a550329a4cuda3std6ranges3__45__cpo5cdataE)
_ZN48_INTERNAL_ca2a4b1e_17_FusedSgdKernel_cu_a550329a4cuda3std6ranges3__45__cpo5cdataE:
	.zero		1
	.type		_ZN48_INTERNAL_ca2a4b1e_17_FusedSgdKernel_cu_a550329a4cuda3std6ranges3__45__cpo3endE,@object
	.size		_ZN48_INTERNAL_ca2a4b1e_17_FusedSgdKernel_cu_a550329a4cuda3std6ranges3__45__cpo3endE,(_ZN48_INTERNAL_ca2a4b1e_17_FusedSgdKernel_cu_a550329a4cuda3std3__419piecewise_constructE - _ZN48_INTERNAL_ca2a4b1e_17_FusedSgdKernel_cu_a550329a4cuda3std6ranges3__45__cpo3endE)
_ZN48_INTERNAL_ca2a4b1e_17_FusedSgdKernel_cu_a550329a4cuda3std6ranges3__45__cpo3endE:
	.zero		1
	.type		_ZN48_INTERNAL_ca2a4b1e_17_FusedSgdKernel_cu_a550329a4cuda3std3__419piecewise_constructE,@object
	.size		_ZN48_INTERNAL_ca2a4b1e_17_FusedSgdKernel_cu_a550329a4cuda3std3__419piecewise_constructE,(_ZN48_INTERNAL_ca2a4b1e_17_FusedSgdKernel_cu_a550329a4cuda3std6ranges3__45__cpo5ssizeE - _ZN48_INTERNAL_ca2a4b1e_17_FusedSgdKernel_cu_a550329a4cuda3std3__419piecewise_constructE)
_ZN48_INTERNAL_ca2a4b1e_17_FusedSgdKernel_cu_a550329a4cuda3std3__419piecewise_constructE:
	.zero		1
	.type		_ZN48_INTERNAL_ca2a4b1e_17_FusedSgdKernel_cu_a550329a4cuda3std6ranges3__45__cpo5ssizeE,@object
	.size		_ZN48_INTERNAL_ca2a4b1e_17_FusedSgdKernel_cu_a550329a4cuda3std6ranges3__45__cpo5ssizeE,(_ZN48_INTERNAL_ca2a4b1e_17_FusedSgdKernel_cu_a550329a4cuda3std3__45__cpo3endE - _ZN48_INTERNAL_ca2a4b1e_17_FusedSgdKernel_cu_a550329a4cuda3std6ranges3__45__cpo5ssizeE)
_ZN48_INTERNAL_ca2a4b1e_17_FusedSgdKernel_cu_a550329a4cuda3std6ranges3__45__cpo5ssizeE:
	.zero		1
	.type		_ZN48_INTERNAL_ca2a4b1e_17_FusedSgdKernel_cu_a550329a4cuda3std3__45__cpo3endE,@object
	.size		_ZN48_INTERNAL_ca2a4b1e_17_FusedSgdKernel_cu_a550329a4cuda3std3__45__cpo3endE,(_ZN48_INTERNAL_ca2a4b1e_17_FusedSgdKernel_cu_a550329a4cuda3std6ranges3__45__cpo4cendE - _ZN48_INTERNAL_ca2a4b1e_17_FusedSgdKernel_cu_a550329a4cuda3std3__45__cpo3endE)
_ZN48_INTERNAL_ca2a4b1e_17_FusedSgdKernel_cu_a550329a4cuda3std3__45__cpo3endE:
	.zero		1
	.type		_ZN48_INTERNAL_ca2a4b1e_17_FusedSgdKernel_cu_a550329a4cuda3std6ranges3__45__cpo4cendE,@object
	.size		_ZN48_INTERNAL_ca2a4b1e_17_FusedSgdKernel_cu_a550329a4cuda3std6ranges3__45__cpo4cendE,(_ZN48_INTERNAL_ca2a4b1e_17_FusedSgdKernel_cu_a550329a4cuda3std3__45__cpo4rendE - _ZN48_INTERNAL_ca2a4b1e_17_FusedSgdKernel_cu_a550329a4cuda3std6ranges3__45__cpo4cendE)
_ZN48_INTERNAL_ca2a4b1e_17_FusedSgdKernel_cu_a550329a4cuda3std6ranges3__45__cpo4cendE:
	.zero		1
	.type		_ZN48_INTERNAL_ca2a4b1e_17_FusedSgdKernel_cu_a550329a4cuda3std3__45__cpo4rendE,@object
	.size		_ZN48_INTERNAL_ca2a4b1e_17_FusedSgdKernel_cu_a550329a4cuda3std3__45__cpo4rendE,(_ZN48_INTERNAL_ca2a4b1e_17_FusedSgdKernel_cu_a550329a4cuda3std6ranges3__45__cpo4prevE - _ZN48_INTERNAL_ca2a4b1e_17_FusedSgdKernel_cu_a550329a4cuda3std3__45__cpo4rendE)
_ZN48_INTERNAL_ca2a4b1e_17_FusedSgdKernel_cu_a550329a4cuda3std3__45__cpo4rendE:
	.zero		1
	.type		_ZN48_INTERNAL_ca2a4b1e_17_FusedSgdKernel_cu_a550329a4cuda3std6ranges3__45__cpo4prevE,@object
	.size		_ZN48_INTERNAL_ca2a4b1e_17_FusedSgdKernel_cu_a550329a4cuda3std6ranges3__45__cpo4prevE,(_ZN48_INTERNAL_ca2a4b1e_17_FusedSgdKernel_cu_a550329a4cuda3std6ranges3__45__cpo9iter_moveE - _ZN48_INTERNAL_ca2a4b1e_17_FusedSgdKernel_cu_a550329a4cuda3std6ranges3__45__cpo4prevE)
_ZN48_INTERNAL_ca2a4b1e_17_FusedSgdKernel_cu_a550329a4cuda3std6ranges3__45__cpo4prevE:
	.zero		1
	.type		_ZN48_INTERNAL_ca2a4b1e_17_FusedSgdKernel_cu_a550329a4cuda3std6ranges3__45__cpo9iter_moveE,@object
	.size		_ZN48_INTERNAL_ca2a4b1e_17_FusedSgdKernel_cu_a550329a4cuda3std6ranges3__45__cpo9iter_moveE,(.L_13 - _ZN48_INTERNAL_ca2a4b1e_17_FusedSgdKernel_cu_a550329a4cuda3std6ranges3__45__cpo9iter_moveE)
_ZN48_INTERNAL_ca2a4b1e_17_FusedSgdKernel_cu_a550329a4cuda3std6ranges3__45__cpo9iter_moveE:
	.zero		1
.L_13:


//--------------------- .nv.constant0._ZN2at6native50_GLOBAL__N__ca2a4b1e_17_FusedSgdKernel_cu_a550329a25multi_tensor_apply_kernelINS1_18TensorListMetadataILi2EEENS1_19FusedSgdMathFunctorIN3c108BFloat16ELi2EEEJddPfddbbbS9_S9_EEEvT_T0_DpT1_ --------------------------
	.section	.nv.constant0._ZN2at6native50_GLOBAL__N__ca2a4b1e_17_FusedSgdKernel_cu_a550329a25multi_tensor_apply_kernelINS1_18TensorListMetadataILi2EEENS1_19FusedSgdMathFunctorIN3c108BFloat16ELi2EEEJddPfddbbbS9_S9_EEEvT_T0_DpT1_,"a",@progbits
	.sectionflags	@""
	.align	4
.nv.constant0._ZN2at6native50_GLOBAL__N__ca2a4b1e_17_FusedSgdKernel_cu_a550329a25multi_tensor_apply_kernelINS1_18TensorListMetadataILi2EEENS1_19FusedSgdMathFunctorIN3c108BFloat16ELi2EEEJddPfddbbbS9_S9_EEEvT_T0_DpT1_:
	.zero		4112


//--------------------- .nv.constant0._ZN2at6native50_GLOBAL__N__ca2a4b1e_17_FusedSgdKernel_cu_a550329a25multi_tensor_apply_kernelINS1_18TensorListMetadataILi2EEENS1_19FusedSgdMathFunctorIN3c104HalfELi2EEEJddPfddbbbS9_S9_EEEvT_T0_DpT1_ --------------------------
	.section	.nv.constant0._ZN2at6native50_GLOBAL__N__ca2a4b1e_17_FusedSgdKernel_cu_a550329a25multi_tensor_apply_kernelINS1_18TensorListMetadataILi2EEENS1_19FusedSgdMathFunctorIN3c104HalfELi2EEEJddPfddbbbS9_S9_EEEvT_T0_DpT1_,"a",@progbits
	.sectionflags	@""
	.align	4
.nv.constant0._ZN2at6native50_GLOBAL__N__ca2a4b1e_17_FusedSgdKernel_cu_a550329a25multi_tensor_apply_kernelINS1_18TensorListMetadataILi2EEENS1_19FusedSgdMathFunctorIN3c104HalfELi2EEEJddPfddbbbS9_S9_EEEvT_T0_DpT1_:
	.zero		4112


//--------------------- .nv.constant0._ZN2at6native50_GLOBAL__N__ca2a4b1e_17_FusedSgdKernel_cu_a550329a25multi_tensor_apply_kernelINS1_18TensorListMetadataILi2EEENS1_19FusedSgdMathFunctorIfLi2EEEJddPfddbbbS7_S7_EEEvT_T0_DpT1_ --------------------------
	.section	.nv.constant0._ZN2at6native50_GLOBAL__N__ca2a4b1e_17_FusedSgdKernel_cu_a550329a25multi_tensor_apply_kernelINS1_18TensorListMetadataILi2EEENS1_19FusedSgdMathFunctorIfLi2EEEJddPfddbbbS7_S7_EEEvT_T0_DpT1_,"a",@progbits
	.sectionflags	@""
	.align	4
.nv.constant0._ZN2at6native50_GLOBAL__N__ca2a4b1e_17_FusedSgdKernel_cu_a550329a25multi_tensor_apply_kernelINS1_18TensorListMetadataILi2EEENS1_19FusedSgdMathFunctorIfLi2EEEJddPfddbbbS7_S7_EEEvT_T0_DpT1_:
	.zero		4112


//--------------------- .nv.constant0._ZN2at6native50_GLOBAL__N__ca2a4b1e_17_FusedSgdKernel_cu_a550329a25multi_tensor_apply_kernelINS1_18TensorListMetadataILi2EEENS1_19FusedSgdMathFunctorIdLi2EEEJddPfddbbbS7_S7_EEEvT_T0_DpT1_ --------------------------
	.section	.nv.constant0._ZN2at6native50_GLOBAL__N__ca2a4b1e_17_FusedSgdKernel_cu_a550329a25multi_tensor_apply_kernelINS1_18TensorListMetadataILi2EEENS1_19FusedSgdMathFunctorIdLi2EEEJddPfddbbbS7_S7_EEEvT_T0_DpT1_,"a",@progbits
	.sectionflags	@""
	.align	4
.nv.constant0._ZN2at6native50_GLOBAL__N__ca2a4b1e_17_FusedSgdKernel_cu_a550329a25multi_tensor_apply_kernelINS1_18TensorListMetadataILi2EEENS1_19FusedSgdMathFunctorIdLi2EEEJddPfddbbbS7_S7_EEEvT_T0_DpT1_:
	.zero		4112


//--------------------- .nv.constant0._ZN2at6native50_GLOBAL__N__ca2a4b1e_17_FusedSgdKernel_cu_a550329a25multi_tensor_apply_kernelINS1_18TensorListMetadataILi3EEENS1_19FusedSgdMathFunctorIN3c108BFloat16ELi3EEEJddPfddbbbS9_S9_EEEvT_T0_DpT1_ --------------------------
	.section	.nv.constant0._ZN2at6native50_GLOBAL__N__ca2a4b1e_17_FusedSgdKernel_cu_a550329a25multi_tensor_apply_kernelINS1_18TensorListMetadataILi3EEENS1_19FusedSgdMathFunctorIN3c108BFloat16ELi3EEEJddPfddbbbS9_S9_EEEvT_T0_DpT1_,"a",@progbits
	.sectionflags	@""
	.align	4
.nv.constant0._ZN2at6native50_GLOBAL__N__ca2a4b1e_17_FusedSgdKernel_cu_a550329a25multi_tensor_apply_kernelINS1_18TensorListMetadataILi3EEENS1_19FusedSgdMathFunctorIN3c108BFloat16ELi3EEEJddPfddbbbS9_S9_EEEvT_T0_DpT1_:
	.zero		4112


//--------------------- .nv.constant0._ZN2at6native50_GLOBAL__N__ca2a4b1e_17_FusedSgdKernel_cu_a550329a25multi_tensor_apply_kernelINS1_18TensorListMetadataILi3EEENS1_19FusedSgdMathFunctorIN3c104HalfELi3EEEJddPfddbbbS9_S9_EEEvT_T0_DpT1_ --------------------------
	.section	.nv.constant0._ZN2at6native50_GLOBAL__N__ca2a4b1e_17_FusedSgdKernel_cu_a550329a25multi_tensor_apply_kernelINS1_18TensorListMetadataILi3EEENS1_19FusedSgdMathFunctorIN3c104HalfELi3EEEJddPfddbbbS9_S9_EEEvT_T0_DpT1_,"a",@progbits
	.sectionflags	@""
	.align	4
.nv.constant0._ZN2at6native50_GLOBAL__N__ca2a4b1e_17_FusedSgdKernel_cu_a550329a25multi_tensor_apply_kernelINS1_18TensorListMetadataILi3EEENS1_19FusedSgdMathFunctorIN3c104HalfELi3EEEJddPfddbbbS9_S9_EEEvT_T0_DpT1_:
	.zero		4112


//--------------------- .nv.constant0._ZN2at6native50_GLOBAL__N__ca2a4b1e_17_FusedSgdKernel_cu_a550329a25multi_tensor_apply_kernelINS1_18TensorListMetadataILi3EEENS1_19FusedSgdMathFunctorIfLi3EEEJddPfddbbbS7_S7_EEEvT_T0_DpT1_ --------------------------
	.section	.nv.constant0._ZN2at6native50_GLOBAL__N__ca2a4b1e_17_FusedSgdKernel_cu_a550329a25multi_tensor_apply_kernelINS1_18TensorListMetadataILi3EEENS1_19FusedSgdMathFunctorIfLi3EEEJddPfddbbbS7_S7_EEEvT_T0_DpT1_,"a",@progbits
	.sectionflags	@""
	.align	4
.nv.constant0._ZN2at6native50_GLOBAL__N__ca2a4b1e_17_FusedSgdKernel_cu_a550329a25multi_tensor_apply_kernelINS1_18TensorListMetadataILi3EEENS1_19FusedSgdMathFunctorIfLi3EEEJddPfddbbbS7_S7_EEEvT_T0_DpT1_:
	.zero		4112


//--------------------- .nv.constant0._ZN2at6native50_GLOBAL__N__ca2a4b1e_17_FusedSgdKernel_cu_a550329a25multi_tensor_apply_kernelINS1_18TensorListMetadataILi3EEENS1_19FusedSgdMathFunctorIdLi3EEEJddPfddbbbS7_S7_EEEvT_T0_DpT1_ --------------------------
	.section	.nv.constant0._ZN2at6native50_GLOBAL__N__ca2a4b1e_17_FusedSgdKernel_cu_a550329a25multi_tensor_apply_kernelINS1_18TensorListMetadataILi3EEENS1_19FusedSgdMathFunctorIdLi3EEEJddPfddbbbS7_S7_EEEvT_T0_DpT1_,"a",@progbits
	.sectionflags	@""
	.align	4
.nv.constant0._ZN2at6native50_GLOBAL__N__ca2a4b1e_17_FusedSgdKernel_cu_a550329a25multi_tensor_apply_kernelINS1_18TensorListMetadataILi3EEENS1_19FusedSgdMathFunctorIdLi3EEEJddPfddbbbS7_S7_EEEvT_T0_DpT1_:
	.zero		4112


//--------------------- SYMBOLS --------------------------

	.type		.nv.reservedSmem.offset0,@object
	.size		.nv.reservedSmem.offset0,0x4
